	.target	sm_80

	.elftype	@"ET_EXEC"


//--------------------- .note.nv.tkinfo           --------------------------
	.section	.note.nv.tkinfo,"",@"SHT_NOTE"
	.sectionflags	@"SHF_NOTE_NV_TKINFO"
	.tkinfo
        /*0018*/ 	.word	0x00000002
        /*0030*/ 	.string	""
        /*0030*/ 	.string	"ptxas"
        /*0030*/ 	.string	"Cuda compilation tools, release 13.0, V13.0.88"
        /*0030*/ 	.string	"Build cuda_13.0.r13.0/compiler.36424714_0"
        /*0030*/ 	.string	"-v  -suppress-debug-info  -lineinfo  -arch sm_80 "



//--------------------- .note.nv.cuinfo           --------------------------
	.section	.note.nv.cuinfo,"",@"SHT_NOTE"
	.sectionflags	@"SHF_NOTE_NV_CUINFO"
        /*0018*/ 	.short	0x0002
        /*001a*/ 	.short	0x0050
        /*001c*/ 	.short	0x0082
	.zero		2


//--------------------- .nv.info                  --------------------------
	.section	.nv.info,"",@"SHT_CUDA_INFO"
	.align	4


	//----- nvinfo : EIATTR_REGCOUNT
	.align		4
        /*0000*/ 	.byte	0x04, 0x2f
        /*0002*/ 	.short	(.L_1 - .L_0)
	.align		4
.L_0:
        /*0004*/ 	.word	index@(matmul_kernel)
        /*0008*/ 	.word	0x000000ff


	//----- nvinfo : EIATTR_FRAME_SIZE
	.align		4
.L_1:
        /*000c*/ 	.byte	0x04, 0x11
        /*000e*/ 	.short	(.L_3 - .L_2)
	.align		4
.L_2:
        /*0010*/ 	.word	index@(matmul_kernel)
        /*0014*/ 	.word	0x00000638


	//----- nvinfo : EIATTR_MIN_STACK_SIZE
	.align		4
.L_3:
        /*0018*/ 	.byte	0x04, 0x12
        /*001a*/ 	.short	(.L_5 - .L_4)
	.align		4
.L_4:
        /*001c*/ 	.word	index@(matmul_kernel)
        /*0020*/ 	.word	0x00000638
.L_5:


//--------------------- .nv.info.matmul_kernel    --------------------------
	.section	.nv.info.matmul_kernel,"",@"SHT_CUDA_INFO"
	.sectionflags	@""
	.align	4


	//----- nvinfo : EIATTR_CUDA_API_VERSION
	.align		4
        /*0000*/ 	.byte	0x04, 0x37
        /*0002*/ 	.short	(.L_7 - .L_6)
.L_6:
        /*0004*/ 	.word	0x00000082


	//----- nvinfo : EIATTR_SW2861232_WAR
	.align		4
.L_7:
        /*0008*/ 	.byte	0x01, 0x35
	.zero		2


	//----- nvinfo : EIATTR_PARAM_CBANK
	.align		4
        /*000c*/ 	.byte	0x04, 0x0a
        /*000e*/ 	.short	(.L_9 - .L_8)
	.align		4
.L_8:
        /*0010*/ 	.word	index@(.nv.constant0.matmul_kernel)
        /*0014*/ 	.short	0x0160
        /*0016*/ 	.short	0x0050


	//----- nvinfo : EIATTR_CBANK_PARAM_SIZE
	.align		4
.L_9:
        /*0018*/ 	.byte	0x03, 0x19
        /*001a*/ 	.short	0x0050


	//----- nvinfo : EIATTR_KPARAM_INFO
	.align		4
        /*001c*/ 	.byte	0x04, 0x17
        /*001e*/ 	.short	(.L_11 - .L_10)
.L_10:
        /*0020*/ 	.word	0x00000000
        /*0024*/ 	.short	0x000d
        /*0026*/ 	.short	0x0048
        /*0028*/ 	.byte	0x00, 0xf4, 0x21, 0x00


	//----- nvinfo : EIATTR_KPARAM_INFO
	.align		4
.L_11:
        /*002c*/ 	.byte	0x04, 0x17
        /*002e*/ 	.short	(.L_13 - .L_12)
.L_12:
        /*0030*/ 	.word	0x00000000
        /*0034*/ 	.short	0x000c
        /*0036*/ 	.short	0x0040
        /*0038*/ 	.byte	0x00, 0xf4, 0x21, 0x00


	//----- nvinfo : EIATTR_KPARAM_INFO
	.align		4
.L_13:
        /*003c*/ 	.byte	0x04, 0x17
        /*003e*/ 	.short	(.L_15 - .L_14)
.L_14:
        /*0040*/ 	.word	0x00000000
        /*0044*/ 	.short	0x000b
        /*0046*/ 	.short	0x0038
        /*0048*/ 	.byte	0x00, 0xf0, 0x11, 0x00


	//----- nvinfo : EIATTR_KPARAM_INFO
	.align		4
.L_15:
        /*004c*/ 	.byte	0x04, 0x17
        /*004e*/ 	.short	(.L_17 - .L_16)
.L_16:
        /*0050*/ 	.word	0x00000000
        /*0054*/ 	.short	0x000a
        /*0056*/ 	.short	0x0034
        /*0058*/ 	.byte	0x00, 0xf0, 0x11, 0x00


	//----- nvinfo : EIATTR_KPARAM_INFO
	.align		4
.L_17:
        /*005c*/ 	.byte	0x04, 0x17
        /*005e*/ 	.short	(.L_19 - .L_18)
.L_18:
        /*0060*/ 	.word	0x00000000
        /*0064*/ 	.short	0x0009
        /*0066*/ 	.short	0x0030
        /*0068*/ 	.byte	0x00, 0xf0, 0x11, 0x00


	//----- nvinfo : EIATTR_KPARAM_INFO
	.align		4
.L_19:
        /*006c*/ 	.byte	0x04, 0x17
        /*006e*/ 	.short	(.L_21 - .L_20)
.L_20:
        /*0070*/ 	.word	0x00000000
        /*0074*/ 	.short	0x0008
        /*0076*/ 	.short	0x002c
        /*0078*/ 	.byte	0x00, 0xf0, 0x11, 0x00


	//----- nvinfo : EIATTR_KPARAM_INFO
	.align		4
.L_21:
        /*007c*/ 	.byte	0x04, 0x17
        /*007e*/ 	.short	(.L_23 - .L_22)
.L_22:
        /*0080*/ 	.word	0x00000000
        /*0084*/ 	.short	0x0007
        /*0086*/ 	.short	0x0028
        /*0088*/ 	.byte	0x00, 0xf0, 0x11, 0x00


	//----- nvinfo : EIATTR_KPARAM_INFO
	.align		4
.L_23:
        /*008c*/ 	.byte	0x04, 0x17
        /*008e*/ 	.short	(.L_25 - .L_24)
.L_24:
        /*0090*/ 	.word	0x00000000
        /*0094*/ 	.short	0x0006
        /*0096*/ 	.short	0x0024
        /*0098*/ 	.byte	0x00, 0xf0, 0x11, 0x00


	//----- nvinfo : EIATTR_KPARAM_INFO
	.align		4
.L_25:
        /*009c*/ 	.byte	0x04, 0x17
        /*009e*/ 	.short	(.L_27 - .L_26)
.L_26:
        /*00a0*/ 	.word	0x00000000
        /*00a4*/ 	.short	0x0005
        /*00a6*/ 	.short	0x0020
        /*00a8*/ 	.byte	0x00, 0xf0, 0x11, 0x00


	//----- nvinfo : EIATTR_KPARAM_INFO
	.align		4
.L_27:
        /*00ac*/ 	.byte	0x04, 0x17
        /*00ae*/ 	.short	(.L_29 - .L_28)
.L_28:
        /*00b0*/ 	.word	0x00000000
        /*00b4*/ 	.short	0x0004
        /*00b6*/ 	.short	0x001c
        /*00b8*/ 	.byte	0x00, 0xf0, 0x11, 0x00


	//----- nvinfo : EIATTR_KPARAM_INFO
	.align		4
.L_29:
        /*00bc*/ 	.byte	0x04, 0x17
        /*00be*/ 	.short	(.L_31 - .L_30)
.L_30:
        /*00c0*/ 	.word	0x00000000
        /*00c4*/ 	.short	0x0003
        /*00c6*/ 	.short	0x0018
        /*00c8*/ 	.byte	0x00, 0xf0, 0x11, 0x00


	//----- nvinfo : EIATTR_KPARAM_INFO
	.align		4
.L_31:
        /*00cc*/ 	.byte	0x04, 0x17
        /*00ce*/ 	.short	(.L_33 - .L_32)
.L_32:
        /*00d0*/ 	.word	0x00000000
        /*00d4*/ 	.short	0x0002
        /*00d6*/ 	.short	0x0010
        /*00d8*/ 	.byte	0x00, 0xf4, 0x21, 0x00


	//----- nvinfo : EIATTR_KPARAM_INFO
	.align		4
.L_33:
        /*00dc*/ 	.byte	0x04, 0x17
        /*00de*/ 	.short	(.L_35 - .L_34)
.L_34:
        /*00e0*/ 	.word	0x00000000
        /*00e4*/ 	.short	0x0001
        /*00e6*/ 	.short	0x0008
        /*00e8*/ 	.byte	0x00, 0xf4, 0x21, 0x00


	//----- nvinfo : EIATTR_KPARAM_INFO
	.align		4
.L_35:
        /*00ec*/ 	.byte	0x04, 0x17
        /*00ee*/ 	.short	(.L_37 - .L_36)
.L_36:
        /*00f0*/ 	.word	0x00000000
        /*00f4*/ 	.short	0x0000
        /*00f6*/ 	.short	0x0000
        /*00f8*/ 	.byte	0x00, 0xf4, 0x21, 0x00


	//----- nvinfo : EIATTR_MAXREG_COUNT
	.align		4
.L_37:
        /*00fc*/ 	.byte	0x03, 0x1b
        /*00fe*/ 	.short	0x00ff


	//----- nvinfo : EIATTR_NUM_BARRIERS
	.align		4
        /*0100*/ 	.byte	0x02, 0x4c
        /*0102*/ 	.byte	0x01
	.zero		1


	//----- nvinfo : EIATTR_ANNOTATIONS
	.align		4
        /*0104*/ 	.byte	0x04, 0x55
        /*0106*/ 	.short	(.L_39 - .L_38)


	//   ....[0]....
.L_38:
        /*0108*/ 	.word	0x00000001
        /*010c*/ 	.byte	0x30, 0x09, 0x00, 0x00, 0x01, 0x00, 0x00, 0x00, 0x80, 0x09, 0x00, 0x00, 0x01, 0x00, 0x00, 0x00
        /* <DEDUP_REMOVED lines=585> */
        /*25ac*/ 	.byte	0xf0, 0x34, 0x01, 0x00


	//----- nvinfo : EIATTR_MERCURY_ISA_VERSION
	.align		4
.L_39:
        /*25b0*/ 	.byte	0x03, 0x5f
        /*25b2*/ 	.short	0x0000


	//----- nvinfo : EIATTR_EXIT_INSTR_OFFSETS
	.align		4
        /*25b4*/ 	.byte	0x04, 0x1c
        /*25b6*/ 	.short	(.L_41 - .L_40)


	//   ....[0]....
.L_40:
        /*25b8*/ 	.word	0x00016640


	//   ....[1]....
        /*25bc*/ 	.word	0x00016660


	//----- nvinfo : EIATTR_REQNTID
	.align		4
.L_41:
        /*25c0*/ 	.byte	0x04, 0x10
        /*25c2*/ 	.short	(.L_43 - .L_42)
.L_42:
        /*25c4*/ 	.word	0x00000080
        /*25c8*/ 	.word	0x00000001
        /*25cc*/ 	.word	0x00000001
.L_43:


//--------------------- .nv.callgraph             --------------------------
	.section	.nv.callgraph,"",@"SHT_CUDA_CALLGRAPH"
	.align	4
	.sectionentsize	8
	.align		4
        /*0000*/ 	.word	0x00000000
	.align		4
        /*0004*/ 	.word	0xffffffff
	.align		4
        /*0008*/ 	.word	0x00000000
	.align		4
        /*000c*/ 	.word	0xfffffffe
	.align		4
        /*0010*/ 	.word	0x00000000
	.align		4
        /*0014*/ 	.word	0xfffffffd
	.align		4
        /*0018*/ 	.word	0x00000000
	.align		4
        /*001c*/ 	.word	0xfffffffc


//--------------------- .nv.rel.action            --------------------------
	.section	.nv.rel.action,"",@"SHT_CUDA_RELOCINFO"
	.align	8
	.sectionentsize	8
        /*0000*/ 	.byte	0x73, 0x00, 0x00, 0x00, 0x00, 0x00, 0x00, 0x00, 0x00, 0x00, 0x00, 0x11, 0x25, 0x00, 0x05, 0x36


//--------------------- .nv.constant0.matmul_kernel --------------------------
	.section	.nv.constant0.matmul_kernel,"a",@progbits
	.sectionflags	@""
	.align	4
.nv.constant0.matmul_kernel:
	.zero		432


//--------------------- .text.matmul_kernel       --------------------------
	.section	.text.matmul_kernel,"ax",@progbits
	.sectioninfo	@"SHI_REGISTERS=255"
	.align	128
        .global         matmul_kernel
        .type           matmul_kernel,@function
        .size           matmul_kernel,(.L_x_3 - matmul_kernel)
        .other          matmul_kernel,@"STO_CUDA_ENTRY STV_DEFAULT"
matmul_kernel:
.text.matmul_kernel:
[----:B------:R-:W-:Y:S02]  /*0000*/  IMAD.MOV.U32 R1, RZ, RZ, c[0x0][0x28] ;  /* 0x00000a00ff017624 */ /* 0x000fe400078e00ff */
[----:B------:R-:W-:Y:S01]  /*0010*/  IMAD.MOV.U32 R0, RZ, RZ, c[0x0][0x17c] ;  /* 0x00005f00ff007624 */ /* 0x000fe200078e00ff */
[----:B------:R-:W1:Y:S01]  /*0020*/  S2R R5, SR_CTAID.X ;  /* 0x0000000000057919 */ /* 0x000e620000002500 */
[----:B------:R-:W-:Y:S01]  /*0030*/  IABS R21, c[0x0][0x178] ;  /* 0x00005e0000157a13 */ /* 0x000fe20000000000 */
[----:B------:R-:W-:Y:S01]  /*0040*/  IMAD.MOV.U32 R30, RZ, RZ, c[0x0][0x180] ;  /* 0x00006000ff1e7624 */ /* 0x000fe200078e00ff */
[----:B------:R-:W-:Y:S01]  /*0050*/  ULDC.64 UR8, c[0x0][0x118] ;  /* 0x0000460000087ab9 */ /* 0x000fe20000000a00 */
[----:B------:R-:W-:Y:S01]  /*0060*/  IADD3 R0, R0, 0x3f, RZ ;  /* 0x0000003f00007810 */ /* 0x000fe20007ffe0ff */
[----:B------:R-:W2:Y:S01]  /*0070*/  S2R R32, SR_TID.X ;  /* 0x0000000000207919 */ /* 0x000ea20000002100 */
[----:B------:R-:W-:Y:S01]  /*0080*/  IMAD.MOV.U32 R252, RZ, RZ, c[0x0][0x188] ;  /* 0x00006200fffc7624 */ /* 0x000fe200078e00ff */
[----:B------:R-:W-:Y:S02]  /*0090*/  IADD3 R11, R30, -0x1, RZ ;  /* 0xffffffff1e0b7810 */ /* 0x000fe40007ffe0ff */
[----:B------:R-:W-:Y:S01]  /*00a0*/  SHF.R.S32.HI R3, RZ, 0x1f, R0 ;  /* 0x0000001fff037819 */ /* 0x000fe20000011400 */
[C---:B------:R-:W-:Y:S01]  /*00b0*/  IMAD.SHL.U32 R183, R252.reuse, 0x4, RZ ;  /* 0x00000004fcb77824 */ /* 0x040fe200078e00ff */
[----:B------:R-:W-:Y:S01]  /*00c0*/  IADD3 R1, R1, -0x638, RZ ;  /* 0xfffff9c801017810 */ /* 0x000fe20007ffe0ff */
[C---:B------:R-:W-:Y:S01]  /*00d0*/  IMAD.SHL.U32 R187, R252.reuse, 0x8, RZ ;  /* 0x00000008fcbb7824 */ /* 0x040fe200078e00ff */
[----:B------:R-:W-:Y:S01]  /*00e0*/  LEA.HI R3, R3, R0, RZ, 0x6 ;  /* 0x0000000003037211 */ /* 0x000fe200078f30ff */
[C---:B------:R-:W-:Y:S01]  /*00f0*/  IMAD R191, R252.reuse, 0xc, RZ ;  /* 0x0000000cfcbf7824 */ /* 0x040fe200078e02ff */
[C---:B------:R-:W-:Y:S01]  /*0100*/  SHF.L.U32 R195, R252.reuse, 0x4, RZ ;  /* 0x00000004fcc37819 */ /* 0x040fe200000006ff */
[C---:B------:R-:W-:Y:S01]  /*0110*/  IMAD R199, R252.reuse, 0x14, RZ ;  /* 0x00000014fcc77824 */ /* 0x040fe200078e02ff */
[----:B------:R-:W-:Y:S01]  /*0120*/  SHF.R.S32.HI R3, RZ, 0x6, R3 ;  /* 0x00000006ff037819 */ /* 0x000fe20000011403 */
[----:B------:R-:W-:-:S02]  /*0130*/  IMAD R203, R252, 0x18, RZ ;  /* 0x00000018fccb7824 */ /* 0x000fc400078e02ff */
[C---:B------:R-:W-:Y:S02]  /*0140*/  IMAD R211, R252.reuse, 0x1c, RZ ;  /* 0x0000001cfcd37824 */ /* 0x040fe400078e02ff */
[----:B------:R-:W-:Y:S01]  /*0150*/  IMAD.SHL.U32 R4, R3, 0x8, RZ ;  /* 0x0000000803047824 */ /* 0x000fe200078e00ff */
[----:B-1----:R-:W-:Y:S01]  /*0160*/  IABS R8, R5 ;  /* 0x0000000500087213 */ /* 0x002fe20000000000 */
[----:B------:R-:W-:-:S03]  /*0170*/  IMAD.SHL.U32 R215, R252, 0x20, RZ ;  /* 0x00000020fcd77824 */ /* 0x000fc600078e00ff */
[-C--:B------:R-:W-:Y:S01]  /*0180*/  IABS R7, R4.reuse ;  /* 0x0000000400077213 */ /* 0x080fe20000000000 */
[C---:B------:R-:W-:Y:S01]  /*0190*/  IMAD R219, R252.reuse, 0x24, RZ ;  /* 0x00000024fcdb7824 */ /* 0x040fe200078e02ff */
[----:B------:R-:W-:Y:S01]  /*01a0*/  IABS R10, R4 ;  /* 0x00000004000a7213 */ /* 0x000fe20000000000 */
[----:B------:R-:W-:Y:S01]  /*01b0*/  IMAD R223, R252, 0x28, RZ ;  /* 0x00000028fcdf7824 */ /* 0x000fe200078e02ff */
[----:B------:R-:W1:Y:S01]  /*01c0*/  I2F.RP R0, R7 ;  /* 0x0000000700007306 */ /* 0x000e620000209400 */
[----:B--2---:R-:W-:Y:S01]  /*01d0*/  LOP3.LUT R28, R32, 0x7f, RZ, 0xc0, !PT ;  /* 0x0000007f201c7812 */ /* 0x004fe200078ec0ff */
[C---:B------:R-:W-:Y:S02]  /*01e0*/  IMAD R227, R252.reuse, 0x2c, RZ ;  /* 0x0000002cfce37824 */ /* 0x040fe400078e02ff */
[C---:B------:R-:W-:Y:S02]  /*01f0*/  IMAD R231, R252.reuse, 0x30, RZ ;  /* 0x00000030fce77824 */ /* 0x040fe400078e02ff */
[----:B------:R-:W-:-:S02]  /*0200*/  IMAD R235, R252, 0x34, RZ ;  /* 0x00000034fceb7824 */ /* 0x000fc400078e02ff */
[C---:B------:R-:W-:Y:S02]  /*0210*/  IMAD R239, R252.reuse, 0x38, RZ ;  /* 0x00000038fcef7824 */ /* 0x040fe400078e02ff */
[C---:B------:R-:W-:Y:S02]  /*0220*/  IMAD R243, R252.reuse, 0x3c, RZ ;  /* 0x0000003cfcf37824 */ /* 0x040fe400078e02ff */
[C---:B------:R-:W-:Y:S02]  /*0230*/  IMAD R121, R252.reuse, 0x5, RZ ;  /* 0x00000005fc797824 */ /* 0x040fe400078e02ff */
[C---:B------:R-:W-:Y:S01]  /*0240*/  IMAD R125, R252.reuse, 0x9, RZ ;  /* 0x00000009fc7d7824 */ /* 0x040fe200078e02ff */
[----:B-1----:R-:W1:Y:S01]  /*0250*/  MUFU.RCP R0, R0 ;  /* 0x0000000000007308 */ /* 0x002e620000001000 */
[C---:B------:R-:W-:Y:S02]  /*0260*/  IMAD R129, R252.reuse, 0xd, RZ ;  /* 0x0000000dfc817824 */ /* 0x040fe400078e02ff */
[----:B------:R-:W-:-:S02]  /*0270*/  IMAD R133, R252, 0x11, RZ ;  /* 0x00000011fc857824 */ /* 0x000fc400078e02ff */
[C---:B------:R-:W-:Y:S02]  /*0280*/  IMAD R137, R252.reuse, 0x15, RZ ;  /* 0x00000015fc897824 */ /* 0x040fe400078e02ff */
[C---:B------:R-:W-:Y:S02]  /*0290*/  IMAD R141, R252.reuse, 0x19, RZ ;  /* 0x00000019fc8d7824 */ /* 0x040fe400078e02ff */
[C---:B------:R-:W-:Y:S02]  /*02a0*/  IMAD R145, R252.reuse, 0x1d, RZ ;  /* 0x0000001dfc917824 */ /* 0x040fe400078e02ff */
[C---:B------:R-:W-:Y:S02]  /*02b0*/  IMAD R149, R252.reuse, 0x21, RZ ;  /* 0x00000021fc957824 */ /* 0x040fe400078e02ff */
[C---:B------:R-:W-:Y:S02]  /*02c0*/  IMAD R153, R252.reuse, 0x25, RZ ;  /* 0x00000025fc997824 */ /* 0x040fe400078e02ff */
[----:B------:R-:W-:Y:S01]  /*02d0*/  IMAD R157, R252, 0x29, RZ ;  /* 0x00000029fc9d7824 */ /* 0x000fe200078e02ff */
[----:B-1----:R-:W-:Y:S01]  /*02e0*/  IADD3 R2, R0, 0xffffffe, RZ ;  /* 0x0ffffffe00027810 */ /* 0x002fe20007ffe0ff */
[C---:B------:R-:W-:Y:S01]  /*02f0*/  IMAD R161, R252.reuse, 0x2d, RZ ;  /* 0x0000002dfca17824 */ /* 0x040fe200078e02ff */
[----:B------:R-:W-:Y:S01]  /*0300*/  IADD3 R0, RZ, -R10, RZ ;  /* 0x8000000aff007210 */ /* 0x000fe20007ffe0ff */
[C---:B------:R-:W-:Y:S01]  /*0310*/  IMAD R165, R252.reuse, 0x31, RZ ;  /* 0x00000031fca57824 */ /* 0x040fe200078e02ff */
[----:B------:R1:W2:Y:S01]  /*0320*/  F2I.FTZ.U32.TRUNC.NTZ R3, R2 ;  /* 0x0000000200037305 */ /* 0x0002a2000021f000 */
[----:B------:R-:W-:-:S02]  /*0330*/  IMAD R169, R252, 0x35, RZ ;  /* 0x00000035fca97824 */ /* 0x000fc400078e02ff */
[C---:B------:R-:W-:Y:S02]  /*0340*/  IMAD R173, R252.reuse, 0x39, RZ ;  /* 0x00000039fcad7824 */ /* 0x040fe400078e02ff */
[C---:B------:R-:W-:Y:S02]  /*0350*/  IMAD R177, R252.reuse, 0x3d, RZ ;  /* 0x0000003dfcb17824 */ /* 0x040fe400078e02ff */
[C---:B------:R-:W-:Y:S02]  /*0360*/  IMAD R249, R252.reuse, 0xa, RZ ;  /* 0x0000000afcf97824 */ /* 0x040fe400078e02ff */
[----:B-1----:R-:W-:Y:S02]  /*0370*/  IMAD.MOV.U32 R2, RZ, RZ, RZ ;  /* 0x000000ffff027224 */ /* 0x002fe400078e00ff */
[C---:B------:R-:W-:Y:S02]  /*0380*/  IMAD R251, R252.reuse, 0x16, RZ ;  /* 0x00000016fcfb7824 */ /* 0x040fe400078e02ff */
[----:B------:R-:W-:-:S02]  /*0390*/  IMAD R93, R252, 0x26, RZ ;  /* 0x00000026fc5d7824 */ /* 0x000fc400078e02ff */
[C---:B------:R-:W-:Y:S02]  /*03a0*/  IMAD R97, R252.reuse, 0x2a, RZ ;  /* 0x0000002afc617824 */ /* 0x040fe400078e02ff */
[--C-:B--2---:R-:W-:Y:S02]  /*03b0*/  IMAD.MOV R6, RZ, RZ, -R3.reuse ;  /* 0x000000ffff067224 */ /* 0x104fe400078e0a03 */
[----:B------:R-:W-:Y:S02]  /*03c0*/  IMAD R101, R252, 0x2e, RZ ;  /* 0x0000002efc657824 */ /* 0x000fe400078e02ff */
[----:B------:R-:W-:Y:S02]  /*03d0*/  IMAD R9, R6, R7, RZ ;  /* 0x0000000706097224 */ /* 0x000fe400078e02ff */
[----:B------:R-:W-:Y:S02]  /*03e0*/  IMAD.MOV.U32 R6, RZ, RZ, R8 ;  /* 0x000000ffff067224 */ /* 0x000fe400078e0008 */
[----:B------:R-:W-:-:S04]  /*03f0*/  IMAD.HI.U32 R3, R3, R9, R2 ;  /* 0x0000000903037227 */ /* 0x000fc800078e0002 */
[----:B------:R-:W-:Y:S02]  /*0400*/  IMAD R105, R252, 0x32, RZ ;  /* 0x00000032fc697824 */ /* 0x000fe400078e02ff */
[----:B------:R-:W-:-:S04]  /*0410*/  IMAD.HI.U32 R3, R3, R6, RZ ;  /* 0x0000000603037227 */ /* 0x000fc800078e00ff */
[----:B------:R-:W-:Y:S02]  /*0420*/  IMAD R0, R3, R0, R6 ;  /* 0x0000000003007224 */ /* 0x000fe400078e0206 */
[C---:B------:R-:W-:Y:S02]  /*0430*/  IMAD R109, R252.reuse, 0x36, RZ ;  /* 0x00000036fc6d7824 */ /* 0x040fe400078e02ff */
[C---:B------:R-:W-:Y:S01]  /*0440*/  IMAD R113, R252.reuse, 0x3a, RZ ;  /* 0x0000003afc717824 */ /* 0x040fe200078e02ff */
[----:B------:R-:W-:Y:S01]  /*0450*/  ISETP.GT.U32.AND P1, PT, R7, R0, PT ;  /* 0x000000000700720c */ /* 0x000fe20003f24070 */
[----:B------:R-:W-:-:S12]  /*0460*/  IMAD R117, R252, 0x3e, RZ ;  /* 0x0000003efc757824 */ /* 0x000fd800078e02ff */
[----:B------:R-:W-:Y:S01]  /*0470*/  @!P1 IMAD.IADD R0, R0, 0x1, -R7 ;  /* 0x0000000100009824 */ /* 0x000fe200078e0a07 */
[----:B------:R-:W-:Y:S02]  /*0480*/  @!P1 IADD3 R3, R3, 0x1, RZ ;  /* 0x0000000103039810 */ /* 0x000fe40007ffe0ff */
[----:B------:R-:W-:Y:S02]  /*0490*/  ISETP.NE.AND P1, PT, R4, RZ, PT ;  /* 0x000000ff0400720c */ /* 0x000fe40003f25270 */
[----:B------:R-:W-:Y:S02]  /*04a0*/  ISETP.GE.U32.AND P0, PT, R0, R7, PT ;  /* 0x000000070000720c */ /* 0x000fe40003f06070 */
[----:B------:R-:W-:-:S04]  /*04b0*/  LOP3.LUT R0, R5, R4, RZ, 0x3c, !PT ;  /* 0x0000000405007212 */ /* 0x000fc800078e3cff */
[----:B------:R-:W-:Y:S01]  /*04c0*/  ISETP.GE.AND P2, PT, R0, RZ, PT ;  /* 0x000000ff0000720c */ /* 0x000fe20003f46270 */
[----:B------:R-:W-:-:S05]  /*04d0*/  IMAD.MOV.U32 R0, RZ, RZ, c[0x0][0x178] ;  /* 0x00005e00ff007624 */ /* 0x000fca00078e00ff */
[----:B------:R-:W-:Y:S02]  /*04e0*/  IADD3 R0, R0, 0xff, RZ ;  /* 0x000000ff00007810 */ /* 0x000fe40007ffe0ff */
[----:B------:R-:W-:-:S05]  /*04f0*/  @P0 IADD3 R3, R3, 0x1, RZ ;  /* 0x0000000103030810 */ /* 0x000fca0007ffe0ff */
[----:B------:R-:W-:Y:S01]  /*0500*/  IMAD.MOV.U32 R2, RZ, RZ, R3 ;  /* 0x000000ffff027224 */ /* 0x000fe200078e0003 */
[----:B------:R-:W-:-:S03]  /*0510*/  SHF.R.S32.HI R3, RZ, 0x1f, R0 ;  /* 0x0000001fff037819 */ /* 0x000fc60000011400 */
[----:B------:R-:W-:Y:S01]  /*0520*/  @!P2 IMAD.MOV R2, RZ, RZ, -R2 ;  /* 0x000000ffff02a224 */ /* 0x000fe200078e0a02 */
[----:B------:R-:W-:Y:S02]  /*0530*/  @!P1 LOP3.LUT R2, RZ, R4, RZ, 0x33, !PT ;  /* 0x00000004ff029212 */ /* 0x000fe400078e33ff */
[----:B------:R-:W-:-:S03]  /*0540*/  LEA.HI R3, R3, R0, RZ, 0x8 ;  /* 0x0000000003037211 */ /* 0x000fc600078f40ff */
[----:B------:R-:W-:Y:S02]  /*0550*/  IMAD.SHL.U32 R205, R2, 0x8, RZ ;  /* 0x0000000802cd7824 */ /* 0x000fe400078e00ff */
[----:B------:R-:W-:-:S03]  /*0560*/  IMAD.MOV R2, RZ, RZ, -R2 ;  /* 0x000000ffff027224 */ /* 0x000fc600078e0a02 */
[----:B------:R-:W-:Y:S01]  /*0570*/  LEA.HI.SX32 R3, R3, -R205, 0x18 ;  /* 0x800000cd03037211 */ /* 0x000fe200078fc2ff */
[----:B------:R-:W-:Y:S02]  /*0580*/  IMAD R8, R4, R2, R5 ;  /* 0x0000000204087224 */ /* 0x000fe400078e0205 */
[----:B------:R-:W-:Y:S01]  /*0590*/  IMAD.MOV.U32 R2, RZ, RZ, RZ ;  /* 0x000000ffff027224 */ /* 0x000fe200078e00ff */
[----:B------:R-:W-:Y:S02]  /*05a0*/  IMNMX R9, R3, 0x8, PT ;  /* 0x0000000803097817 */ /* 0x000fe40003800200 */
[----:B------:R-:W-:Y:S02]  /*05b0*/  IABS R4, R8 ;  /* 0x0000000800047213 */ /* 0x000fe40000000000 */
[----:B------:R-:W-:-:S04]  /*05c0*/  IABS R6, R9 ;  /* 0x0000000900067213 */ /* 0x000fc80000000000 */
[----:B------:R-:W1:Y:S08]  /*05d0*/  I2F.RP R0, R6 ;  /* 0x0000000600007306 */ /* 0x000e700000209400 */
[----:B-1----:R-:W1:Y:S02]  /*05e0*/  MUFU.RCP R0, R0 ;  /* 0x0000000000007308 */ /* 0x002e640000001000 */
[----:B-1----:R-:W-:-:S02]  /*05f0*/  IADD3 R3, R0, 0xffffffe, RZ ;  /* 0x0ffffffe00037810 */ /* 0x002fc40007ffe0ff */
[----:B------:R-:W-:-:S04]  /*0600*/  IABS R0, c[0x0][0x17c] ;  /* 0x00005f0000007a13 */ /* 0x000fc80000000000 */
[----:B------:R-:W1:Y:S02]  /*0610*/  F2I.FTZ.U32.TRUNC.NTZ R3, R3 ;  /* 0x0000000300037305 */ /* 0x000e64000021f000 */
[----:B-1----:R-:W-:-:S05]  /*0620*/  IADD3 R7, RZ, -R3, RZ ;  /* 0x80000003ff077210 */ /* 0x002fca0007ffe0ff */
[----:B------:R-:W-:Y:S01]  /*0630*/  IMAD R5, R7, R6, RZ ;  /* 0x0000000607057224 */ /* 0x000fe200078e02ff */
[----:B------:R-:W-:-:S03]  /*0640*/  IABS R7, R9 ;  /* 0x0000000900077213 */ /* 0x000fc60000000000 */
[----:B------:R-:W-:-:S04]  /*0650*/  IMAD.HI.U32 R2, R3, R5, R2 ;  /* 0x0000000503027227 */ /* 0x000fc800078e0002 */
[----:B------:R-:W-:Y:S02]  /*0660*/  IMAD.MOV.U32 R3, RZ, RZ, R4 ;  /* 0x000000ffff037224 */ /* 0x000fe400078e0004 */
[----:B------:R-:W-:Y:S01]  /*0670*/  IMAD.MOV R5, RZ, RZ, -R7 ;  /* 0x000000ffff057224 */ /* 0x000fe200078e0a07 */
[----:B------:R-:W1:Y:S01]  /*0680*/  I2F.RP R4, R21 ;  /* 0x0000001500047306 */ /* 0x000e620000209400 */
[----:B------:R-:W-:-:S04]  /*0690*/  IMAD.HI.U32 R2, R2, R3, RZ ;  /* 0x0000000302027227 */ /* 0x000fc800078e00ff */
[----:B------:R-:W-:-:S03]  /*06a0*/  IMAD R3, R2, R5, R3 ;  /* 0x0000000502037224 */ /* 0x000fc600078e0203 */
[----:B------:R-:W2:Y:S02]  /*06b0*/  I2F.RP R5, R0 ;  /* 0x0000000000057306 */ /* 0x000ea40000209400 */
[----:B------:R-:W-:-:S06]  /*06c0*/  ISETP.GT.U32.AND P1, PT, R6, R3, PT ;  /* 0x000000030600720c */ /* 0x000fcc0003f24070 */
[----:B-1----:R-:W1:Y:S07]  /*06d0*/  MUFU.RCP R4, R4 ;  /* 0x0000000400047308 */ /* 0x002e6e0000001000 */
[----:B------:R-:W-:Y:S01]  /*06e0*/  @!P1 IMAD.IADD R3, R3, 0x1, -R6 ;  /* 0x0000000103039824 */ /* 0x000fe200078e0a06 */
[----:B--2---:R-:W2:Y:S01]  /*06f0*/  MUFU.RCP R5, R5 ;  /* 0x0000000500057308 */ /* 0x004ea20000001000 */
[----:B------:R-:W-:Y:S02]  /*0700*/  @!P1 IADD3 R2, R2, 0x1, RZ ;  /* 0x0000000102029810 */ /* 0x000fe40007ffe0ff */
[----:B------:R-:W-:-:S02]  /*0710*/  ISETP.NE.AND P1, PT, R9, RZ, PT ;  /* 0x000000ff0900720c */ /* 0x000fc40003f25270 */
[----:B------:R-:W-:Y:S02]  /*0720*/  ISETP.GE.U32.AND P0, PT, R3, R6, PT ;  /* 0x000000060300720c */ /* 0x000fe40003f06070 */
[----:B------:R-:W-:Y:S02]  /*0730*/  LOP3.LUT R3, R8, R9, RZ, 0x3c, !PT ;  /* 0x0000000908037212 */ /* 0x000fe400078e3cff */
[----:B-1----:R-:W-:Y:S02]  /*0740*/  IADD3 R6, R4, 0xffffffe, RZ ;  /* 0x0ffffffe04067810 */ /* 0x002fe40007ffe0ff */
[----:B------:R-:W-:Y:S02]  /*0750*/  ISETP.GE.AND P2, PT, R3, RZ, PT ;  /* 0x000000ff0300720c */ /* 0x000fe40003f46270 */
[----:B------:R1:W3:Y:S01]  /*0760*/  F2I.FTZ.U32.TRUNC.NTZ R3, R6 ;  /* 0x0000000600037305 */ /* 0x0002e2000021f000 */
[----:B--2---:R-:W-:-:S04]  /*0770*/  IADD3 R7, R5, 0xffffffe, RZ ;  /* 0x0ffffffe05077810 */ /* 0x004fc80007ffe0ff */
[----:B------:R-:W-:-:S03]  /*0780*/  @P0 IADD3 R2, R2, 0x1, RZ ;  /* 0x0000000102020810 */ /* 0x000fc60007ffe0ff */
[----:B------:R-:W2:Y:S01]  /*0790*/  F2I.FTZ.U32.TRUNC.NTZ R5, R7 ;  /* 0x0000000700057305 */ /* 0x000ea2000021f000 */
[----:B-1----:R-:W-:Y:S01]  /*07a0*/  SHF.R.U32.HI R6, RZ, 0x6, R32 ;  /* 0x00000006ff067819 */ /* 0x002fe20000011620 */
[----:B------:R-:W-:-:S04]  /*07b0*/  IMAD.MOV.U32 R204, RZ, RZ, R2 ;  /* 0x000000ffffcc7224 */ /* 0x000fc800078e0002 */
[----:B------:R-:W-:Y:S01]  /*07c0*/  @!P2 IMAD.MOV R204, RZ, RZ, -R204 ;  /* 0x000000ffffcca224 */ /* 0x000fe200078e0acc */
[----:B------:R-:W-:Y:S02]  /*07d0*/  @!P1 LOP3.LUT R204, RZ, R9, RZ, 0x33, !PT ;  /* 0x00000009ffcc9212 */ /* 0x000fe400078e33ff */
[----:B---3--:R-:W-:Y:S02]  /*07e0*/  IADD3 R2, RZ, -R3, RZ ;  /* 0x80000003ff027210 */ /* 0x008fe40007ffe0ff */
[----:B------:R-:W-:Y:S01]  /*07f0*/  ISETP.GE.U32.AND P1, PT, R11, 0x7fffffc0, PT ;  /* 0x7fffffc00b00780c */ /* 0x000fe20003f26070 */
[----:B------:R-:W-:Y:S02]  /*0800*/  IMAD.MOV R4, RZ, RZ, -R204 ;  /* 0x000000ffff047224 */ /* 0x000fe400078e0acc */
[----:B------:R-:W-:Y:S02]  /*0810*/  IMAD.SHL.U32 R204, R204, 0x40, RZ ;  /* 0x00000040cccc7824 */ /* 0x000fe400078e00ff */
[----:B------:R-:W-:-:S02]  /*0820*/  IMAD R4, R9, R4, R8 ;  /* 0x0000000409047224 */ /* 0x000fc400078e0208 */
[----:B------:R-:W-:Y:S02]  /*0830*/  IMAD R9, R2, R21, RZ ;  /* 0x0000001502097224 */ /* 0x000fe400078e02ff */
[----:B------:R-:W-:Y:S02]  /*0840*/  IMAD.MOV.U32 R2, RZ, RZ, RZ ;  /* 0x000000ffff027224 */ /* 0x000fe400078e00ff */
[----:B------:R-:W-:Y:S02]  /*0850*/  IMAD.IADD R205, R205, 0x1, R4 ;  /* 0x00000001cdcd7824 */ /* 0x000fe400078e0204 */
[----:B------:R-:W-:Y:S01]  /*0860*/  IMAD.HI.U32 R2, R3, R9, R2 ;  /* 0x0000000903027227 */ /* 0x000fe200078e0002 */
[----:B------:R-:W-:Y:S02]  /*0870*/  SGXT.U32 R3, R6, 0x1 ;  /* 0x000000010603781a */ /* 0x000fe40000000000 */
[----:B------:R-:W-:Y:S01]  /*0880*/  LEA R205, R205, R28, 0x8 ;  /* 0x0000001ccdcd7211 */ /* 0x000fe200078e40ff */
[--C-:B--2---:R-:W-:Y:S01]  /*0890*/  IMAD.MOV R7, RZ, RZ, -R5.reuse ;  /* 0x000000ffff077224 */ /* 0x104fe200078e0a05 */
[----:B------:R-:W-:Y:S01]  /*08a0*/  LOP3.LUT R6, R204, R3, RZ, 0xfc, !PT ;  /* 0x00000003cc067212 */ /* 0x000fe200078efcff */
[----:B------:R-:W-:Y:S01]  /*08b0*/  IMAD.MOV.U32 R4, RZ, RZ, RZ ;  /* 0x000000ffff047224 */ /* 0x000fe200078e00ff */
[----:B------:R-:W-:Y:S01]  /*08c0*/  IADD3 R206, R205, 0x80, RZ ;  /* 0x00000080cdce7810 */ /* 0x000fe20007ffe0ff */
[----:B------:R-:W-:Y:S01]  /*08d0*/  IMAD R7, R7, R0, RZ ;  /* 0x0000000007077224 */ /* 0x000fe200078e02ff */
[----:B------:R-:W-:Y:S01]  /*08e0*/  LOP3.LUT R18, R6, 0x2, RZ, 0xfc, !PT ;  /* 0x0000000206127812 */ /* 0x000fe200078efcff */
[----:B------:R-:W-:Y:S01]  /*08f0*/  IMAD.SHL.U32 R28, R28, 0x4, RZ ;  /* 0x000000041c1c7824 */ /* 0x000fe200078e00ff */
[----:B------:R-:W-:Y:S01]  /*0900*/  IABS R9, R6 ;  /* 0x0000000600097213 */ /* 0x000fe20000000000 */
[----:B------:R-:W-:Y:S01]  /*0910*/  IMAD.HI.U32 R5, R5, R7, R4 ;  /* 0x0000000705057227 */ /* 0x000fe200078e0004 */
[----:B------:R-:W-:Y:S01]  /*0920*/  IABS R8, R205 ;  /* 0x000000cd00087213 */ /* 0x000fe20000000000 */
[----:B------:R-:W-:Y:S01]  /*0930*/  STL.64 [R1+0x540], R204 ;  /* 0x000540cc01007387 */ /* 0x000fe20000100a00 */
[----:B------:R-:W-:-:S02]  /*0940*/  IABS R12, R18 ;  /* 0x00000012000c7213 */ /* 0x000fc40000000000 */
[----:B------:R-:W-:Y:S01]  /*0950*/  IABS R10, R206 ;  /* 0x000000ce000a7213 */ /* 0x000fe20000000000 */
[C---:B------:R-:W-:Y:S01]  /*0960*/  IMAD.HI.U32 R4, R5.reuse, R9, RZ ;  /* 0x0000000905047227 */ /* 0x040fe200078e00ff */
[C---:B------:R-:W-:Y:S01]  /*0970*/  LOP3.LUT R20, R6.reuse, 0x4, RZ, 0xfc, !PT ;  /* 0x0000000406147812 */ /* 0x040fe200078efcff */
[----:B------:R-:W-:Y:S01]  /*0980*/  STL [R1+0x610], R206 ;  /* 0x000610ce01007387 */ /* 0x000fe20000100800 */
[----:B------:R-:W-:Y:S01]  /*0990*/  LOP3.LUT R22, R6, 0x6, RZ, 0xfc, !PT ;  /* 0x0000000606167812 */ /* 0x000fe200078efcff */
[----:B------:R-:W-:Y:S01]  /*09a0*/  IMAD.HI.U32 R3, R2, R8, RZ ;  /* 0x0000000802037227 */ /* 0x000fe200078e00ff */
[C---:B------:R-:W-:Y:S02]  /*09b0*/  LOP3.LUT R23, R6.reuse, 0x8, RZ, 0xfc, !PT ;  /* 0x0000000806177812 */ /* 0x040fe400078efcff */
[C---:B------:R-:W-:Y:S01]  /*09c0*/  LOP3.LUT R26, R6.reuse, 0xc, RZ, 0xfc, !PT ;  /* 0x0000000c061a7812 */ /* 0x040fe200078efcff */
[----:B------:R-:W-:Y:S01]  /*09d0*/  IMAD.HI.U32 R7, R5, R12, RZ ;  /* 0x0000000c05077227 */ /* 0x000fe200078e00ff */
[----:B------:R-:W-:-:S02]  /*09e0*/  LOP3.LUT R24, R6, 0xa, RZ, 0xfc, !PT ;  /* 0x0000000a06187812 */ /* 0x000fc400078efcff */
[----:B------:R-:W-:Y:S01]  /*09f0*/  IABS R15, R23 ;  /* 0x00000017000f7213 */ /* 0x000fe20000000000 */
[----:B------:R-:W-:Y:S01]  /*0a00*/  IMAD.HI.U32 R2, R2, R10, RZ ;  /* 0x0000000a02027227 */ /* 0x000fe200078e00ff */
[----:B------:R-:W-:Y:S02]  /*0a10*/  IABS R19, R26 ;  /* 0x0000001a00137213 */ /* 0x000fe40000000000 */
[----:B------:R-:W-:Y:S01]  /*0a20*/  IABS R17, R24 ;  /* 0x0000001800117213 */ /* 0x000fe20000000000 */
[----:B------:R-:W-:Y:S02]  /*0a30*/  IMAD.MOV R11, RZ, RZ, -R4 ;  /* 0x000000ffff0b7224 */ /* 0x000fe400078e0a04 */
[----:B------:R-:W-:Y:S02]  /*0a40*/  IMAD.MOV R13, RZ, RZ, -R7 ;  /* 0x000000ffff0d7224 */ /* 0x000fe400078e0a07 */
[----:B------:R-:W-:Y:S02]  /*0a50*/  IMAD.MOV R4, RZ, RZ, -R2 ;  /* 0x000000ffff047224 */ /* 0x000fe400078e0a02 */
[----:B------:R-:W-:Y:S01]  /*0a60*/  IMAD R7, R0, R11, R9 ;  /* 0x0000000b00077224 */ /* 0x000fe200078e0209 */
[----:B------:R-:W-:Y:S01]  /*0a70*/  IABS R11, R20 ;  /* 0x00000014000b7213 */ /* 0x000fe20000000000 */
[----:B------:R-:W-:-:S02]  /*0a80*/  IMAD.MOV R3, RZ, RZ, -R3 ;  /* 0x000000ffff037224 */ /* 0x000fc400078e0a03 */
[C---:B------:R-:W-:Y:S01]  /*0a90*/  IMAD R4, R21.reuse, R4, R10 ;  /* 0x0000000415047224 */ /* 0x040fe200078e020a */
[C---:B------:R-:W-:Y:S01]  /*0aa0*/  ISETP.GT.U32.AND P5, PT, R0.reuse, R7, PT ;  /* 0x000000070000720c */ /* 0x040fe20003fa4070 */
[----:B------:R-:W-:Y:S02]  /*0ab0*/  IMAD R2, R21, R3, R8 ;  /* 0x0000000315027224 */ /* 0x000fe400078e0208 */
[----:B------:R-:W-:Y:S01]  /*0ac0*/  IMAD.HI.U32 R3, R5, R11, RZ ;  /* 0x0000000b05037227 */ /* 0x000fe200078e00ff */
[C---:B------:R-:W-:Y:S02]  /*0ad0*/  ISETP.GT.U32.AND P2, PT, R21.reuse, R4, PT ;  /* 0x000000041500720c */ /* 0x040fe40003f44070 */
[----:B------:R-:W-:Y:S01]  /*0ae0*/  ISETP.GT.U32.AND P0, PT, R21, R2, PT ;  /* 0x000000021500720c */ /* 0x000fe20003f04070 */
[----:B------:R-:W-:Y:S01]  /*0af0*/  IMAD R9, R0, R13, R12 ;  /* 0x0000000d00097224 */ /* 0x000fe200078e020c */
[----:B------:R-:W-:Y:S01]  /*0b00*/  IABS R13, R22 ;  /* 0x00000016000d7213 */ /* 0x000fe20000000000 */
[----:B------:R-:W-:-:S02]  /*0b10*/  IMAD.MOV R3, RZ, RZ, -R3 ;  /* 0x000000ffff037224 */ /* 0x000fc400078e0a03 */
[----:B------:R-:W-:Y:S01]  /*0b20*/  IMAD.HI.U32 R8, R5, R15, RZ ;  /* 0x0000000f05087227 */ /* 0x000fe200078e00ff */
[----:B------:R-:W-:-:S03]  /*0b30*/  ISETP.GT.U32.AND P3, PT, R0, R9, PT ;  /* 0x000000090000720c */ /* 0x000fc60003f64070 */
[----:B------:R-:W-:Y:S02]  /*0b40*/  IMAD R11, R0, R3, R11 ;  /* 0x00000003000b7224 */ /* 0x000fe400078e020b */
[----:B------:R-:W-:Y:S02]  /*0b50*/  IMAD.HI.U32 R3, R5, R13, RZ ;  /* 0x0000000d05037227 */ /* 0x000fe400078e00ff */
[----:B------:R-:W-:Y:S02]  /*0b60*/  @!P0 IADD3 R2, R2, -R21, RZ ;  /* 0x8000001502028210 */ /* 0x000fe40007ffe0ff */
[----:B------:R-:W-:Y:S02]  /*0b70*/  IMAD.MOV R3, RZ, RZ, -R3 ;  /* 0x000000ffff037224 */ /* 0x000fe400078e0a03 */
[----:B------:R-:W-:Y:S01]  /*0b80*/  @!P2 IMAD.IADD R4, R4, 0x1, -R21 ;  /* 0x000000010404a824 */ /* 0x000fe200078e0a15 */
[C---:B------:R-:W-:Y:S01]  /*0b90*/  ISETP.GT.U32.AND P2, PT, R0.reuse, R11, PT ;  /* 0x0000000b0000720c */ /* 0x040fe20003f44070 */
[--C-:B------:R-:W-:Y:S01]  /*0ba0*/  @!P5 IMAD.IADD R7, R7, 0x1, -R0.reuse ;  /* 0x000000010707d824 */ /* 0x100fe200078e0a00 */
[C---:B------:R-:W-:Y:S01]  /*0bb0*/  ISETP.GT.U32.AND P0, PT, R21.reuse, R2, PT ;  /* 0x000000021500720c */ /* 0x040fe20003f04070 */
[C---:B------:R-:W-:Y:S01]  /*0bc0*/  IMAD R13, R0.reuse, R3, R13 ;  /* 0x00000003000d7224 */ /* 0x040fe200078e020d */
[----:B------:R-:W-:Y:S01]  /*0bd0*/  ISETP.GT.U32.AND P4, PT, R21, R4, PT ;  /* 0x000000041500720c */ /* 0x000fe20003f84070 */
[----:B------:R-:W-:Y:S01]  /*0be0*/  @!P3 IMAD.IADD R9, R9, 0x1, -R0 ;  /* 0x000000010909b824 */ /* 0x000fe200078e0a00 */
[C---:B------:R-:W-:Y:S01]  /*0bf0*/  ISETP.GT.U32.AND P6, PT, R0.reuse, R7, PT ;  /* 0x000000070000720c */ /* 0x040fe20003fc4070 */
[----:B------:R-:W-:Y:S01]  /*0c00*/  IMAD.HI.U32 R12, R5, R19, RZ ;  /* 0x00000013050c7227 */ /* 0x000fe200078e00ff */
[----:B------:R-:W-:-:S02]  /*0c10*/  ISETP.GT.U32.AND P5, PT, R0, R13, PT ;  /* 0x0000000d0000720c */ /* 0x000fc40003fa4070 */
[----:B------:R-:W-:Y:S01]  /*0c20*/  ISETP.GE.AND P3, PT, R206, RZ, PT ;  /* 0x000000ffce00720c */ /* 0x000fe20003f66270 */
[----:B------:R-:W-:Y:S01]  /*0c30*/  IMAD.HI.U32 R10, R5, R17, RZ ;  /* 0x00000011050a7227 */ /* 0x000fe200078e00ff */
[----:B------:R-:W-:-:S03]  /*0c40*/  LOP3.LUT R3, RZ, c[0x0][0x178], RZ, 0x33, !PT ;  /* 0x00005e00ff037a12 */ /* 0x000fc600078e33ff */
[--C-:B------:R-:W-:Y:S01]  /*0c50*/  @!P2 IMAD.IADD R11, R11, 0x1, -R0.reuse ;  /* 0x000000010b0ba824 */ /* 0x100fe200078e0a00 */
[----:B------:R-:W-:Y:S01]  /*0c60*/  ISETP.GE.AND P2, PT, R6, RZ, PT ;  /* 0x000000ff0600720c */ /* 0x000fe20003f46270 */
[----:B------:R-:W-:Y:S01]  /*0c70*/  @!P4 IMAD.IADD R4, R4, 0x1, -R21 ;  /* 0x000000010404c824 */ /* 0x000fe200078e0a15 */
[----:B------:R-:W-:Y:S01]  /*0c80*/  ISETP.GE.AND P4, PT, R205, RZ, PT ;  /* 0x000000ffcd00720c */ /* 0x000fe20003f86270 */
[--C-:B------:R-:W-:Y:S01]  /*0c90*/  @!P6 IMAD.IADD R7, R7, 0x1, -R0.reuse ;  /* 0x000000010707e824 */ /* 0x100fe200078e0a00 */
[----:B------:R-:W-:Y:S01]  /*0ca0*/  ISETP.GT.U32.AND P6, PT, R0, R9, PT ;  /* 0x000000090000720c */ /* 0x000fe20003fc4070 */
[----:B------:R-:W-:Y:S01]  /*0cb0*/  @!P5 IMAD.IADD R13, R13, 0x1, -R0 ;  /* 0x000000010d0dd824 */ /* 0x000fe200078e0a00 */
[----:B------:R-:W-:Y:S01]  /*0cc0*/  @!P0 IADD3 R2, R2, -R21, RZ ;  /* 0x8000001502028210 */ /* 0x000fe20007ffe0ff */
[----:B------:R-:W-:Y:S01]  /*0cd0*/  IMAD.MOV R8, RZ, RZ, -R8 ;  /* 0x000000ffff087224 */ /* 0x000fe200078e0a08 */
[----:B------:R-:W-:Y:S01]  /*0ce0*/  @!P3 IADD3 R4, -R4, RZ, RZ ;  /* 0x000000ff0404b210 */ /* 0x000fe20007ffe1ff */
[----:B------:R-:W-:Y:S01]  /*0cf0*/  IMAD.MOV R12, RZ, RZ, -R12 ;  /* 0x000000ffff0c7224 */ /* 0x000fe200078e0a0c */
[C---:B------:R-:W-:Y:S01]  /*0d00*/  ISETP.GT.U32.AND P5, PT, R0.reuse, R13, PT ;  /* 0x0000000d0000720c */ /* 0x040fe20003fa4070 */
[----:B------:R-:W-:Y:S01]  /*0d10*/  IMAD.MOV R10, RZ, RZ, -R10 ;  /* 0x000000ffff0a7224 */ /* 0x000fe200078e0a0a */
[----:B------:R-:W-:Y:S01]  /*0d20*/  ISETP.NE.AND P0, PT, RZ, c[0x0][0x178], PT ;  /* 0x00005e00ff007a0c */ /* 0x000fe20003f05270 */
[----:B------:R-:W-:-:S02]  /*0d30*/  IMAD R15, R0, R8, R15 ;  /* 0x00000008000f7224 */ /* 0x000fc400078e020f */
[C---:B------:R-:W-:Y:S01]  /*0d40*/  IMAD R19, R0.reuse, R12, R19 ;  /* 0x0000000c00137224 */ /* 0x040fe200078e0213 */
[----:B------:R-:W-:Y:S01]  /*0d50*/  SEL R16, R3, R4, !P0 ;  /* 0x0000000403107207 */ /* 0x000fe20004000000 */
[----:B------:R-:W-:Y:S01]  /*0d60*/  IMAD R17, R0, R10, R17 ;  /* 0x0000000a00117224 */ /* 0x000fe200078e0211 */
[----:B------:R-:W-:Y:S01]  /*0d70*/  LOP3.LUT R10, R6, 0xe, RZ, 0xfc, !PT ;  /* 0x0000000e060a7812 */ /* 0x000fe200078efcff */
[----:B------:R-:W-:Y:S01]  /*0d80*/  @!P4 IMAD.MOV R2, RZ, RZ, -R2 ;  /* 0x000000ffff02c224 */ /* 0x000fe200078e0a02 */
[C---:B------:R-:W-:Y:S01]  /*0d90*/  ISETP.GT.U32.AND P3, PT, R0.reuse, R15, PT ;  /* 0x0000000f0000720c */ /* 0x040fe20003f64070 */
[--C-:B------:R-:W-:Y:S01]  /*0da0*/  @!P6 IMAD.IADD R9, R9, 0x1, -R0.reuse ;  /* 0x000000010909e824 */ /* 0x100fe200078e0a00 */
[C---:B------:R-:W-:Y:S01]  /*0db0*/  ISETP.GT.U32.AND P4, PT, R0.reuse, R11, PT ;  /* 0x0000000b0000720c */ /* 0x040fe20003f84070 */
[----:B------:R-:W-:Y:S01]  /*0dc0*/  @!P2 IMAD.MOV R7, RZ, RZ, -R7 ;  /* 0x000000ffff07a224 */ /* 0x000fe200078e0a07 */
[----:B------:R-:W-:Y:S01]  /*0dd0*/  ISETP.GT.U32.AND P6, PT, R0, R19, PT ;  /* 0x000000130000720c */ /* 0x000fe20003fc4070 */
[----:B------:R-:W-:Y:S01]  /*0de0*/  @!P5 IMAD.IADD R13, R13, 0x1, -R0 ;  /* 0x000000010d0dd824 */ /* 0x000fe200078e0a00 */
[----:B------:R-:W-:-:S02]  /*0df0*/  IABS R21, R10 ;  /* 0x0000000a00157213 */ /* 0x000fc40000000000 */
[----:B------:R-:W-:Y:S02]  /*0e00*/  ISETP.GE.AND P2, PT, R18, RZ, PT ;  /* 0x000000ff1200720c */ /* 0x000fe40003f46270 */
[----:B------:R-:W-:Y:S01]  /*0e10*/  SEL R14, R3, R2, !P0 ;  /* 0x00000002030e7207 */ /* 0x000fe20004000000 */
[----:B------:R-:W-:Y:S01]  /*0e20*/  IMAD.HI.U32 R2, R5, R21, RZ ;  /* 0x0000001505027227 */ /* 0x000fe200078e00ff */
[----:B------:R-:W-:Y:S02]  /*0e30*/  ISETP.GE.AND P5, PT, R22, RZ, PT ;  /* 0x000000ff1600720c */ /* 0x000fe40003fa6270 */
[----:B------:R-:W-:Y:S01]  /*0e40*/  ISETP.GT.U32.AND P0, PT, R0, R17, PT ;  /* 0x000000110000720c */ /* 0x000fe20003f04070 */
[----:B------:R-:W-:Y:S01]  /*0e50*/  IMAD.MOV R2, RZ, RZ, -R2 ;  /* 0x000000ffff027224 */ /* 0x000fe200078e0a02 */
[----:B------:R-:W-:Y:S01]  /*0e60*/  LOP3.LUT R3, R6, 0x10, RZ, 0xfc, !PT ;  /* 0x0000001006037812 */ /* 0x000fe200078efcff */
[--C-:B------:R-:W-:Y:S01]  /*0e70*/  @!P3 IMAD.IADD R15, R15, 0x1, -R0.reuse ;  /* 0x000000010f0fb824 */ /* 0x100fe200078e0a00 */
[----:B------:R-:W-:Y:S01]  /*0e80*/  ISETP.GE.AND P3, PT, R23, RZ, PT ;  /* 0x000000ff1700720c */ /* 0x000fe20003f66270 */
[--C-:B------:R-:W-:Y:S01]  /*0e90*/  @!P4 IMAD.IADD R11, R11, 0x1, -R0.reuse ;  /* 0x000000010b0bc824 */ /* 0x100fe200078e0a00 */
[----:B------:R-:W-:Y:S01]  /*0ea0*/  ISETP.GE.AND P4, PT, R20, RZ, PT ;  /* 0x000000ff1400720c */ /* 0x000fe20003f86270 */
[----:B------:R-:W-:Y:S01]  /*0eb0*/  @!P6 IMAD.IADD R19, R19, 0x1, -R0 ;  /* 0x000000011313e824 */ /* 0x000fe200078e0a00 */
[----:B------:R-:W-:Y:S01]  /*0ec0*/  IABS R8, R3 ;  /* 0x0000000300087213 */ /* 0x000fe20000000000 */
[----:B------:R-:W-:Y:S01]  /*0ed0*/  IMAD R21, R0, R2, R21 ;  /* 0x0000000200157224 */ /* 0x000fe200078e0215 */
[----:B------:R-:W-:Y:S01]  /*0ee0*/  LOP3.LUT R12, R6, 0x12, RZ, 0xfc, !PT ;  /* 0x00000012060c7812 */ /* 0x000fe200078efcff */
[----:B------:R-:W-:Y:S01]  /*0ef0*/  @!P2 IMAD.MOV R9, RZ, RZ, -R9 ;  /* 0x000000ffff09a224 */ /* 0x000fe200078e0a09 */
[C---:B------:R-:W-:Y:S01]  /*0f00*/  ISETP.GT.U32.AND P2, PT, R0.reuse, R15, PT ;  /* 0x0000000f0000720c */ /* 0x040fe20003f44070 */
[----:B------:R-:W-:Y:S01]  /*0f10*/  @!P5 IMAD.MOV R13, RZ, RZ, -R13 ;  /* 0x000000ffff0dd224 */ /* 0x000fe200078e0a0d */
[C---:B------:R-:W-:Y:S01]  /*0f20*/  ISETP.GT.U32.AND P6, PT, R0.reuse, R19, PT ;  /* 0x000000130000720c */ /* 0x040fe20003fc4070 */
[----:B------:R-:W-:Y:S01]  /*0f30*/  IMAD.HI.U32 R2, R5, R8, RZ ;  /* 0x0000000805027227 */ /* 0x000fe200078e00ff */
[----:B------:R-:W-:-:S02]  /*0f40*/  ISETP.GT.U32.AND P5, PT, R0, R21, PT ;  /* 0x000000150000720c */ /* 0x000fc40003fa4070 */
[----:B------:R-:W-:Y:S01]  /*0f50*/  @!P0 IADD3 R17, R17, -R0, RZ ;  /* 0x8000000011118210 */ /* 0x000fe20007ffe0ff */
[----:B------:R-:W-:Y:S01]  /*0f60*/  @!P4 IMAD.MOV R11, RZ, RZ, -R11 ;  /* 0x000000ffff0bc224 */ /* 0x000fe200078e0a0b */
[----:B------:R-:W-:Y:S02]  /*0f70*/  ISETP.GE.AND P0, PT, R24, RZ, PT ;  /* 0x000000ff1800720c */ /* 0x000fe40003f06270 */
[----:B------:R-:W-:Y:S02]  /*0f80*/  ISETP.GT.U32.AND P4, PT, R0, R17, PT ;  /* 0x000000110000720c */ /* 0x000fe40003f84070 */
[----:B------:R-:W-:Y:S01]  /*0f90*/  IABS R25, R12 ;  /* 0x0000000c00197213 */ /* 0x000fe20000000000 */
[--C-:B------:R-:W-:Y:S01]  /*0fa0*/  @!P2 IMAD.IADD R15, R15, 0x1, -R0.reuse ;  /* 0x000000010f0fa824 */ /* 0x100fe200078e0a00 */
[----:B------:R-:W-:Y:S02]  /*0fb0*/  ISETP.GE.AND P2, PT, R26, RZ, PT ;  /* 0x000000ff1a00720c */ /* 0x000fe40003f46270 */
[----:B------:R-:W-:Y:S01]  /*0fc0*/  @!P6 IADD3 R19, R19, -R0, RZ ;  /* 0x800000001313e210 */ /* 0x000fe20007ffe0ff */
[----:B------:R-:W-:Y:S01]  /*0fd0*/  @!P5 IMAD.IADD R21, R21, 0x1, -R0 ;  /* 0x000000011515d824 */ /* 0x000fe200078e0a00 */
[----:B------:R-:W-:Y:S01]  /*0fe0*/  ISETP.GE.AND P6, PT, R3, RZ, PT ;  /* 0x000000ff0300720c */ /* 0x000fe20003fc6270 */
[----:B------:R-:W-:Y:S01]  /*0ff0*/  IMAD.MOV.U32 R3, RZ, RZ, R15 ;  /* 0x000000ffff037224 */ /* 0x000fe200078e000f */
[----:B------:R-:W-:Y:S01]  /*1000*/  ISETP.GE.AND P5, PT, R12, RZ, PT ;  /* 0x000000ff0c00720c */ /* 0x000fe20003fa6270 */
[----:B------:R-:W-:Y:S01]  /*1010*/  IMAD.MOV R15, RZ, RZ, -R2 ;  /* 0x000000ffff0f7224 */ /* 0x000fe200078e0a02 */
[----:B------:R-:W-:Y:S01]  /*1020*/  LOP3.LUT R2, R6, 0x14, RZ, 0xfc, !PT ;  /* 0x0000001406027812 */ /* 0x000fe200078efcff */
[----:B------:R-:W-:Y:S01]  /*1030*/  @!P3 IMAD.MOV R3, RZ, RZ, -R3 ;  /* 0x000000ffff03b224 */ /* 0x000fe200078e0a03 */
[----:B------:R-:W-:Y:S01]  /*1040*/  ISETP.GT.U32.AND P3, PT, R0, R21, PT ;  /* 0x000000150000720c */ /* 0x000fe20003f64070 */
[----:B------:R-:W-:Y:S01]  /*1050*/  @!P4 IMAD.IADD R17, R17, 0x1, -R0 ;  /* 0x000000011111c824 */ /* 0x000fe200078e0a00 */
[----:B------:R-:W-:Y:S01]  /*1060*/  ISETP.GE.AND P4, PT, R10, RZ, PT ;  /* 0x000000ff0a00720c */ /* 0x000fe20003f86270 */
[----:B------:R-:W-:Y:S01]  /*1070*/  IMAD R15, R0, R15, R8 ;  /* 0x0000000f000f7224 */ /* 0x000fe200078e0208 */
[----:B------:R-:W-:Y:S01]  /*1080*/  IABS R27, R2 ;  /* 0x00000002001b7213 */ /* 0x000fe20000000000 */
[----:B------:R-:W-:Y:S01]  /*1090*/  IMAD.HI.U32 R4, R5, R25, RZ ;  /* 0x0000001905047227 */ /* 0x000fe200078e00ff */
[----:B------:R-:W-:-:S02]  /*10a0*/  @!P2 IADD3 R19, -R19, RZ, RZ ;  /* 0x000000ff1313a210 */ /* 0x000fc40007ffe1ff */
[----:B------:R-:W-:Y:S01]  /*10b0*/  ISETP.GE.AND P2, PT, R2, RZ, PT ;  /* 0x000000ff0200720c */ /* 0x000fe20003f46270 */
[----:B------:R-:W-:Y:S01]  /*10c0*/  @!P0 IMAD.MOV R17, RZ, RZ, -R17 ;  /* 0x000000ffff118224 */ /* 0x000fe200078e0a11 */
[----:B------:R-:W-:Y:S01]  /*10d0*/  ISETP.GT.U32.AND P0, PT, R0, R15, PT ;  /* 0x0000000f0000720c */ /* 0x000fe20003f04070 */
[----:B------:R-:W-:Y:S01]  /*10e0*/  IMAD.MOV R4, RZ, RZ, -R4 ;  /* 0x000000ffff047224 */ /* 0x000fe200078e0a04 */
[C---:B------:R-:W-:Y:S01]  /*10f0*/  LOP3.LUT R10, R6.reuse, 0x18, RZ, 0xfc, !PT ;  /* 0x00000018060a7812 */ /* 0x040fe200078efcff */
[----:B------:R-:W-:Y:S01]  /*1100*/  @!P3 IMAD.IADD R21, R21, 0x1, -R0 ;  /* 0x000000011515b824 */ /* 0x000fe200078e0a00 */
[----:B------:R-:W-:Y:S01]  /*1110*/  LOP3.LUT R12, R6, 0x1a, RZ, 0xfc, !PT ;  /* 0x0000001a060c7812 */ /* 0x000fe200078efcff */
[----:B------:R-:W-:Y:S01]  /*1120*/  IMAD R25, R0, R4, R25 ;  /* 0x0000000400197224 */ /* 0x000fe200078e0219 */
[----:B------:R-:W-:Y:S01]  /*1130*/  LOP3.LUT R4, R6, 0x16, RZ, 0xfc, !PT ;  /* 0x0000001606047812 */ /* 0x000fe200078efcff */
[----:B------:R-:W-:Y:S01]  /*1140*/  @!P4 IMAD.MOV R21, RZ, RZ, -R21 ;  /* 0x000000ffff15c224 */ /* 0x000fe200078e0a15 */
[----:B------:R-:W-:Y:S01]  /*1150*/  IABS R31, R10 ;  /* 0x0000000a001f7213 */ /* 0x000fe20000000000 */
[----:B------:R-:W-:Y:S01]  /*1160*/  IMAD.HI.U32 R2, R5, R27, RZ ;  /* 0x0000001b05027227 */ /* 0x000fe200078e00ff */
[----:B------:R-:W-:-:S02]  /*1170*/  ISETP.GT.U32.AND P4, PT, R0, R25, PT ;  /* 0x000000190000720c */ /* 0x000fc40003f84070 */
[----:B------:R-:W-:Y:S01]  /*1180*/  IABS R29, R4 ;  /* 0x00000004001d7213 */ /* 0x000fe20000000000 */
[----:B------:R-:W-:Y:S01]  /*1190*/  @!P0 IMAD.IADD R15, R15, 0x1, -R0 ;  /* 0x000000010f0f8824 */ /* 0x000fe200078e0a00 */
[----:B------:R-:W-:Y:S01]  /*11a0*/  ISETP.GE.AND P3, PT, R4, RZ, PT ;  /* 0x000000ff0400720c */ /* 0x000fe20003f66270 */
[----:B------:R-:W-:Y:S01]  /*11b0*/  IMAD.MOV R8, RZ, RZ, -R2 ;  /* 0x000000ffff087224 */ /* 0x000fe200078e0a02 */
[----:B------:R-:W-:Y:S01]  /*11c0*/  IABS R33, R12 ;  /* 0x0000000c00217213 */ /* 0x000fe20000000000 */
[----:B------:R-:W-:Y:S01]  /*11d0*/  IMAD.HI.U32 R4, R5, R29, RZ ;  /* 0x0000001d05047227 */ /* 0x000fe200078e00ff */
[----:B------:R-:W-:Y:S02]  /*11e0*/  ISETP.GT.U32.AND P0, PT, R0, R15, PT ;  /* 0x0000000f0000720c */ /* 0x000fe40003f04070 */
[----:B------:R-:W-:Y:S01]  /*11f0*/  LOP3.LUT R20, R6, 0x1e, RZ, 0xfc, !PT ;  /* 0x0000001e06147812 */ /* 0x000fe200078efcff */
[----:B------:R-:W-:Y:S01]  /*1200*/  IMAD R27, R0, R8, R27 ;  /* 0x00000008001b7224 */ /* 0x000fe200078e021b */
[----:B------:R-:W-:Y:S01]  /*1210*/  LOP3.LUT R18, R6, 0x1c, RZ, 0xfc, !PT ;  /* 0x0000001c06127812 */ /* 0x000fe200078efcff */
[----:B------:R-:W-:Y:S01]  /*1220*/  @!P4 IMAD.IADD R25, R25, 0x1, -R0 ;  /* 0x000000011919c824 */ /* 0x000fe200078e0a00 */
[----:B------:R-:W-:Y:S01]  /*1230*/  IABS R8, R20 ;  /* 0x0000001400087213 */ /* 0x000fe20000000000 */
[----:B------:R-:W-:Y:S01]  /*1240*/  IMAD.MOV R4, RZ, RZ, -R4 ;  /* 0x000000ffff047224 */ /* 0x000fe200078e0a04 */
[----:B------:R-:W-:Y:S01]  /*1250*/  IABS R35, R18 ;  /* 0x0000001200237213 */ /* 0x000fe20000000000 */
[----:B------:R-:W-:Y:S01]  /*1260*/  IMAD.HI.U32 R2, R5, R31, RZ ;  /* 0x0000001f05027227 */ /* 0x000fe200078e00ff */
[----:B------:R-:W-:-:S02]  /*1270*/  ISETP.GT.U32.AND P4, PT, R0, R25, PT ;  /* 0x000000190000720c */ /* 0x000fc40003f84070 */
[----:B------:R-:W-:Y:S01]  /*1280*/  LOP3.LUT R22, R6, 0x20, RZ, 0xfc, !PT ;  /* 0x0000002006167812 */ /* 0x000fe200078efcff */
[C---:B------:R-:W-:Y:S01]  /*1290*/  IMAD R29, R0.reuse, R4, R29 ;  /* 0x00000004001d7224 */ /* 0x040fe200078e021d */
[----:B------:R-:W-:Y:S01]  /*12a0*/  @!P0 IADD3 R15, R15, -R0, RZ ;  /* 0x800000000f0f8210 */ /* 0x000fe20007ffe0ff */
[----:B------:R-:W-:Y:S01]  /*12b0*/  IMAD.MOV R2, RZ, RZ, -R2 ;  /* 0x000000ffff027224 */ /* 0x000fe200078e0a02 */
[----:B------:R-:W-:Y:S01]  /*12c0*/  ISETP.GT.U32.AND P0, PT, R0, R27, PT ;  /* 0x0000001b0000720c */ /* 0x000fe20003f04070 */
[----:B------:R-:W-:Y:S01]  /*12d0*/  IMAD.HI.U32 R4, R5, R35, RZ ;  /* 0x0000002305047227 */ /* 0x000fe200078e00ff */
[----:B------:R-:W-:Y:S02]  /*12e0*/  IABS R39, R22 ;  /* 0x0000001600277213 */ /* 0x000fe40000000000 */
[C---:B------:R-:W-:Y:S01]  /*12f0*/  LOP3.LUT R24, R6.reuse, 0x24, RZ, 0xfc, !PT ;  /* 0x0000002406187812 */ /* 0x040fe200078efcff */
[----:B------:R-:W-:Y:S01]  /*1300*/  IMAD.MOV.U32 R23, RZ, RZ, R15 ;  /* 0x000000ffff177224 */ /* 0x000fe200078e000f */
[----:B------:R-:W-:Y:S01]  /*1310*/  LOP3.LUT R26, R6, 0x26, RZ, 0xfc, !PT ;  /* 0x00000026061a7812 */ /* 0x000fe200078efcff */
[C---:B------:R-:W-:Y:S01]  /*1320*/  IMAD R31, R0.reuse, R2, R31 ;  /* 0x00000002001f7224 */ /* 0x040fe200078e021f */
[----:B------:R-:W-:Y:S01]  /*1330*/  IABS R43, R24 ;  /* 0x00000018002b7213 */ /* 0x000fe20000000000 */
[----:B------:R-:W-:Y:S01]  /*1340*/  @!P4 IMAD.IADD R25, R25, 0x1, -R0 ;  /* 0x000000011919c824 */ /* 0x000fe200078e0a00 */
[----:B------:R-:W-:Y:S01]  /*1350*/  ISETP.GT.U32.AND P4, PT, R0, R29, PT ;  /* 0x0000001d0000720c */ /* 0x000fe20003f84070 */
[----:B------:R-:W-:Y:S01]  /*1360*/  IMAD.HI.U32 R2, R5, R33, RZ ;  /* 0x0000002105027227 */ /* 0x000fe200078e00ff */
[----:B------:R-:W-:-:S02]  /*1370*/  @!P6 IADD3 R23, -R23, RZ, RZ ;  /* 0x000000ff1717e210 */ /* 0x000fc40007ffe1ff */
[C---:B------:R-:W-:Y:S01]  /*1380*/  ISETP.GT.U32.AND P6, PT, R0.reuse, R31, PT ;  /* 0x0000001f0000720c */ /* 0x040fe20003fc4070 */
[----:B------:R-:W-:Y:S01]  /*1390*/  @!P0 IMAD.IADD R27, R27, 0x1, -R0 ;  /* 0x000000011b1b8824 */ /* 0x000fe200078e0a00 */
[----:B------:R-:W-:Y:S01]  /*13a0*/  IABS R45, R26 ;  /* 0x0000001a002d7213 */ /* 0x000fe20000000000 */
[----:B------:R-:W-:Y:S02]  /*13b0*/  IMAD.MOV R2, RZ, RZ, -R2 ;  /* 0x000000ffff027224 */ /* 0x000fe400078e0a02 */
[----:B------:R-:W-:Y:S01]  /*13c0*/  @!P5 IMAD.MOV R25, RZ, RZ, -R25 ;  /* 0x000000ffff19d224 */ /* 0x000fe200078e0a19 */
[C---:B------:R-:W-:Y:S01]  /*13d0*/  ISETP.GT.U32.AND P0, PT, R0.reuse, R27, PT ;  /* 0x0000001b0000720c */ /* 0x040fe20003f04070 */
[C---:B------:R-:W-:Y:S02]  /*13e0*/  IMAD R33, R0.reuse, R2, R33 ;  /* 0x0000000200217224 */ /* 0x040fe400078e0221 */
[----:B------:R-:W-:Y:S02]  /*13f0*/  @!P4 IMAD.IADD R29, R29, 0x1, -R0 ;  /* 0x000000011d1dc824 */ /* 0x000fe400078e0a00 */
[----:B------:R-:W-:Y:S01]  /*1400*/  IMAD.HI.U32 R2, R5, R8, RZ ;  /* 0x0000000805027227 */ /* 0x000fe200078e00ff */
[----:B------:R-:W-:-:S03]  /*1410*/  ISETP.GT.U32.AND P5, PT, R0, R33, PT ;  /* 0x000000210000720c */ /* 0x000fc60003fa4070 */
[----:B------:R-:W-:Y:S01]  /*1420*/  @!P6 IMAD.IADD R31, R31, 0x1, -R0 ;  /* 0x000000011f1fe824 */ /* 0x000fe200078e0a00 */
[----:B------:R-:W-:Y:S01]  /*1430*/  ISETP.GT.U32.AND P6, PT, R0, R29, PT ;  /* 0x0000001d0000720c */ /* 0x000fe20003fc4070 */
[----:B------:R-:W-:Y:S02]  /*1440*/  IMAD.MOV R15, RZ, RZ, -R2 ;  /* 0x000000ffff0f7224 */ /* 0x000fe400078e0a02 */
[----:B------:R-:W-:Y:S01]  /*1450*/  @!P0 IMAD.IADD R27, R27, 0x1, -R0 ;  /* 0x000000011b1b8824 */ /* 0x000fe200078e0a00 */
[----:B------:R-:W-:Y:S01]  /*1460*/  ISETP.GE.AND P0, PT, R10, RZ, PT ;  /* 0x000000ff0a00720c */ /* 0x000fe20003f06270 */
[----:B------:R-:W-:Y:S01]  /*1470*/  IMAD R15, R0, R15, R8 ;  /* 0x0000000f000f7224 */ /* 0x000fe200078e0208 */
[----:B------:R-:W-:Y:S01]  /*1480*/  LOP3.LUT R10, R6, 0x22, RZ, 0xfc, !PT ;  /* 0x00000022060a7812 */ /* 0x000fe200078efcff */
[----:B------:R-:W-:Y:S02]  /*1490*/  IMAD.MOV R4, RZ, RZ, -R4 ;  /* 0x000000ffff047224 */ /* 0x000fe400078e0a04 */
[----:B------:R-:W-:Y:S01]  /*14a0*/  @!P5 IADD3 R33, R33, -R0, RZ ;  /* 0x800000002121d210 */ /* 0x000fe20007ffe0ff */
[----:B------:R-:W-:Y:S01]  /*14b0*/  @!P2 IMAD.MOV R27, RZ, RZ, -R27 ;  /* 0x000000ffff1ba224 */ /* 0x000fe200078e0a1b */
[----:B------:R-:W-:Y:S01]  /*14c0*/  IABS R41, R10 ;  /* 0x0000000a00297213 */ /* 0x000fe20000000000 */
[C---:B------:R-:W-:Y:S01]  /*14d0*/  IMAD R35, R0.reuse, R4, R35 ;  /* 0x0000000400237224 */ /* 0x040fe200078e0223 */
[C---:B------:R-:W-:Y:S01]  /*14e0*/  ISETP.GT.U32.AND P2, PT, R0.reuse, R33, PT ;  /* 0x000000210000720c */ /* 0x040fe20003f44070 */
[----:B------:R-:W-:Y:S01]  /*14f0*/  @!P6 IMAD.IADD R29, R29, 0x1, -R0 ;  /* 0x000000011d1de824 */ /* 0x000fe200078e0a00 */
[C---:B------:R-:W-:Y:S01]  /*1500*/  ISETP.GT.U32.AND P6, PT, R0.reuse, R15, PT ;  /* 0x0000000f0000720c */ /* 0x040fe20003fc4070 */
[----:B------:R-:W-:Y:S01]  /*1510*/  IMAD.HI.U32 R2, R5, R41, RZ ;  /* 0x0000002905027227 */ /* 0x000fe200078e00ff */
[----:B------:R-:W-:-:S02]  /*1520*/  ISETP.GT.U32.AND P4, PT, R0, R35, PT ;  /* 0x000000230000720c */ /* 0x000fc40003f84070 */
[----:B------:R-:W-:Y:S01]  /*1530*/  ISETP.GT.U32.AND P5, PT, R0, R31, PT ;  /* 0x0000001f0000720c */ /* 0x000fe20003fa4070 */
[----:B------:R-:W-:Y:S02]  /*1540*/  IMAD.MOV R2, RZ, RZ, -R2 ;  /* 0x000000ffff027224 */ /* 0x000fe400078e0a02 */
[----:B------:R-:W-:-:S04]  /*1550*/  IMAD.HI.U32 R4, R5, R39, RZ ;  /* 0x0000002705047227 */ /* 0x000fc800078e00ff */
[C---:B------:R-:W-:Y:S02]  /*1560*/  IMAD R41, R0.reuse, R2, R41 ;  /* 0x0000000200297224 */ /* 0x040fe400078e0229 */
[----:B------:R-:W-:Y:S02]  /*1570*/  @!P6 IMAD.IADD R15, R15, 0x1, -R0 ;  /* 0x000000010f0fe824 */ /* 0x000fe400078e0a00 */
[----:B------:R-:W-:Y:S01]  /*1580*/  IMAD.MOV R4, RZ, RZ, -R4 ;  /* 0x000000ffff047224 */ /* 0x000fe200078e0a04 */
[----:B------:R-:W-:Y:S01]  /*1590*/  ISETP.GT.U32.AND P6, PT, R0, R41, PT ;  /* 0x000000290000720c */ /* 0x000fe20003fc4070 */
[----:B------:R-:W-:Y:S01]  /*15a0*/  @!P2 IMAD.IADD R33, R33, 0x1, -R0 ;  /* 0x000000012121a824 */ /* 0x000fe200078e0a00 */
[----:B------:R-:W-:Y:S01]  /*15b0*/  ISETP.GE.AND P2, PT, R12, RZ, PT ;  /* 0x000000ff0c00720c */ /* 0x000fe20003f46270 */
[----:B------:R-:W-:Y:S01]  /*15c0*/  IMAD.HI.U32 R2, R5, R43, RZ ;  /* 0x0000002b05027227 */ /* 0x000fe200078e00ff */
[----:B------:R-:W-:-:S03]  /*15d0*/  LOP3.LUT R12, R6, 0x28, RZ, 0xfc, !PT ;  /* 0x00000028060c7812 */ /* 0x000fc600078efcff */
[----:B------:R-:W-:Y:S01]  /*15e0*/  IMAD R39, R0, R4, R39 ;  /* 0x0000000400277224 */ /* 0x000fe200078e0227 */
[----:B------:R-:W-:Y:S01]  /*15f0*/  IABS R47, R12 ;  /* 0x0000000c002f7213 */ /* 0x000fe20000000000 */
[----:B------:R-:W-:Y:S02]  /*1600*/  @!P4 IMAD.IADD R35, R35, 0x1, -R0 ;  /* 0x000000012323c824 */ /* 0x000fe400078e0a00 */
[----:B------:R-:W-:-:S03]  /*1610*/  IMAD.HI.U32 R4, R5, R45, RZ ;  /* 0x0000002d05047227 */ /* 0x000fc600078e00ff */
[C---:B------:R-:W-:Y:S01]  /*1620*/  ISETP.GT.U32.AND P4, PT, R0.reuse, R35, PT ;  /* 0x000000230000720c */ /* 0x040fe20003f84070 */
[----:B------:R-:W-:Y:S01]  /*1630*/  @!P6 IMAD.IADD R41, R41, 0x1, -R0 ;  /* 0x000000012929e824 */ /* 0x000fe200078e0a00 */
[C---:B------:R-:W-:Y:S01]  /*1640*/  ISETP.GT.U32.AND P6, PT, R0.reuse, R15, PT ;  /* 0x0000000f0000720c */ /* 0x040fe20003fc4070 */
[----:B------:R-:W-:Y:S02]  /*1650*/  IMAD.MOV R2, RZ, RZ, -R2 ;  /* 0x000000ffff027224 */ /* 0x000fe400078e0a02 */
[----:B------:R-:W-:Y:S01]  /*1660*/  @!P5 IMAD.IADD R31, R31, 0x1, -R0 ;  /* 0x000000011f1fd824 */ /* 0x000fe200078e0a00 */
[C---:B------:R-:W-:Y:S01]  /*1670*/  ISETP.GT.U32.AND P5, PT, R0.reuse, R39, PT ;  /* 0x000000270000720c */ /* 0x040fe20003fa4070 */
[----:B------:R-:W-:Y:S02]  /*1680*/  IMAD.MOV R4, RZ, RZ, -R4 ;  /* 0x000000ffff047224 */ /* 0x000fe400078e0a04 */
[C---:B------:R-:W-:Y:S01]  /*1690*/  IMAD R43, R0.reuse, R2, R43 ;  /* 0x00000002002b7224 */ /* 0x040fe200078e022b */
[----:B------:R-:W-:Y:S01]  /*16a0*/  @!P0 IADD3 R31, -R31, RZ, RZ ;  /* 0x000000ff1f1f8210 */ /* 0x000fe20007ffe1ff */
[C---:B------:R-:W-:Y:S01]  /*16b0*/  IMAD R45, R0.reuse, R4, R45 ;  /* 0x00000004002d7224 */ /* 0x040fe200078e022d */
[C---:B------:R-:W-:Y:S01]  /*16c0*/  ISETP.GT.U32.AND P0, PT, R0.reuse, R41, PT ;  /* 0x000000290000720c */ /* 0x040fe20003f04070 */
[----:B------:R-:W-:Y:S01]  /*16d0*/  @!P2 IMAD.MOV R33, RZ, RZ, -R33 ;  /* 0x000000ffff21a224 */ /* 0x000fe200078e0a21 */
[C---:B------:R-:W-:Y:S01]  /*16e0*/  ISETP.GT.U32.AND P2, PT, R0.reuse, R43, PT ;  /* 0x0000002b0000720c */ /* 0x040fe20003f44070 */
[----:B------:R-:W-:Y:S01]  /*16f0*/  @!P6 IMAD.IADD R15, R15, 0x1, -R0 ;  /* 0x000000010f0fe824 */ /* 0x000fe200078e0a00 */
[----:B------:R-:W-:Y:S01]  /*1700*/  ISETP.GT.U32.AND P6, PT, R0, R45, PT ;  /* 0x0000002d0000720c */ /* 0x000fe20003fc4070 */
[----:B------:R-:W-:Y:S01]  /*1710*/  IMAD.HI.U32 R2, R5, R47, RZ ;  /* 0x0000002f05027227 */ /* 0x000fe200078e00ff */
[----:B------:R-:W-:-:S02]  /*1720*/  @!P4 IADD3 R35, R35, -R0, RZ ;  /* 0x800000002323c210 */ /* 0x000fc40007ffe0ff */
[----:B------:R-:W-:Y:S01]  /*1730*/  ISETP.GE.AND P4, PT, R18, RZ, PT ;  /* 0x000000ff1200720c */ /* 0x000fe20003f86270 */
[----:B------:R-:W-:Y:S01]  /*1740*/  @!P5 IMAD.IADD R39, R39, 0x1, -R0 ;  /* 0x000000012727d824 */ /* 0x000fe200078e0a00 */
[----:B------:R-:W-:Y:S01]  /*1750*/  ISETP.GE.AND P5, PT, R20, RZ, PT ;  /* 0x000000ff1400720c */ /* 0x000fe20003fa6270 */
[----:B------:R-:W-:Y:S01]  /*1760*/  IMAD.MOV R4, RZ, RZ, -R2 ;  /* 0x000000ffff047224 */ /* 0x000fe200078e0a02 */
[----:B------:R-:W-:Y:S01]  /*1770*/  LOP3.LUT R18, R6, 0x2a, RZ, 0xfc, !PT ;  /* 0x0000002a06127812 */ /* 0x000fe200078efcff */
[----:B------:R-:W-:Y:S01]  /*1780*/  @!P3 IMAD.MOV R29, RZ, RZ, -R29 ;  /* 0x000000ffff1db224 */ /* 0x000fe200078e0a1d */
[C---:B------:R-:W-:Y:S01]  /*1790*/  ISETP.GT.U32.AND P3, PT, R0.reuse, R39, PT ;  /* 0x000000270000720c */ /* 0x040fe20003f64070 */
[----:B------:R-:W-:Y:S01]  /*17a0*/  IMAD R47, R0, R4, R47 ;  /* 0x00000004002f7224 */ /* 0x000fe200078e022f */
[----:B------:R-:W-:Y:S01]  /*17b0*/  IABS R8, R18 ;  /* 0x0000001200087213 */ /* 0x000fe20000000000 */
[----:B------:R-:W-:Y:S01]  /*17c0*/  @!P6 IMAD.IADD R45, R45, 0x1, -R0 ;  /* 0x000000012d2de824 */ /* 0x000fe200078e0a00 */
[----:B------:R-:W-:Y:S01]  /*17d0*/  @!P2 IADD3 R43, R43, -R0, RZ ;  /* 0x800000002b2ba210 */ /* 0x000fe20007ffe0ff */
[----:B------:R-:W-:Y:S01]  /*17e0*/  IMAD.MOV.U32 R37, RZ, RZ, R15 ;  /* 0x000000ffff257224 */ /* 0x000fe200078e000f */
[----:B------:R-:W-:Y:S01]  /*17f0*/  LOP3.LUT R20, R6, 0x2e, RZ, 0xfc, !PT ;  /* 0x0000002e06147812 */ /* 0x000fe200078efcff */
[----:B------:R-:W-:Y:S01]  /*1800*/  IMAD.HI.U32 R2, R5, R8, RZ ;  /* 0x0000000805027227 */ /* 0x000fe200078e00ff */
[----:B------:R-:W-:-:S02]  /*1810*/  ISETP.GT.U32.AND P6, PT, R0, R43, PT ;  /* 0x0000002b0000720c */ /* 0x000fc40003fc4070 */
[----:B------:R-:W-:Y:S01]  /*1820*/  IABS R53, R20 ;  /* 0x0000001400357213 */ /* 0x000fe20000000000 */
[----:B------:R-:W-:Y:S01]  /*1830*/  @!P5 IMAD.MOV R37, RZ, RZ, -R37 ;  /* 0x000000ffff25d224 */ /* 0x000fe200078e0a25 */
[----:B------:R-:W-:Y:S01]  /*1840*/  ISETP.GT.U32.AND P5, PT, R0, R47, PT ;  /* 0x0000002f0000720c */ /* 0x000fe20003fa4070 */
[----:B------:R-:W-:Y:S01]  /*1850*/  IMAD.MOV R15, RZ, RZ, -R2 ;  /* 0x000000ffff0f7224 */ /* 0x000fe200078e0a02 */
[----:B------:R-:W-:Y:S01]  /*1860*/  ISETP.GE.AND P2, PT, R26, RZ, PT ;  /* 0x000000ff1a00720c */ /* 0x000fe20003f46270 */
[----:B------:R-:W-:Y:S01]  /*1870*/  @!P0 IMAD.IADD R41, R41, 0x1, -R0 ;  /* 0x0000000129298824 */ /* 0x000fe200078e0a00 */
[----:B------:R-:W-:Y:S01]  /*1880*/  ISETP.GE.AND P0, PT, R24, RZ, PT ;  /* 0x000000ff1800720c */ /* 0x000fe20003f06270 */
[----:B------:R-:W-:Y:S01]  /*1890*/  IMAD R15, R0, R15, R8 ;  /* 0x0000000f000f7224 */ /* 0x000fe200078e0208 */
[----:B------:R-:W-:Y:S01]  /*18a0*/  LOP3.LUT R24, R6, 0x3c, RZ, 0xfc, !PT ;  /* 0x0000003c06187812 */ /* 0x000fe200078efcff */
[----:B------:R-:W-:Y:S01]  /*18b0*/  @!P3 IMAD.IADD R39, R39, 0x1, -R0 ;  /* 0x000000012727b824 */ /* 0x000fe200078e0a00 */
[----:B------:R-:W-:Y:S01]  /*18c0*/  ISETP.GE.AND P3, PT, R10, RZ, PT ;  /* 0x000000ff0a00720c */ /* 0x000fe20003f66270 */
[----:B------:R-:W-:Y:S01]  /*18d0*/  @!P4 IMAD.MOV R35, RZ, RZ, -R35 ;  /* 0x000000ffff23c224 */ /* 0x000fe200078e0a23 */
[----:B------:R-:W-:Y:S01]  /*18e0*/  @!P6 IADD3 R43, R43, -R0, RZ ;  /* 0x800000002b2be210 */ /* 0x000fe20007ffe0ff */
[----:B------:R-:W-:Y:S01]  /*18f0*/  IMAD.HI.U32 R4, R5, R53, RZ ;  /* 0x0000003505047227 */ /* 0x000fe200078e00ff */
[----:B------:R-:W-:-:S02]  /*1900*/  ISETP.GT.U32.AND P6, PT, R0, R15, PT ;  /* 0x0000000f0000720c */ /* 0x000fc40003fc4070 */
[----:B------:R-:W-:Y:S01]  /*1910*/  LOP3.LUT R10, R6, 0x2c, RZ, 0xfc, !PT ;  /* 0x0000002c060a7812 */ /* 0x000fe200078efcff */
[----:B------:R-:W-:Y:S01]  /*1920*/  @!P5 IMAD.IADD R47, R47, 0x1, -R0 ;  /* 0x000000012f2fd824 */ /* 0x000fe200078e0a00 */
[----:B------:R-:W-:Y:S01]  /*1930*/  ISETP.GE.AND P4, PT, R22, RZ, PT ;  /* 0x000000ff1600720c */ /* 0x000fe20003f86270 */
[----:B------:R-:W-:Y:S01]  /*1940*/  @!P0 IMAD.MOV R43, RZ, RZ, -R43 ;  /* 0x000000ffff2b8224 */ /* 0x000fe200078e0a2b */
[----:B------:R-:W-:Y:S01]  /*1950*/  IABS R51, R10 ;  /* 0x0000000a00337213 */ /* 0x000fe20000000000 */
[----:B------:R-:W-:Y:S01]  /*1960*/  IMAD.MOV R4, RZ, RZ, -R4 ;  /* 0x000000ffff047224 */ /* 0x000fe200078e0a04 */
[----:B------:R-:W-:Y:S01]  /*1970*/  ISETP.GT.U32.AND P0, PT, R0, R47, PT ;  /* 0x0000002f0000720c */ /* 0x000fe20003f04070 */
[----:B------:R-:W-:Y:S01]  /*1980*/  @!P3 IMAD.MOV R41, RZ, RZ, -R41 ;  /* 0x000000ffff29b224 */ /* 0x000fe200078e0a29 */
[----:B------:R-:W-:Y:S01]  /*1990*/  ISETP.GE.AND P3, PT, R12, RZ, PT ;  /* 0x000000ff0c00720c */ /* 0x000fe20003f66270 */
[----:B------:R-:W-:Y:S01]  /*19a0*/  IMAD.HI.U32 R2, R5, R51, RZ ;  /* 0x0000003305027227 */ /* 0x000fe200078e00ff */
[----:B------:R-:W-:-:S02]  /*19b0*/  LOP3.LUT R22, R6, 0x36, RZ, 0xfc, !PT ;  /* 0x0000003606167812 */ /* 0x000fc400078efcff */
[----:B------:R-:W-:Y:S01]  /*19c0*/  ISETP.GE.AND P5, PT, R10, RZ, PT ;  /* 0x000000ff0a00720c */ /* 0x000fe20003fa6270 */
[----:B------:R-:W-:Y:S01]  /*19d0*/  @!P6 IMAD.IADD R15, R15, 0x1, -R0 ;  /* 0x000000010f0fe824 */ /* 0x000fe200078e0a00 */
[----:B------:R-:W-:Y:S01]  /*19e0*/  IABS R61, R22 ;  /* 0x00000016003d7213 */ /* 0x000fe20000000000 */
[----:B------:R-:W-:Y:S02]  /*19f0*/  IMAD.MOV R2, RZ, RZ, -R2 ;  /* 0x000000ffff027224 */ /* 0x000fe400078e0a02 */
[----:B------:R-:W-:Y:S01]  /*1a00*/  @!P4 IMAD.MOV R39, RZ, RZ, -R39 ;  /* 0x000000ffff27c224 */ /* 0x000fe200078e0a27 */
[C---:B------:R-:W-:Y:S01]  /*1a10*/  ISETP.GT.U32.AND P6, PT, R0.reuse, R15, PT ;  /* 0x0000000f0000720c */ /* 0x040fe20003fc4070 */
[C---:B------:R-:W-:Y:S01]  /*1a20*/  IMAD R51, R0.reuse, R2, R51 ;  /* 0x0000000200337224 */ /* 0x040fe200078e0233 */
[----:B------:R-:W-:Y:S01]  /*1a30*/  ISETP.GT.U32.AND P4, PT, R0, R45, PT ;  /* 0x0000002d0000720c */ /* 0x000fe20003f84070 */
[----:B------:R-:W-:Y:S01]  /*1a40*/  @!P0 IMAD.IADD R47, R47, 0x1, -R0 ;  /* 0x000000012f2f8824 */ /* 0x000fe200078e0a00 */
[----:B------:R-:W-:Y:S01]  /*1a50*/  LOP3.LUT R2, R6, 0x30, RZ, 0xfc, !PT ;  /* 0x0000003006027812 */ /* 0x000fe200078efcff */
[C---:B------:R-:W-:Y:S01]  /*1a60*/  IMAD R53, R0.reuse, R4, R53 ;  /* 0x0000000400357224 */ /* 0x040fe200078e0235 */
[----:B------:R-:W-:Y:S01]  /*1a70*/  ISETP.GT.U32.AND P0, PT, R0, R51, PT ;  /* 0x000000330000720c */ /* 0x000fe20003f04070 */
[----:B------:R-:W-:Y:S01]  /*1a80*/  IMAD.HI.U32 R10, R5, R61, RZ ;  /* 0x0000003d050a7227 */ /* 0x000fe200078e00ff */
[----:B------:R-:W-:-:S02]  /*1a90*/  IABS R12, R2 ;  /* 0x00000002000c7213 */ /* 0x000fc40000000000 */
[----:B------:R-:W-:Y:S01]  /*1aa0*/  @!P3 IADD3 R47, -R47, RZ, RZ ;  /* 0x000000ff2f2fb210 */ /* 0x000fe20007ffe1ff */
[----:B------:R-:W-:Y:S02]  /*1ab0*/  IMAD.MOV R10, RZ, RZ, -R10 ;  /* 0x000000ffff0a7224 */ /* 0x000fe400078e0a0a */
[--C-:B------:R-:W-:Y:S01]  /*1ac0*/  @!P6 IMAD.IADD R15, R15, 0x1, -R0.reuse ;  /* 0x000000010f0fe824 */ /* 0x100fe200078e0a00 */
[----:B------:R-:W-:Y:S01]  /*1ad0*/  ISETP.GT.U32.AND P6, PT, R0, R53, PT ;  /* 0x000000350000720c */ /* 0x000fe20003fc4070 */
[--C-:B------:R-:W-:Y:S01]  /*1ae0*/  @!P4 IMAD.IADD R45, R45, 0x1, -R0.reuse ;  /* 0x000000012d2dc824 */ /* 0x100fe200078e0a00 */
[----:B------:R-:W-:Y:S01]  /*1af0*/  ISETP.GE.AND P4, PT, R18, RZ, PT ;  /* 0x000000ff1200720c */ /* 0x000fe20003f86270 */
[----:B------:R-:W-:Y:S01]  /*1b00*/  IMAD.MOV.U32 R49, RZ, RZ, R15 ;  /* 0x000000ffff317224 */ /* 0x000fe200078e000f */
[----:B------:R-:W-:Y:S01]  /*1b10*/  LOP3.LUT R18, R6, 0x32, RZ, 0xfc, !PT ;  /* 0x0000003206127812 */ /* 0x000fe200078efcff */
[----:B------:R-:W-:Y:S01]  /*1b20*/  @!P0 IMAD.IADD R51, R51, 0x1, -R0 ;  /* 0x0000000133338824 */ /* 0x000fe200078e0a00 */
[----:B------:R-:W-:Y:S01]  /*1b30*/  ISETP.GE.AND P0, PT, R2, RZ, PT ;  /* 0x000000ff0200720c */ /* 0x000fe20003f06270 */
[----:B------:R-:W-:Y:S01]  /*1b40*/  IMAD.HI.U32 R2, R5, R12, RZ ;  /* 0x0000000c05027227 */ /* 0x000fe200078e00ff */
[----:B------:R-:W-:-:S02]  /*1b50*/  @!P2 IADD3 R45, -R45, RZ, RZ ;  /* 0x000000ff2d2da210 */ /* 0x000fc40007ffe1ff */
[----:B------:R-:W-:Y:S01]  /*1b60*/  ISETP.GT.U32.AND P3, PT, R0, R51, PT ;  /* 0x000000330000720c */ /* 0x000fe20003f64070 */
[----:B------:R-:W-:Y:S01]  /*1b70*/  IMAD.MOV R55, RZ, RZ, -R2 ;  /* 0x000000ffff377224 */ /* 0x000fe200078e0a02 */
[----:B------:R-:W-:Y:S01]  /*1b80*/  ISETP.GE.AND P2, PT, R20, RZ, PT ;  /* 0x000000ff1400720c */ /* 0x000fe20003f46270 */
[----:B------:R-:W-:Y:S01]  /*1b90*/  @!P6 IMAD.IADD R53, R53, 0x1, -R0 ;  /* 0x000000013535e824 */ /* 0x000fe200078e0a00 */
[----:B------:R-:W-:Y:S01]  /*1ba0*/  IABS R57, R18 ;  /* 0x0000001200397213 */ /* 0x000fe20000000000 */
[----:B------:R-:W-:Y:S01]  /*1bb0*/  IMAD R15, R0, R55, R12 ;  /* 0x00000037000f7224 */ /* 0x000fe200078e020c */
[----:B------:R-:W-:Y:S01]  /*1bc0*/  LOP3.LUT R20, R6, 0x34, RZ, 0xfc, !PT ;  /* 0x0000003406147812 */ /* 0x000fe200078efcff */
[----:B------:R-:W-:Y:S01]  /*1bd0*/  @!P4 IMAD.MOV R49, RZ, RZ, -R49 ;  /* 0x000000ffff31c224 */ /* 0x000fe200078e0a31 */
[----:B------:R-:W-:Y:S01]  /*1be0*/  ISETP.GT.U32.AND P6, PT, R0, R53, PT ;  /* 0x000000350000720c */ /* 0x000fe20003fc4070 */
[----:B------:R-:W-:Y:S01]  /*1bf0*/  IMAD.HI.U32 R4, R5, R57, RZ ;  /* 0x0000003905047227 */ /* 0x000fe200078e00ff */
[----:B------:R-:W-:-:S02]  /*1c00*/  IABS R59, R20 ;  /* 0x00000014003b7213 */ /* 0x000fc40000000000 */
[----:B------:R-:W-:Y:S01]  /*1c10*/  LOP3.LUT R12, R6, 0x38, RZ, 0xfc, !PT ;  /* 0x00000038060c7812 */ /* 0x000fe200078efcff */
[----:B------:R-:W-:Y:S01]  /*1c20*/  @!P3 IMAD.IADD R51, R51, 0x1, -R0 ;  /* 0x000000013333b824 */ /* 0x000fe200078e0a00 */
[----:B------:R-:W-:Y:S01]  /*1c30*/  ISETP.GT.U32.AND P3, PT, R0, R15, PT ;  /* 0x0000000f0000720c */ /* 0x000fe20003f64070 */
[----:B------:R-:W-:Y:S01]  /*1c40*/  IMAD.MOV R4, RZ, RZ, -R4 ;  /* 0x000000ffff047224 */ /* 0x000fe200078e0a04 */
[----:B------:R-:W-:Y:S01]  /*1c50*/  ISETP.GE.AND P4, PT, R18, RZ, PT ;  /* 0x000000ff1200720c */ /* 0x000fe20003f86270 */
[----:B------:R-:W-:Y:S01]  /*1c60*/  IMAD.HI.U32 R8, R5, R59, RZ ;  /* 0x0000003b05087227 */ /* 0x000fe200078e00ff */
[----:B------:R-:W-:Y:S02]  /*1c70*/  LOP3.LUT R18, R6, 0x3a, RZ, 0xfc, !PT ;  /* 0x0000003a06127812 */ /* 0x000fe400078efcff */
[----:B------:R-:W-:Y:S01]  /*1c80*/  IABS R65, R12 ;  /* 0x0000000c00417213 */ /* 0x000fe20000000000 */
[----:B------:R-:W-:Y:S01]  /*1c90*/  IMAD R57, R0, R4, R57 ;  /* 0x0000000400397224 */ /* 0x000fe200078e0239 */
[----:B------:R-:W-:Y:S01]  /*1ca0*/  IABS R67, R18 ;  /* 0x0000001200437213 */ /* 0x000fe20000000000 */
[----:B------:R-:W-:-:S02]  /*1cb0*/  IMAD.MOV R8, RZ, RZ, -R8 ;  /* 0x000000ffff087224 */ /* 0x000fc400078e0a08 */
[----:B------:R-:W-:Y:S01]  /*1cc0*/  @!P6 IMAD.IADD R53, R53, 0x1, -R0 ;  /* 0x000000013535e824 */ /* 0x000fe200078e0a00 */
[C---:B------:R-:W-:Y:S01]  /*1cd0*/  ISETP.GT.U32.AND P6, PT, R0.reuse, R57, PT ;  /* 0x000000390000720c */ /* 0x040fe20003fc4070 */
[C---:B------:R-:W-:Y:S01]  /*1ce0*/  IMAD R59, R0.reuse, R8, R59 ;  /* 0x00000008003b7224 */ /* 0x040fe200078e023b */
[----:B------:R-:W-:Y:S01]  /*1cf0*/  @!P3 IADD3 R15, R15, -R0, RZ ;  /* 0x800000000f0fb210 */ /* 0x000fe20007ffe0ff */
[----:B------:R-:W-:Y:S01]  /*1d00*/  IMAD R61, R0, R10, R61 ;  /* 0x0000000a003d7224 */ /* 0x000fe200078e023d */
[----:B------:R-:W-:Y:S01]  /*1d10*/  LOP3.LUT R10, R6, 0x3e, RZ, 0xfc, !PT ;  /* 0x0000003e060a7812 */ /* 0x000fe200078efcff */
[C---:B------:R-:W-:Y:S01]  /*1d20*/  IMAD.HI.U32 R2, R5.reuse, R65, RZ ;  /* 0x0000004105027227 */ /* 0x040fe200078e00ff */
[----:B------:R-:W-:Y:S02]  /*1d30*/  ISETP.GT.U32.AND P3, PT, R0, R59, PT ;  /* 0x0000003b0000720c */ /* 0x000fe40003f64070 */
[----:B------:R-:W-:Y:S01]  /*1d40*/  IABS R6, R24 ;  /* 0x0000001800067213 */ /* 0x000fe20000000000 */
[----:B------:R-:W-:Y:S01]  /*1d50*/  IMAD.HI.U32 R4, R5, R67, RZ ;  /* 0x0000004305047227 */ /* 0x000fe200078e00ff */
[----:B------:R-:W-:-:S03]  /*1d60*/  IABS R8, R10 ;  /* 0x0000000a00087213 */ /* 0x000fc60000000000 */
[----:B------:R-:W-:Y:S01]  /*1d70*/  @!P6 IMAD.IADD R57, R57, 0x1, -R0 ;  /* 0x000000013939e824 */ /* 0x000fe200078e0a00 */
[C---:B------:R-:W-:Y:S01]  /*1d80*/  ISETP.GT.U32.AND P6, PT, R0.reuse, R15, PT ;  /* 0x0000000f0000720c */ /* 0x040fe20003fc4070 */
[----:B------:R-:W-:Y:S01]  /*1d90*/  @!P2 IMAD.MOV R53, RZ, RZ, -R53 ;  /* 0x000000ffff35a224 */ /* 0x000fe200078e0a35 */
[C---:B------:R-:W-:Y:S01]  /*1da0*/  ISETP.GT.U32.AND P2, PT, R0.reuse, R61, PT ;  /* 0x0000003d0000720c */ /* 0x040fe20003f44070 */
[----:B------:R-:W-:Y:S02]  /*1db0*/  IMAD.MOV R2, RZ, RZ, -R2 ;  /* 0x000000ffff027224 */ /* 0x000fe400078e0a02 */
[----:B------:R-:W-:Y:S02]  /*1dc0*/  @!P3 IMAD.IADD R59, R59, 0x1, -R0 ;  /* 0x000000013b3bb824 */ /* 0x000fe400078e0a00 */
[----:B------:R-:W-:Y:S02]  /*1dd0*/  IMAD.MOV R4, RZ, RZ, -R4 ;  /* 0x000000ffff047224 */ /* 0x000fe400078e0a04 */
[C---:B------:R-:W-:Y:S01]  /*1de0*/  IMAD R65, R0.reuse, R2, R65 ;  /* 0x0000000200417224 */ /* 0x040fe200078e0241 */
[----:B------:R-:W-:Y:S01]  /*1df0*/  ISETP.GT.U32.AND P3, PT, R0, R59, PT ;  /* 0x0000003b0000720c */ /* 0x000fe20003f64070 */
[----:B------:R-:W-:-:S02]  /*1e00*/  IMAD.HI.U32 R2, R5, R6, RZ ;  /* 0x0000000605027227 */ /* 0x000fc400078e00ff */
[----:B------:R-:W-:Y:S02]  /*1e10*/  @!P6 IADD3 R15, R15, -R0, RZ ;  /* 0x800000000f0fe210 */ /* 0x000fe40007ffe0ff */
[C---:B------:R-:W-:Y:S01]  /*1e20*/  IMAD R67, R0.reuse, R4, R67 ;  /* 0x0000000400437224 */ /* 0x040fe200078e0243 */
[----:B------:R-:W-:Y:S01]  /*1e30*/  ISETP.GT.U32.AND P6, PT, R0, R65, PT ;  /* 0x000000410000720c */ /* 0x000fe20003fc4070 */
[----:B------:R-:W-:-:S04]  /*1e40*/  IMAD.HI.U32 R4, R5, R8, RZ ;  /* 0x0000000805047227 */ /* 0x000fc800078e00ff */
[----:B------:R-:W-:Y:S02]  /*1e50*/  IMAD.MOV R5, RZ, RZ, -R2 ;  /* 0x000000ffff057224 */ /* 0x000fe400078e0a02 */
[----:B------:R-:W-:Y:S01]  /*1e60*/  @!P5 IMAD.MOV R51, RZ, RZ, -R51 ;  /* 0x000000ffff33d224 */ /* 0x000fe200078e0a33 */
[----:B------:R-:W-:Y:S01]  /*1e70*/  ISETP.GT.U32.AND P5, PT, R0, R57, PT ;  /* 0x000000390000720c */ /* 0x000fe20003fa4070 */
[----:B------:R-:W-:Y:S01]  /*1e80*/  IMAD.MOV.U32 R55, RZ, RZ, R15 ;  /* 0x000000ffff377224 */ /* 0x000fe200078e000f */
[----:B------:R-:W-:Y:S01]  /*1e90*/  @!P3 IADD3 R59, R59, -R0, RZ ;  /* 0x800000003b3bb210 */ /* 0x000fe20007ffe0ff */
[----:B------:R-:W-:Y:S01]  /*1ea0*/  @!P2 IMAD.IADD R61, R61, 0x1, -R0 ;  /* 0x000000013d3da824 */ /* 0x000fe200078e0a00 */
[----:B------:R-:W-:Y:S01]  /*1eb0*/  ISETP.GE.AND P2, PT, R20, RZ, PT ;  /* 0x000000ff1400720c */ /* 0x000fe20003f46270 */
[C---:B------:R-:W-:Y:S02]  /*1ec0*/  IMAD R5, R0.reuse, R5, R6 ;  /* 0x0000000500057224 */ /* 0x040fe400078e0206 */
[----:B------:R-:W-:Y:S01]  /*1ed0*/  @!P0 IMAD.MOV R55, RZ, RZ, -R55 ;  /* 0x000000ffff378224 */ /* 0x000fe200078e0a37 */
[C---:B------:R-:W-:Y:S01]  /*1ee0*/  ISETP.GT.U32.AND P0, PT, R0.reuse, R61, PT ;  /* 0x0000003d0000720c */ /* 0x040fe20003f04070 */
[----:B------:R-:W-:Y:S01]  /*1ef0*/  IMAD.MOV R15, RZ, RZ, -R4 ;  /* 0x000000ffff0f7224 */ /* 0x000fe200078e0a04 */
[----:B------:R-:W-:Y:S01]  /*1f00*/  ISETP.GT.U32.AND P3, PT, R0, R5, PT ;  /* 0x000000050000720c */ /* 0x000fe20003f64070 */
[--C-:B------:R-:W-:Y:S01]  /*1f10*/  @!P6 IMAD.IADD R65, R65, 0x1, -R0.reuse ;  /* 0x000000014141e824 */ /* 0x100fe200078e0a00 */
[----:B------:R-:W-:Y:S01]  /*1f20*/  ISETP.GE.AND P6, PT, R22, RZ, PT ;  /* 0x000000ff1600720c */ /* 0x000fe20003fc6270 */
[----:B------:R-:W-:Y:S01]  /*1f30*/  @!P5 IMAD.IADD R57, R57, 0x1, -R0 ;  /* 0x000000013939d824 */ /* 0x000fe200078e0a00 */
[C---:B------:R-:W-:Y:S01]  /*1f40*/  ISETP.GT.U32.AND P5, PT, R0.reuse, R67, PT ;  /* 0x000000430000720c */ /* 0x040fe20003fa4070 */
[----:B------:R-:W-:Y:S01]  /*1f50*/  IMAD R15, R0, R15, R8 ;  /* 0x0000000f000f7224 */ /* 0x000fe200078e0208 */
[----:B------:R-:W-:Y:S01]  /*1f60*/  IADD3 R4, R30, -0x5, RZ ;  /* 0xfffffffb1e047810 */ /* 0x000fe20007ffe0ff */
[----:B------:R-:W-:-:S02]  /*1f70*/  IMAD.MOV.U32 R63, RZ, RZ, R59 ;  /* 0x000000ffff3f7224 */ /* 0x000fc400078e003b */
[----:B------:R-:W-:Y:S02]  /*1f80*/  IMAD R2, R14, c[0x0][0x184], RZ ;  /* 0x000061000e027a24 */ /* 0x000fe400078e02ff */
[--C-:B------:R-:W-:Y:S01]  /*1f90*/  @!P0 IMAD.IADD R61, R61, 0x1, -R0.reuse ;  /* 0x000000013d3d8824 */ /* 0x100fe200078e0a00 */
[----:B------:R-:W-:Y:S01]  /*1fa0*/  ISETP.GT.U32.AND P0, PT, R0, R15, PT ;  /* 0x0000000f0000720c */ /* 0x000fe20003f04070 */
[--C-:B------:R-:W-:Y:S01]  /*1fb0*/  @!P3 IMAD.IADD R5, R5, 0x1, -R0.reuse ;  /* 0x000000010505b824 */ /* 0x100fe200078e0a00 */
[----:B------:R-:W-:Y:S01]  /*1fc0*/  @!P2 IADD3 R63, -R63, RZ, RZ ;  /* 0x000000ff3f3fa210 */ /* 0x000fe20007ffe1ff */
[----:B------:R-:W-:Y:S01]  /*1fd0*/  @!P6 IMAD.MOV R61, RZ, RZ, -R61 ;  /* 0x000000ffff3de224 */ /* 0x000fe200078e0a3d */
[----:B------:R-:W-:Y:S01]  /*1fe0*/  ISETP.GE.U32.AND P2, PT, R4, 0x7fffffbc, PT ;  /* 0x7fffffbc0400780c */ /* 0x000fe20003f46070 */
[----:B------:R-:W-:Y:S01]  /*1ff0*/  IMAD R4, R16, c[0x0][0x184], RZ ;  /* 0x0000610010047a24 */ /* 0x000fe200078e02ff */
[----:B------:R-:W-:Y:S01]  /*2000*/  ISETP.GT.U32.AND P3, PT, R0, R5, PT ;  /* 0x000000050000720c */ /* 0x000fe20003f64070 */
[----:B------:R-:W-:Y:S01]  /*2010*/  @!P5 IMAD.IADD R67, R67, 0x1, -R0 ;  /* 0x000000014343d824 */ /* 0x000fe200078e0a00 */
[----:B------:R-:W-:Y:S01]  /*2020*/  LEA R58, P6, R2, c[0x0][0x160], 0x2 ;  /* 0x00005800023a7a11 */ /* 0x000fe200078c10ff */
[----:B------:R-:W-:Y:S01]  /*2030*/  @!P4 IMAD.MOV R57, RZ, RZ, -R57 ;  /* 0x000000ffff39c224 */ /* 0x000fe200078e0a39 */
[----:B------:R-:W-:-:S02]  /*2040*/  ISETP.GT.U32.AND P4, PT, R0, R65, PT ;  /* 0x000000410000720c */ /* 0x000fc40003f84070 */
[----:B------:R-:W-:Y:S01]  /*2050*/  LEA.HI.X.SX32 R59, R2, c[0x0][0x164], 0x2, P6 ;  /* 0x00005900023b7a11 */ /* 0x000fe200030f16ff */
[--C-:B------:R-:W-:Y:S01]  /*2060*/  @!P0 IMAD.IADD R15, R15, 0x1, -R0.reuse ;  /* 0x000000010f0f8824 */ /* 0x100fe200078e0a00 */
[----:B------:R-:W-:Y:S02]  /*2070*/  LEA R180, P6, R4, c[0x0][0x160], 0x2 ;  /* 0x0000580004b47a11 */ /* 0x000fe400078c10ff */
[----:B------:R-:W-:Y:S01]  /*2080*/  ISETP.GT.U32.AND P5, PT, R0, R67, PT ;  /* 0x000000430000720c */ /* 0x000fe20003fa4070 */
[----:B------:R1:W-:Y:S01]  /*2090*/  LDGSTS.E [R28], [R58.64], !P1 ;  /* 0x000000003a1c7fae */ /* 0x0003e2000c921848 */
[----:B------:R-:W-:Y:S01]  /*20a0*/  ISETP.GE.AND P0, PT, R24, RZ, PT ;  /* 0x000000ff1800720c */ /* 0x000fe20003f06270 */
[----:B------:R-:W-:Y:S01]  /*20b0*/  @!P3 IMAD.IADD R5, R5, 0x1, -R0 ;  /* 0x000000010505b824 */ /* 0x000fe200078e0a00 */
[----:B------:R-:W-:Y:S01]  /*20c0*/  LEA.HI.X.SX32 R181, R4, c[0x0][0x164], 0x2, P6 ;  /* 0x0000590004b57a11 */ /* 0x000fe200030f16ff */
[----:B------:R-:W-:Y:S01]  /*20d0*/  IMAD.WIDE R188, R183, 0x4, R58 ;  /* 0x00000004b7bc7825 */ /* 0x000fe200078e023a */
[----:B------:R-:W-:-:S02]  /*20e0*/  ISETP.GT.U32.AND P6, PT, R0, R15, PT ;  /* 0x0000000f0000720c */ /* 0x000fc40003fc4070 */
[----:B------:R-:W-:Y:S01]  /*20f0*/  MOV R79, R5 ;  /* 0x00000005004f7202 */ /* 0x000fe20000000f00 */
[--C-:B------:R-:W-:Y:S01]  /*2100*/  @!P4 IMAD.IADD R65, R65, 0x1, -R0.reuse ;  /* 0x000000014141c824 */ /* 0x100fe200078e0a00 */
[----:B------:R-:W-:Y:S01]  /*2110*/  ISETP.GE.AND P4, PT, R12, RZ, PT ;  /* 0x000000ff0c00720c */ /* 0x000fe20003f86270 */
[----:B------:R1:W-:Y:S01]  /*2120*/  LDGSTS.E [R28+0x200], [R180.64], !P1 ;  /* 0x00200000b41c7fae */ /* 0x0003e2000c921848 */
[----:B------:R-:W-:Y:S01]  /*2130*/  IADD3 R2, R30, -0x9, RZ ;  /* 0xfffffff71e027810 */ /* 0x000fe20007ffe0ff */
[--C-:B------:R-:W-:Y:S01]  /*2140*/  @!P5 IMAD.IADD R67, R67, 0x1, -R0.reuse ;  /* 0x000000014343d824 */ /* 0x100fe200078e0a00 */
[----:B------:R-:W-:Y:S01]  /*2150*/  ISETP.GE.AND P5, PT, R18, RZ, PT ;  /* 0x000000ff1200720c */ /* 0x000fe20003fa6270 */
[----:B------:R-:W-:Y:S01]  /*2160*/  @!P0 IMAD.MOV R79, RZ, RZ, -R79 ;  /* 0x000000ffff4f8224 */ /* 0x000fe200078e0a4f */
[----:B------:R-:W-:Y:S01]  /*2170*/  ISETP.GE.AND P0, PT, R10, RZ, PT ;  /* 0x000000ff0a00720c */ /* 0x000fe20003f06270 */
[----:B------:R-:W-:Y:S01]  /*2180*/  IMAD.MOV.U32 R75, RZ, RZ, R67 ;  /* 0x000000ffff4b7224 */ /* 0x000fe200078e0043 */
[C---:B------:R-:W-:Y:S01]  /*2190*/  IADD3 R4, R30.reuse, -0x11, RZ ;  /* 0xffffffef1e047810 */ /* 0x040fe20007ffe0ff */
[----:B------:R-:W-:Y:S01]  /*21a0*/  @!P6 IMAD.IADD R15, R15, 0x1, -R0 ;  /* 0x000000010f0fe824 */ /* 0x000fe200078e0a00 */
[----:B------:R-:W-:Y:S01]  /*21b0*/  IADD3 R0, R30, -0x15, RZ ;  /* 0xffffffeb1e007810 */ /* 0x000fe20007ffe0ff */
[----:B------:R-:W-:Y:S01]  /*21c0*/  IMAD.WIDE R182, R183, 0x4, R180 ;  /* 0x00000004b7b67825 */ /* 0x000fe200078e02b4 */
[----:B------:R-:W-:Y:S01]  /*21d0*/  ISETP.NE.AND P1, PT, RZ, c[0x0][0x17c], PT ;  /* 0x00005f00ff007a0c */ /* 0x000fe20003f25270 */
[----:B------:R2:W-:Y:S01]  /*21e0*/  LDGSTS.E [R28+0x1000], [R188.64], !P2 ;  /* 0x01000000bc1c7fae */ /* 0x0005e2000d121848 */
[----:B------:R-:W-:Y:S01]  /*21f0*/  MOV R207, R15 ;  /* 0x0000000f00cf7202 */ /* 0x000fe20000000f00 */
[----:B------:R-:W-:Y:S01]  /*2200*/  @!P4 IMAD.MOV R65, RZ, RZ, -R65 ;  /* 0x000000ffff41c224 */ /* 0x000fe200078e0a41 */
[----:B------:R-:W-:Y:S01]  /*2210*/  ISETP.GE.U32.AND P6, PT, R0, 0x7fffffac, PT ;  /* 0x7fffffac0000780c */ /* 0x000fe20003fc6070 */
[----:B------:R-:W-:Y:S01]  /*2220*/  @!P5 IMAD.MOV R75, RZ, RZ, -R75 ;  /* 0x000000ffff4bd224 */ /* 0x000fe200078e0a4b */
[----:B------:R-:W-:Y:S01]  /*2230*/  LOP3.LUT R0, RZ, c[0x0][0x17c], RZ, 0x33, !PT ;  /* 0x00005f00ff007a12 */ /* 0x000fe200078e33ff */
[----:B------:R-:W-:Y:S01]  /*2240*/  @!P0 IMAD.MOV R207, RZ, RZ, -R207 ;  /* 0x000000ffffcf8224 */ /* 0x000fe200078e0acf */
[----:B------:R-:W-:Y:S01]  /*2250*/  ISETP.GE.U32.AND P3, PT, R2, 0x7fffffb8, PT ;  /* 0x7fffffb80200780c */ /* 0x000fe20003f66070 */
[----:B------:R2:W-:Y:S01]  /*2260*/  STL.64 [R1+0x600], R188 ;  /* 0x000600bc01007387 */ /* 0x0005e20000100a00 */
[----:B------:R-:W-:Y:S01]  /*2270*/  IADD3 R2, R30, -0xd, RZ ;  /* 0xfffffff31e027810 */ /* 0x000fe20007ffe0ff */
[C---:B------:R-:W-:Y:S01]  /*2280*/  IMAD.WIDE R184, R187.reuse, 0x4, R58 ;  /* 0x00000004bbb87825 */ /* 0x040fe200078e023a */
[----:B------:R-:W-:Y:S01]  /*2290*/  ISETP.GE.U32.AND P5, PT, R4, 0x7fffffb0, PT ;  /* 0x7fffffb00400780c */ /* 0x000fe20003fa6070 */
[----:B------:R1:W-:Y:S01]  /*22a0*/  LDGSTS.E [R28+0x1200], [R182.64], !P2 ;  /* 0x01200000b61c7fae */ /* 0x0003e2000d121848 */
[C---:B------:R-:W-:Y:S01]  /*22b0*/  SEL R16, R0.reuse, R7, !P1 ;  /* 0x0000000700107207 */ /* 0x040fe20004800000 */
[----:B------:R-:W-:Y:S01]  /*22c0*/  IMAD.WIDE R186, R187, 0x4, R180 ;  /* 0x00000004bbba7825 */ /* 0x000fe200078e02b4 */
[C---:B------:R-:W-:Y:S01]  /*22d0*/  SEL R15, R0.reuse, R9, !P1 ;  /* 0x00000009000f7207 */ /* 0x040fe20004800000 */
[----:B------:R-:W-:Y:S01]  /*22e0*/  STL.64 [R1+0x608], R182 ;  /* 0x000608b601007387 */ /* 0x000fe20000100a00 */
[C---:B------:R-:W-:Y:S01]  /*22f0*/  SEL R14, R0.reuse, R11, !P1 ;  /* 0x0000000b000e7207 */ /* 0x040fe20004800000 */
[C---:B------:R-:W-:Y:S01]  /*2300*/  IMAD.WIDE R196, R191.reuse, 0x4, R58 ;  /* 0x00000004bfc47825 */ /* 0x040fe200078e023a */
[C---:B------:R-:W-:Y:S01]  /*2310*/  SEL R11, R0.reuse, R17, !P1 ;  /* 0x00000011000b7207 */ /* 0x040fe20004800000 */
[----:B------:R3:W-:Y:S01]  /*2320*/  LDGSTS.E [R28+0x2000], [R184.64], !P3 ;  /* 0x02000000b81c7fae */ /* 0x0007e2000d921848 */
[C---:B------:R-:W-:Y:S01]  /*2330*/  SEL R10, R0.reuse, R19, !P1 ;  /* 0x00000013000a7207 */ /* 0x040fe20004800000 */
[----:B--2---:R-:W-:Y:S01]  /*2340*/  IMAD.MOV.U32 R189, RZ, RZ, c[0x0][0x180] ;  /* 0x00006000ffbd7624 */ /* 0x004fe200078e00ff */
[C---:B------:R-:W-:Y:S01]  /*2350*/  SEL R9, R0.reuse, R21, !P1 ;  /* 0x0000001500097207 */ /* 0x040fe20004800000 */
[----:B------:R-:W-:Y:S01]  /*2360*/  IMAD.WIDE R190, R191, 0x4, R180 ;  /* 0x00000004bfbe7825 */ /* 0x000fe200078e02b4 */
[C---:B------:R-:W-:Y:S01]  /*2370*/  SEL R8, R0.reuse, R23, !P1 ;  /* 0x0000001700087207 */ /* 0x040fe20004800000 */
[----:B------:R1:W-:Y:S01]  /*2380*/  LDGSTS.E [R28+0x2200], [R186.64], !P3 ;  /* 0x02200000ba1c7fae */ /* 0x0003e2000d921848 */
[C---:B------:R-:W-:Y:S01]  /*2390*/  SEL R7, R0.reuse, R25, !P1 ;  /* 0x0000001900077207 */ /* 0x040fe20004800000 */
[C---:B------:R-:W-:Y:S01]  /*23a0*/  IMAD.WIDE R192, R195.reuse, 0x4, R58 ;  /* 0x00000004c3c07825 */ /* 0x040fe200078e023a */
[C---:B------:R-:W-:Y:S01]  /*23b0*/  SEL R6, R0.reuse, R27, !P1 ;  /* 0x0000001b00067207 */ /* 0x040fe20004800000 */
[----:B------:R3:W-:Y:S01]  /*23c0*/  STL [R1+0x614], R185 ;  /* 0x000614b901007387 */ /* 0x0007e20000100800 */
[C---:B------:R-:W-:Y:S01]  /*23d0*/  SEL R4, R0.reuse, R31, !P1 ;  /* 0x0000001f00047207 */ /* 0x040fe20004800000 */
[----:B------:R-:W-:Y:S01]  /*23e0*/  IMAD.WIDE R194, R195, 0x4, R180 ;  /* 0x00000004c3c27825 */ /* 0x000fe200078e02b4 */
[----:B------:R-:W-:Y:S01]  /*23f0*/  SEL R18, R0, R35, !P1 ;  /* 0x0000002300127207 */ /* 0x000fe20004800000 */
[----:B------:R-:W-:Y:S01]  /*2400*/  STL.64 [R1+0x618], R186 ;  /* 0x000618ba01007387 */ /* 0x000fe20000100a00 */
[----:B------:R-:W-:Y:S01]  /*2410*/  ISETP.GE.U32.AND P4, PT, R2, 0x7fffffb4, PT ;  /* 0x7fffffb40200780c */ /* 0x000fe20003f86070 */
[C---:B------:R-:W-:Y:S01]  /*2420*/  IMAD.WIDE R208, R199.reuse, 0x4, R58 ;  /* 0x00000004c7d07825 */ /* 0x040fe200078e023a */
[C---:B------:R-:W-:Y:S01]  /*2430*/  SEL R13, R0.reuse, R13, !P1 ;  /* 0x0000000d000d7207 */ /* 0x040fe20004800000 */
[----:B------:R-:W-:Y:S01]  /*2440*/  STL.64 [R1+0x620], R196 ;  /* 0x000620c401007387 */ /* 0x000fe20000100a00 */
[C---:B------:R-:W-:Y:S01]  /*2450*/  SEL R12, R0.reuse, R3, !P1 ;  /* 0x00000003000c7207 */ /* 0x040fe20004800000 */
[----:B------:R-:W-:Y:S01]  /*2460*/  IMAD.WIDE R198, R199, 0x4, R180 ;  /* 0x00000004c7c67825 */ /* 0x000fe200078e02b4 */
[C---:B------:R-:W-:Y:S01]  /*2470*/  SEL R5, R0.reuse, R29, !P1 ;  /* 0x0000001d00057207 */ /* 0x040fe20004800000 */
[----:B------:R-:W-:Y:S01]  /*2480*/  STL.64 [R1+0x628], R190 ;  /* 0x000628be01007387 */ /* 0x000fe20000100a00 */
[C---:B------:R-:W-:Y:S01]  /*2490*/  SEL R19, R0.reuse, R33, !P1 ;  /* 0x0000002100137207 */ /* 0x040fe20004800000 */
[C---:B------:R-:W-:Y:S01]  /*24a0*/  IMAD.WIDE R200, R203.reuse, 0x4, R58 ;  /* 0x00000004cbc87825 */ /* 0x040fe200078e023a */
[C---:B------:R-:W-:Y:S01]  /*24b0*/  SEL R17, R0.reuse, R37, !P1 ;  /* 0x0000002500117207 */ /* 0x040fe20004800000 */
[----:B------:R-:W-:Y:S01]  /*24c0*/  STL.64 [R1+0x630], R192 ;  /* 0x000630c001007387 */ /* 0x000fe20000100a00 */
[C---:B------:R-:W-:Y:S01]  /*24d0*/  SEL R21, R0.reuse, R39, !P1 ;  /* 0x0000002700157207 */ /* 0x040fe20004800000 */
[----:B------:R-:W-:Y:S01]  /*24e0*/  IMAD.WIDE R202, R203, 0x4, R180 ;  /* 0x00000004cbca7825 */ /* 0x000fe200078e02b4 */
[C---:B------:R-:W-:Y:S01]  /*24f0*/  SEL R20, R0.reuse, R41, !P1 ;  /* 0x0000002900147207 */ /* 0x040fe20004800000 */
[----:B------:R1:W-:Y:S01]  /*2500*/  LDGSTS.E [R28+0x3000], [R196.64], !P4 ;  /* 0x03000000c41c7fae */ /* 0x0003e2000e121848 */
[C---:B------:R-:W-:Y:S01]  /*2510*/  SEL R22, R0.reuse, R43, !P1 ;  /* 0x0000002b00167207 */ /* 0x040fe20004800000 */
[C---:B------:R-:W-:Y:S01]  /*2520*/  IMAD.WIDE R216, R211.reuse, 0x4, R58 ;  /* 0x00000004d3d87825 */ /* 0x040fe200078e023a */
[C---:B------:R-:W-:Y:S01]  /*2530*/  SEL R23, R0.reuse, R45, !P1 ;  /* 0x0000002d00177207 */ /* 0x040fe20004800000 */
[----:B------:R1:W-:Y:S01]  /*2540*/  LDGSTS.E [R28+0x3200], [R190.64], !P4 ;  /* 0x03200000be1c7fae */ /* 0x0003e2000e121848 */
        /* <DEDUP_REMOVED lines=18> */
[----:B------:R-:W-:-:S02]  /*2670*/  SEL R75, R0, R75, !P1 ;  /* 0x0000004b004b7207 */ /* 0x000fc40004800000 */
[C---:B------:R-:W-:Y:S01]  /*2680*/  SEL R79, R0.reuse, R79, !P1 ;  /* 0x0000004f004f7207 */ /* 0x040fe20004800000 */
[C---:B------:R-:W-:Y:S01]  /*2690*/  IMAD.WIDE R220, R223.reuse, 0x4, R58 ;  /* 0x00000004dfdc7825 */ /* 0x040fe200078e023a */
[----:B------:R-:W-:Y:S02]  /*26a0*/  SEL R207, R0, R207, !P1 ;  /* 0x000000cf00cf7207 */ /* 0x000fe40004800000 */
[C---:B------:R-:W-:Y:S01]  /*26b0*/  IADD3 R0, R30.reuse, -0x21, RZ ;  /* 0xffffffdf1e007810 */ /* 0x040fe20007ffe0ff */
[----:B------:R-:W-:Y:S01]  /*26c0*/  IMAD.WIDE R222, R223, 0x4, R180 ;  /* 0x00000004dfde7825 */ /* 0x000fe200078e02b4 */
[----:B------:R-:W-:Y:S02]  /*26d0*/  IADD3 R2, R30, -0x19, RZ ;  /* 0xffffffe71e027810 */ /* 0x000fe40007ffe0ff */
[----:B------:R-:W-:Y:S01]  /*26e0*/  ISETP.GE.U32.AND P2, PT, R0, 0x7fffffa0, PT ;  /* 0x7fffffa00000780c */ /* 0x000fe20003f46070 */
[----:B------:R-:W-:Y:S01]  /*26f0*/  IMAD.WIDE R232, R227, 0x4, R58 ;  /* 0x00000004e3e87825 */ /* 0x000fe200078e023a */
[----:B------:R-:W-:-:S02]  /*2700*/  IADD3 R0, R189, -0x25, RZ ;  /* 0xffffffdbbd007810 */ /* 0x000fc40007ffe0ff */
[----:B------:R-:W-:Y:S01]  /*2710*/  ISETP.GE.U32.AND P0, PT, R2, 0x7fffffa8, PT ;  /* 0x7fffffa80200780c */ /* 0x000fe20003f06070 */
[----:B------:R-:W-:Y:S01]  /*2720*/  IMAD.WIDE R226, R227, 0x4, R180 ;  /* 0x00000004e3e27825 */ /* 0x000fe200078e02b4 */
[----:B------:R-:W-:Y:S02]  /*2730*/  ISETP.GE.U32.AND P3, PT, R0, 0x7fffff9c, PT ;  /* 0x7fffff9c0000780c */ /* 0x000fe40003f66070 */
[----:B------:R-:W-:Y:S01]  /*2740*/  IADD3 R0, R189, -0x29, RZ ;  /* 0xffffffd7bd007810 */ /* 0x000fe20007ffe0ff */
[C---:B------:R-:W-:Y:S01]  /*2750*/  IMAD.WIDE R228, R231.reuse, 0x4, R58 ;  /* 0x00000004e7e47825 */ /* 0x040fe200078e023a */
[----:B------:R-:W-:Y:S02]  /*2760*/  IADD3 R2, R30, -0x1d, RZ ;  /* 0xffffffe31e027810 */ /* 0x000fe40007ffe0ff */
[----:B------:R-:W-:Y:S01]  /*2770*/  ISETP.GE.U32.AND P4, PT, R0, 0x7fffff98, PT ;  /* 0x7fffff980000780c */ /* 0x000fe20003f86070 */
[----:B------:R-:W-:Y:S01]  /*2780*/  IMAD.WIDE R230, R231, 0x4, R180 ;  /* 0x00000004e7e67825 */ /* 0x000fe200078e02b4 */
[----:B------:R-:W-:-:S02]  /*2790*/  IADD3 R0, R189, -0x2d, RZ ;  /* 0xffffffd3bd007810 */ /* 0x000fc40007ffe0ff */
[----:B------:R-:W-:Y:S01]  /*27a0*/  ISETP.GE.U32.AND P1, PT, R2, 0x7fffffa4, PT ;  /* 0x7fffffa40200780c */ /* 0x000fe20003f26070 */
[----:B------:R1:W-:Y:S01]  /*27b0*/  LDGSTS.E [R28+0x6000], [R200.64], !P0 ;  /* 0x06000000c81c7fae */ /* 0x0003e2000c121848 */
[----:B------:R-:W-:Y:S01]  /*27c0*/  ISETP.GE.U32.AND P5, PT, R0, 0x7fffff94, PT ;  /* 0x7fffff940000780c */ /* 0x000fe20003fa6070 */
[----:B------:R-:W-:Y:S01]  /*27d0*/  IMAD.WIDE R240, R235, 0x4, R58 ;  /* 0x00000004ebf07825 */ /* 0x000fe200078e023a */
[----:B------:R-:W-:Y:S01]  /*27e0*/  IADD3 R0, R189, -0x31, RZ ;  /* 0xffffffcfbd007810 */ /* 0x000fe20007ffe0ff */
[----:B------:R1:W-:Y:S01]  /*27f0*/  LDGSTS.E [R28+0x6200], [R202.64], !P0 ;  /* 0x06200000ca1c7fae */ /* 0x0003e2000c121848 */
[----:B------:R-:W-:Y:S01]  /*2800*/  LOP3.LUT R3, R28, 0x20, RZ, 0x3c, !PT ;  /* 0x000000201c037812 */ /* 0x000fe200078e3cff */
[----:B------:R-:W-:Y:S01]  /*2810*/  IMAD.WIDE R234, R235, 0x4, R180 ;  /* 0x00000004ebea7825 */ /* 0x000fe200078e02b4 */
[----:B------:R-:W-:Y:S02]  /*2820*/  ISETP.GE.U32.AND P6, PT, R0, 0x7fffff90, PT ;  /* 0x7fffff900000780c */ /* 0x000fe40003fc6070 */
[----:B------:R-:W-:Y:S01]  /*2830*/  IADD3 R0, R189, -0x35, RZ ;  /* 0xffffffcbbd007810 */ /* 0x000fe20007ffe0ff */
[----:B------:R-:W-:Y:S01]  /*2840*/  IMAD.WIDE R236, R239, 0x4, R58 ;  /* 0x00000004efec7825 */ /* 0x000fe200078e023a */
[----:B------:R-:W-:Y:S01]  /*2850*/  IADD3 R2, R189, -0x1a, RZ ;  /* 0xffffffe6bd027810 */ /* 0x000fe20007ffe0ff */
[----:B------:R1:W-:Y:S01]  /*2860*/  LDGSTS.E [R28+0x7000], [R216.64], !P1 ;  /* 0x07000000d81c7fae */ /* 0x0003e2000c921848 */
[----:B------:R-:W-:Y:S01]  /*2870*/  ISETP.GE.U32.AND P0, PT, R0, 0x7fffff8c, PT ;  /* 0x7fffff8c0000780c */ /* 0x000fe20003f06070 */
[----:B------:R-:W-:Y:S01]  /*2880*/  IMAD.WIDE R238, R239, 0x4, R180 ;  /* 0x00000004efee7825 */ /* 0x000fe200078e02b4 */
[----:B------:R-:W-:Y:S01]  /*2890*/  IADD3 R0, R189, -0x39, RZ ;  /* 0xffffffc7bd007810 */ /* 0x000fe20007ffe0ff */
[----:B------:R1:W-:Y:S01]  /*28a0*/  LDGSTS.E [R28+0x7200], [R210.64], !P1 ;  /* 0x07200000d21c7fae */ /* 0x0003e2000c921848 */
[----:B------:R-:W-:Y:S01]  /*28b0*/  LOP3.LUT R30, R28, 0x40, RZ, 0x3c, !PT ;  /* 0x000000401c1e7812 */ /* 0x000fe200078e3cff */
[----:B------:R-:W-:Y:S01]  /*28c0*/  IMAD.WIDE R246, R243, 0x4, R58 ;  /* 0x00000004f3f67825 */ /* 0x000fe200078e023a */
[----:B------:R-:W-:Y:S01]  /*28d0*/  ISETP.GE.U32.AND P1, PT, R0, 0x7fffff88, PT ;  /* 0x7fffff880000780c */ /* 0x000fe20003f26070 */
[----:B------:R1:W-:Y:S01]  /*28e0*/  LDGSTS.E [R28+0x8000], [R212.64], !P2 ;  /* 0x08000000d41c7fae */ /* 0x0003e2000d121848 */
[----:B------:R-:W-:Y:S01]  /*28f0*/  IADD3 R0, R189, -0x3d, RZ ;  /* 0xffffffc3bd007810 */ /* 0x000fe20007ffe0ff */
[----:B------:R-:W-:Y:S01]  /*2900*/  IMAD.WIDE R242, R243, 0x4, R180 ;  /* 0x00000004f3f27825 */ /* 0x000fe200078e02b4 */
[----:B---3--:R-:W-:Y:S01]  /*2910*/  LOP3.LUT R185, R28, 0x60, RZ, 0x3c, !PT ;  /* 0x000000601cb97812 */ /* 0x008fe200078e3cff */
[----:B------:R1:W-:Y:S01]  /*2920*/  LDGSTS.E [R28+0x8200], [R214.64], !P2 ;  /* 0x08200000d61c7fae */ /* 0x0003e2000d121848 */
[----:B------:R-:W-:Y:S01]  /*2930*/  ISETP.GE.U32.AND P2, PT, R0, 0x7fffff84, PT ;  /* 0x7fffff840000780c */ /* 0x000fe20003f46070 */
[----:B------:R-:W-:Y:S01]  /*2940*/  IMAD.WIDE R244, R252, 0x4, R58 ;  /* 0x00000004fcf47825 */ /* 0x000fe200078e023a */
[C---:B------:R-:W-:Y:S01]  /*2950*/  IADD3 R0, R189.reuse, -0x2, RZ ;  /* 0xfffffffebd007810 */ /* 0x040fe20007ffe0ff */
[----:B------:R1:W-:Y:S01]  /*2960*/  LDGSTS.E [R28+0x9000], [R224.64], !P3 ;  /* 0x09000000e01c7fae */ /* 0x0003e2000d921848 */
[----:B------:R-:W-:Y:S01]  /*2970*/  LOP3.LUT R188, R32, 0x3f, RZ, 0xc0, !PT ;  /* 0x0000003f20bc7812 */ /* 0x000fe200078ec0ff */
[----:B------:R-:W-:Y:S01]  /*2980*/  IMAD.WIDE R56, R252, 0x4, R180 ;  /* 0x00000004fc387825 */ /* 0x000fe200078e02b4 */
[----:B------:R-:W-:Y:S01]  /*2990*/  IADD3 R206, R189, -0x51, RZ ;  /* 0xffffffafbdce7810 */ /* 0x000fe20007ffe0ff */
[----:B------:R1:W-:Y:S01]  /*29a0*/  LDGSTS.E [R28+0x9200], [R218.64], !P3 ;  /* 0x09200000da1c7fae */ /* 0x0003e2000d921848 */
[----:B------:R-:W-:Y:S01]  /*29b0*/  ISETP.GE.U32.AND P3, PT, R0, 0x7fffffbf, PT ;  /* 0x7fffffbf0000780c */ /* 0x000fe20003f66070 */
[----:B------:R-:W-:Y:S01]  /*29c0*/  IMAD.WIDE R118, R121, 0x4, R58 ;  /* 0x0000000479767825 */ /* 0x000fe200078e023a */
[C---:B------:R-:W-:Y:S01]  /*29d0*/  IADD3 R0, R189.reuse, -0x6, RZ ;  /* 0xfffffffabd007810 */ /* 0x040fe20007ffe0ff */
[----:B------:R1:W-:Y:S01]  /*29e0*/  LDGSTS.E [R28+0xa000], [R220.64], !P4 ;  /* 0x0a000000dc1c7fae */ /* 0x0003e2000e121848 */
[----:B------:R-:W-:Y:S01]  /*29f0*/  IADD3 R91, R189, -0x4d, RZ ;  /* 0xffffffb3bd5b7810 */ /* 0x000fe20007ffe0ff */
[----:B------:R-:W-:-:S02]  /*2a00*/  IMAD.WIDE R120, R121, 0x4, R180 ;  /* 0x0000000479787825 */ /* 0x000fc400078e02b4 */
[----:B------:R1:W-:Y:S01]  /*2a10*/  LDGSTS.E [R28+0xa200], [R222.64], !P4 ;  /* 0x0a200000de1c7fae */ /* 0x0003e2000e121848 */
[----:B------:R-:W-:Y:S01]  /*2a20*/  ISETP.GE.U32.AND P4, PT, R0, 0x7fffffbb, PT ;  /* 0x7fffffbb0000780c */ /* 0x000fe20003f86070 */
[----:B------:R-:W-:Y:S01]  /*2a30*/  IMAD.WIDE R122, R125, 0x4, R58 ;  /* 0x000000047d7a7825 */ /* 0x000fe200078e023a */
[----:B------:R-:W-:Y:S01]  /*2a40*/  IADD3 R0, R189, -0xa, RZ ;  /* 0xfffffff6bd007810 */ /* 0x000fe20007ffe0ff */
[----:B------:R1:W-:Y:S02]  /*2a50*/  LDGSTS.E [R28+0xb000], [R232.64], !P5 ;  /* 0x0b000000e81c7fae */ /* 0x0003e4000e921848 */
[----:B------:R-:W-:Y:S02]  /*2a60*/  IMAD.WIDE R124, R125, 0x4, R180 ;  /* 0x000000047d7c7825 */ /* 0x000fe400078e02b4 */
[----:B------:R1:W-:Y:S01]  /*2a70*/  LDGSTS.E [R28+0xb200], [R226.64], !P5 ;  /* 0x0b200000e21c7fae */ /* 0x0003e2000e921848 */
[----:B------:R-:W-:Y:S01]  /*2a80*/  ISETP.GE.U32.AND P5, PT, R0, 0x7fffffb7, PT ;  /* 0x7fffffb70000780c */ /* 0x000fe20003fa6070 */
[----:B------:R-:W-:Y:S01]  /*2a90*/  IMAD.WIDE R126, R129, 0x4, R58 ;  /* 0x00000004817e7825 */ /* 0x000fe200078e023a */
[----:B------:R-:W-:Y:S01]  /*2aa0*/  IADD3 R0, R189, -0xe, RZ ;  /* 0xfffffff2bd007810 */ /* 0x000fe20007ffe0ff */
[----:B------:R1:W-:Y:S02]  /*2ab0*/  LDGSTS.E [R28+0xc000], [R228.64], !P6 ;  /* 0x0c000000e41c7fae */ /* 0x0003e4000f121848 */
        /* <DEDUP_REMOVED lines=21> */
[----:B------:R-:W-:-:S02]  /*2c10*/  IMAD.WIDE R142, R145, 0x4, R58 ;  /* 0x00000004918e7825 */ /* 0x000fc400078e023a */
[----:B------:R2:W-:Y:S02]  /*2c20*/  LDGSTS.E [R3+0x400], [R244.64], !P3 ;  /* 0x00400000f4037fae */ /* 0x0005e4000d921848 */
[----:B------:R-:W-:Y:S02]  /*2c30*/  IMAD.WIDE R144, R145, 0x4, R180 ;  /* 0x0000000491907825 */ /* 0x000fe400078e02b4 */
[----:B------:R2:W-:Y:S01]  /*2c40*/  LDGSTS.E [R3+0x600], [R56.64], !P3 ;  /* 0x0060000038037fae */ /* 0x0005e2000d921848 */
[----:B------:R-:W-:Y:S01]  /*2c50*/  ISETP.GE.U32.AND P3, PT, R0, 0x7fffffa3, PT ;  /* 0x7fffffa30000780c */ /* 0x000fe20003f66070 */
[----:B------:R-:W-:Y:S01]  /*2c60*/  IMAD.WIDE R146, R149, 0x4, R58 ;  /* 0x0000000495927825 */ /* 0x000fe200078e023a */
[C---:B------:R-:W-:Y:S01]  /*2c70*/  IADD3 R0, R189.reuse, -0x22, RZ ;  /* 0xffffffdebd007810 */ /* 0x040fe20007ffe0ff */
[----:B------:R2:W-:Y:S01]  /*2c80*/  LDGSTS.E [R3+0x1400], [R118.64], !P4 ;  /* 0x0140000076037fae */ /* 0x0005e2000e121848 */
[----:B-1----:R-:W-:Y:S01]  /*2c90*/  IADD3 R28, R189, -0x2c, RZ ;  /* 0xffffffd4bd1c7810 */ /* 0x002fe20007ffe0ff */
        /* <DEDUP_REMOVED lines=45> */
[C---:B------:R-:W-:Y:S01]  /*2f70*/  IMAD.SHL.U32 R55, R252.reuse, 0x2, RZ ;  /* 0x00000002fc377824 */ /* 0x040fe200078e00ff */
[----:B------:R-:W-:Y:S01]  /*2f80*/  IADD3 R0, R189, -0x3, RZ ;  /* 0xfffffffdbd007810 */ /* 0x000fe20007ffe0ff */
[----:B------:R2:W-:Y:S01]  /*2f90*/  LDGSTS.E [R3+0x9400], [R150.64], !P5 ;  /* 0x0940000096037fae */ /* 0x0005e2000e921848 */
[----:B------:R-:W-:-:S02]  /*2fa0*/  IMAD R47, R252, 0x6, RZ ;  /* 0x00000006fc2f7824 */ /* 0x000fc400078e02ff */
[----:B------:R-:W-:Y:S01]  /*2fb0*/  IMAD.WIDE R178, R55, 0x4, R58 ;  /* 0x0000000437b27825 */ /* 0x000fe200078e023a */
[----:B------:R2:W-:Y:S01]  /*2fc0*/  LDGSTS.E [R3+0x9600], [R152.64], !P5 ;  /* 0x0960000098037fae */ /* 0x0005e2000e921848 */
[----:B------:R-:W-:Y:S02]  /*2fd0*/  ISETP.GE.U32.AND P5, PT, R0, 0x7fffffbe, PT ;  /* 0x7fffffbe0000780c */ /* 0x000fe40003fa6070 */
[----:B------:R-:W-:Y:S01]  /*2fe0*/  IADD3 R0, R189, -0x7, RZ ;  /* 0xfffffff9bd007810 */ /* 0x000fe20007ffe0ff */
[----:B------:R2:W-:Y:S01]  /*2ff0*/  LDGSTS.E [R3+0xa400], [R154.64], !P6 ;  /* 0x0a4000009a037fae */ /* 0x0005e2000f121848 */
[----:B------:R-:W-:-:S03]  /*3000*/  IMAD.WIDE R54, R55, 0x4, R180 ;  /* 0x0000000437367825 */ /* 0x000fc600078e02b4 */
        /* <DEDUP_REMOVED lines=14> */
[----:B------:R-:W-:Y:S01]  /*30f0*/  IMAD R51, R252, 0x22, RZ ;  /* 0x00000022fc337824 */ /* 0x000fe200078e02ff */
        /* <DEDUP_REMOVED lines=8> */
[--C-:B------:R-:W-:Y:S02]  /*3180*/  IMAD.WIDE R50, R51, 0x4, R180.reuse ;  /* 0x0000000433327825 */ /* 0x100fe400078e02b4 */
        /* <DEDUP_REMOVED lines=11> */
[C---:B------:R-:W-:Y:S02]  /*3240*/  IMAD.WIDE R98, R101.reuse, 0x4, R58 ;  /* 0x0000000465627825 */ /* 0x040fe400078e023a */
[----:B------:R1:W-:Y:S01]  /*3250*/  LDGSTS.E [R30+0xa00], [R54.64], !P5 ;  /* 0x00a00000361e7fae */ /* 0x0003e2000e921848 */
[----:B------:R-:W-:Y:S01]  /*3260*/  ISETP.GE.U32.AND P5, PT, R0, 0x7fffffa2, PT ;  /* 0x7fffffa20000780c */ /* 0x000fe20003fa6070 */
[----:B------:R-:W-:Y:S01]  /*3270*/  IMAD.WIDE R100, R101, 0x4, R180 ;  /* 0x0000000465647825 */ /* 0x000fe200078e02b4 */
[----:B------:R-:W-:Y:S01]  /*3280*/  IADD3 R0, R189, -0x23, RZ ;  /* 0xffffffddbd007810 */ /* 0x000fe20007ffe0ff */
[----:B------:R1:W-:Y:S02]  /*3290*/  LDGSTS.E [R30+0x1800], [R48.64], !P6 ;  /* 0x01800000301e7fae */ /* 0x0003e4000f121848 */
[----:B--2---:R-:W-:-:S02]  /*32a0*/  IMAD R3, R252, 0xe, RZ ;  /* 0x0000000efc037824 */ /* 0x004fc400078e02ff */
        /* <DEDUP_REMOVED lines=8> */
[----:B------:R-:W-:Y:S01]  /*3330*/  IMAD R3, R252, 0x12, RZ ;  /* 0x00000012fc037824 */ /* 0x000fe200078e02ff */
[----:B------:R-:W-:Y:S01]  /*3340*/  IADD3 R0, R189, -0x2b, RZ ;  /* 0xffffffd5bd007810 */ /* 0x000fe20007ffe0ff */
[----:B------:R2:W-:Y:S01]  /*3350*/  STL.64 [R1+0x20], R38 ;  /* 0x0000202601007387 */ /* 0x0005e20000100a00 */
[----:B------:R-:W-:-:S03]  /*3360*/  IMAD.WIDE R102, R105, 0x4, R58 ;  /* 0x0000000469667825 */ /* 0x000fc600078e023a */
[----:B------:R2:W-:Y:S01]  /*3370*/  LDGSTS.E [R30+0x3800], [R38.64], !P1 ;  /* 0x03800000261e7fae */ /* 0x0005e2000c921848 */
[----:B------:R-:W-:-:S03]  /*3380*/  IMAD.WIDE R42, R3, 0x4, R58 ;  /* 0x00000004032a7825 */ /* 0x000fc600078e023a */
[----:B------:R3:W-:Y:S01]  /*3390*/  STL.64 [R1+0x18], R36 ;  /* 0x0000182401007387 */ /* 0x0007e20000100a00 */
[----:B------:R-:W-:-:S03]  /*33a0*/  IMAD.WIDE R104, R105, 0x4, R180 ;  /* 0x0000000469687825 */ /* 0x000fc600078e02b4 */
[----:B------:R3:W-:Y:S01]  /*33b0*/  LDGSTS.E [R30+0x3a00], [R36.64], !P1 ;  /* 0x03a00000241e7fae */ /* 0x0007e2000c921848 */
[----:B------:R-:W-:Y:S01]  /*33c0*/  ISETP.GE.U32.AND P1, PT, R0, 0x7fffff96, PT ;  /* 0x7fffff960000780c */ /* 0x000fe20003f26070 */
[--C-:B------:R-:W-:Y:S01]  /*33d0*/  IMAD.WIDE R106, R109, 0x4, R58.reuse ;  /* 0x000000046d6a7825 */ /* 0x100fe200078e023a */
[----:B------:R-:W-:Y:S01]  /*33e0*/  IADD3 R0, R189, -0x2f, RZ ;  /* 0xffffffd1bd007810 */ /* 0x000fe20007ffe0ff */
[----:B------:R4:W-:Y:S02]  /*33f0*/  STL.64 [R1+0x10], R42 ;  /* 0x0000102a01007387 */ /* 0x0009e40000100a00 */
[C---:B--2---:R-:W-:Y:S02]  /*3400*/  IMAD.WIDE R38, R251.reuse, 0x4, R58 ;  /* 0x00000004fb267825 */ /* 0x044fe400078e023a */
[----:B------:R4:W-:Y:S02]  /*3410*/  LDGSTS.E [R30+0x4800], [R42.64], !P2 ;  /* 0x048000002a1e7fae */ /* 0x0009e4000d121848 */
[----:B------:R-:W-:-:S04]  /*3420*/  IMAD.WIDE R250, R251, 0x4, R180 ;  /* 0x00000004fbfa7825 */ /* 0x000fc800078e02b4 */
[----:B---3--:R-:W-:-:S04]  /*3430*/  IMAD.WIDE R36, R3, 0x4, R180 ;  /* 0x0000000403247825 */ /* 0x008fc800078e02b4 */
[----:B------:R-:W-:Y:S01]  /*3440*/  IMAD.WIDE R108, R109, 0x4, R180 ;  /* 0x000000046d6c7825 */ /* 0x000fe200078e02b4 */
[----:B------:R2:W-:Y:S03]  /*3450*/  STL.64 [R1+0x8], R36 ;  /* 0x0000082401007387 */ /* 0x0005e60000100a00 */
[----:B----4-:R-:W-:Y:S01]  /*3460*/  IMAD R43, R252, 0x1e, RZ ;  /* 0x0000001efc2b7824 */ /* 0x010fe200078e02ff */
        /* <DEDUP_REMOVED lines=10> */
[----:B------:R3:W-:Y:S02]  /*3510*/  STL.64 [R1], R38 ;  /* 0x0000002601007387 */ /* 0x0007e40000100a00 */
[----:B--2---:R-:W-:Y:S02]  /*3520*/  IMAD R37, R252, 0x1a, RZ ;  /* 0x0000001afc257824 */ /* 0x004fe400078e02ff */
[----:B------:R-:W-:-:S04]  /*3530*/  IMAD.WIDE R116, R117, 0x4, R180 ;  /* 0x0000000475747825 */ /* 0x000fc800078e02b4 */
[----:B------:R-:W-:-:S04]  /*3540*/  IMAD.WIDE R2, R37, 0x4, R58 ;  /* 0x0000000425027825 */ /* 0x000fc800078e023a */
[----:B------:R-:W-:Y:S01]  /*3550*/  IMAD.WIDE R36, R37, 0x4, R180 ;  /* 0x0000000425247825 */ /* 0x000fe200078e02b4 */
[----:B------:R1:W-:Y:S03]  /*3560*/  LDGSTS.E [R30+0x6800], [R2.64], !P4 ;  /* 0x06800000021e7fae */ /* 0x0003e6000e121848 */
[C---:B---3--:R-:W-:Y:S01]  /*3570*/  IMAD.WIDE R38, R43.reuse, 0x4, R58 ;  /* 0x000000042b267825 */ /* 0x048fe200078e023a */
[----:B------:R1:W-:Y:S01]  /*3580*/  LDGSTS.E [R30+0x6a00], [R36.64], !P4 ;  /* 0x06a00000241e7fae */ /* 0x0003e2000e121848 */
[----:B------:R-:W-:Y:S02]  /*3590*/  ISETP.GE.U32.AND P4, PT, R0, 0x7fffff8a, PT ;  /* 0x7fffff8a0000780c */ /* 0x000fe40003f86070 */
[----:B------:R-:W-:Y:S01]  /*35a0*/  IMAD.WIDE R42, R43, 0x4, R180 ;  /* 0x000000042b2a7825 */ /* 0x000fe200078e02b4 */
[----:B------:R-:W-:Y:S01]  /*35b0*/  IADD3 R0, R189, -0x3b, RZ ;  /* 0xffffffc5bd007810 */ /* 0x000fe20007ffe0ff */
[----:B------:R1:W-:Y:S02]  /*35c0*/  LDGSTS.E [R30+0x7800], [R38.64], !P5 ;  /* 0x07800000261e7fae */ /* 0x0003e4000e921848 */
[----:B------:R-:W-:-:S02]  /*35d0*/  IMAD R29, R252, 0x3, RZ ;  /* 0x00000003fc1d7824 */ /* 0x000fc400078e02ff */
[----:B------:R1:W-:Y:S01]  /*35e0*/  LDGSTS.E [R30+0x7a00], [R42.64], !P5 ;  /* 0x07a000002a1e7fae */ /* 0x0003e2000e921848 */
[----:B------:R-:W-:Y:S01]  /*35f0*/  ISETP.GE.U32.AND P5, PT, R0, 0x7fffff86, PT ;  /* 0x7fffff860000780c */ /* 0x000fe20003fa6070 */
[----:B------:R-:W-:Y:S01]  /*3600*/  IMAD.WIDE R72, R29, 0x4, R58 ;  /* 0x000000041d487825 */ /* 0x000fe200078e023a */
[----:B------:R-:W-:Y:S01]  /*3610*/  IADD3 R0, R189, -0x3f, RZ ;  /* 0xffffffc1bd007810 */ /* 0x000fe20007ffe0ff */
[----:B------:R1:W-:Y:S02]  /*3620*/  LDGSTS.E [R30+0x8800], [R44.64], !P6 ;  /* 0x088000002c1e7fae */ /* 0x0003e4000f121848 */
[----:B------:R-:W-:Y:S02]  /*3630*/  IMAD R33, R252, 0x7, RZ ;  /* 0x00000007fc217824 */ /* 0x000fe400078e02ff */
        /* <DEDUP_REMOVED lines=9> */
[C---:B------:R-:W-:Y:S01]  /*36d0*/  IADD3 R0, R189.reuse, -0x8, RZ ;  /* 0xfffffff8bd007810 */ /* 0x040fe20007ffe0ff */
[----:B------:R1:W-:Y:S02]  /*36e0*/  LDGSTS.E [R30+0xa800], [R94.64], !P1 ;  /* 0x0a8000005e1e7fae */ /* 0x0003e4000c921848 */
[----:B------:R-:W-:Y:S02]  /*36f0*/  IMAD R29, R252, 0xb, RZ ;  /* 0x0000000bfc1d7824 */ /* 0x000fe400078e02ff */
[----:B------:R1:W-:Y:S01]  /*3700*/  LDGSTS.E [R30+0xaa00], [R96.64], !P1 ;  /* 0x0aa00000601e7fae */ /* 0x0003e2000c921848 */
[----:B------:R-:W-:Y:S01]  /*3710*/  ISETP.GE.U32.AND P1, PT, R0, 0x7fffffb9, PT ;  /* 0x7fffffb90000780c */ /* 0x000fe20003f26070 */
[C---:B------:R-:W-:Y:S01]  /*3720*/  IMAD R33, R252.reuse, 0xf, RZ ;  /* 0x0000000ffc217824 */ /* 0x040fe200078e02ff */
[----:B------:R-:W-:Y:S01]  /*3730*/  IADD3 R0, R189, -0xc, RZ ;  /* 0xfffffff4bd007810 */ /* 0x000fe20007ffe0ff */
[----:B------:R1:W-:Y:S01]  /*3740*/  LDGSTS.E [R30+0xb800], [R98.64], !P2 ;  /* 0x0b800000621e7fae */ /* 0x0003e2000d121848 */
[----:B------:R-:W-:-:S02]  /*3750*/  IMAD R187, R252, 0x3b, RZ ;  /* 0x0000003bfcbb7824 */ /* 0x000fc400078e02ff */
[----:B------:R-:W-:Y:S01]  /*3760*/  IMAD R186, R252, 0x3f, RZ ;  /* 0x0000003ffcba7824 */ /* 0x000fe200078e02ff */
        /* <DEDUP_REMOVED lines=8> */
[C---:B------:R-:W-:Y:S01]  /*37f0*/  IMAD.WIDE R196, R186.reuse, 0x4, R58 ;  /* 0x00000004bac47825 */ /* 0x040fe200078e023a */
[----:B------:R-:W-:Y:S01]  /*3800*/  IADD3 R0, R189, -0x14, RZ ;  /* 0xffffffecbd007810 */ /* 0x000fe20007ffe0ff */
[----:B------:R1:W-:Y:S02]  /*3810*/  LDGSTS.E [R30+0xd800], [R106.64], !P4 ;  /* 0x0d8000006a1e7fae */ /* 0x0003e4000e121848 */
[----:B------:R-:W-:-:S02]  /*3820*/  IMAD.WIDE R186, R186, 0x4, R180 ;  /* 0x00000004baba7825 */ /* 0x000fc400078e02b4 */
[----:B------:R1:W-:Y:S01]  /*3830*/  LDGSTS.E [R30+0xda00], [R108.64], !P4 ;  /* 0x0da000006c1e7fae */ /* 0x0003e2000e121848 */
[----:B------:R-:W-:Y:S01]  /*3840*/  ISETP.GE.U32.AND P4, PT, R0, 0x7fffffad, PT ;  /* 0x7fffffad0000780c */ /* 0x000fe20003f86070 */
[----:B------:R-:W-:Y:S01]  /*3850*/  IMAD R16, R16, c[0x0][0x190], RZ ;  /* 0x0000640010107a24 */ /* 0x000fe200078e02ff */
[----:B------:R-:W-:Y:S01]  /*3860*/  IADD3 R0, R189, -0x18, RZ ;  /* 0xffffffe8bd007810 */ /* 0x000fe20007ffe0ff */
[----:B------:R1:W-:Y:S01]  /*3870*/  LDGSTS.E [R30+0xe800], [R110.64], !P5 ;  /* 0x0e8000006e1e7fae */ /* 0x0003e2000e921848 */
[----:B------:R-:W-:Y:S02]  /*3880*/  IMAD R15, R15, c[0x0][0x190], RZ ;  /* 0x000064000f0f7a24 */ /* 0x000fe400078e02ff */
[----:B------:R-:W-:Y:S01]  /*3890*/  IMAD R62, R4, c[0x0][0x190], RZ ;  /* 0x00006400043e7a24 */ /* 0x000fe200078e02ff */
[----:B------:R1:W-:Y:S01]  /*38a0*/  LDGSTS.E [R30+0xea00], [R112.64], !P5 ;  /* 0x0ea00000701e7fae */ /* 0x0003e2000e921848 */
[----:B------:R-:W-:Y:S01]  /*38b0*/  ISETP.GE.U32.AND P5, PT, R0, 0x7fffffa9, PT ;  /* 0x7fffffa90000780c */ /* 0x000fe20003fa6070 */
[----:B------:R-:W-:Y:S01]  /*38c0*/  IMAD R14, R14, c[0x0][0x190], RZ ;  /* 0x000064000e0e7a24 */ /* 0x000fe200078e02ff */
[----:B------:R-:W-:Y:S01]  /*38d0*/  IADD3 R0, R189, -0x1c, RZ ;  /* 0xffffffe4bd007810 */ /* 0x000fe20007ffe0ff */
[----:B------:R1:W-:Y:S01]  /*38e0*/  LDGSTS.E [R30+0xf800], [R114.64], !P6 ;  /* 0x0f800000721e7fae */ /* 0x0003e2000f121848 */
[----:B------:R-:W-:-:S02]  /*38f0*/  IMAD R13, R13, c[0x0][0x190], RZ ;  /* 0x000064000d0d7a24 */ /* 0x000fc400078e02ff */
[----:B------:R-:W-:Y:S01]  /*3900*/  IMAD R34, R7, c[0x0][0x190], RZ ;  /* 0x0000640007227a24 */ /* 0x000fe200078e02ff */
        /* <DEDUP_REMOVED lines=11> */
[----:B------:R2:W-:Y:S01]  /*39c0*/  STL.64 [R1+0x28], R72 ;  /* 0x0000284801007387 */ /* 0x0005e20000100a00 */
[----:B-1----:R-:W-:-:S02]  /*39d0*/  IMAD R30, R252, 0x2b, RZ ;  /* 0x0000002bfc1e7824 */ /* 0x002fc400078e02ff */
[----:B------:R-:W-:Y:S01]  /*39e0*/  IMAD R78, R27, c[0x0][0x190], RZ ;  /* 0x000064001b4e7a24 */ /* 0x000fe200078e02ff */
[----:B------:R3:W-:Y:S01]  /*39f0*/  STL.64 [R1+0x30], R68 ;  /* 0x0000304401007387 */ /* 0x0007e20000100a00 */
[----:B------:R-:W-:Y:S02]  /*3a00*/  IMAD R77, R31, c[0x0][0x190], RZ ;  /* 0x000064001f4d7a24 */ /* 0x000fe400078e02ff */
[----:B------:R-:W-:Y:S01]  /*3a10*/  IMAD R81, R35, c[0x0][0x190], RZ ;  /* 0x0000640023517a24 */ /* 0x000fe200078e02ff */
[----:B------:R1:W-:Y:S01]  /*3a20*/  LDGSTS.E [R185+0x1c00], [R64.64], !P1 ;  /* 0x01c0000040b97fae */ /* 0x0003e2000c921848 */
[----:B------:R-:W-:Y:S02]  /*3a30*/  IMAD R83, R63, c[0x0][0x190], RZ ;  /* 0x000064003f537a24 */ /* 0x000fe400078e02ff */
[----:B------:R-:W-:Y:S01]  /*3a40*/  IMAD R85, R67, c[0x0][0x190], RZ ;  /* 0x0000640043557a24 */ /* 0x000fe200078e02ff */
[----:B------:R1:W-:Y:S01]  /*3a50*/  STL.64 [R1+0x38], R64 ;  /* 0x0000384001007387 */ /* 0x0003e20000100a00 */
[----:B--2---:R-:W-:-:S03]  /*3a60*/  IMAD.WIDE R72, R29, 0x4, R58 ;  /* 0x000000041d487825 */ /* 0x004fc600078e023a */
[----:B------:R2:W-:Y:S01]  /*3a70*/  LDGSTS.E [R185+0x1e00], [R60.64], !P1 ;  /* 0x01e000003cb97fae */ /* 0x0005e2000c921848 */
[----:B---3--:R-:W-:Y:S01]  /*3a80*/  IMAD.WIDE R68, R29, 0x4, R180 ;  /* 0x000000041d447825 */ /* 0x008fe200078e02b4 */
[----:B------:R-:W-:Y:S02]  /*3a90*/  ISETP.GE.U32.AND P1, PT, R0, 0x7fffff9d, PT ;  /* 0x7fffff9d0000780c */ /* 0x000fe40003f26070 */
[----:B------:R2:W-:Y:S01]  /*3aa0*/  STL.64 [R1+0x40], R60 ;  /* 0x0000403c01007387 */ /* 0x0005e20000100a00 */
[----:B------:R-:W-:Y:S01]  /*3ab0*/  IADD3 R0, R189, -0x28, RZ ;  /* 0xffffffd8bd007810 */ /* 0x000fe20007ffe0ff */
[----:B------:R-:W-:Y:S01]  /*3ac0*/  IMAD R88, R71, c[0x0][0x190], RZ ;  /* 0x0000640047587a24 */ /* 0x000fe200078e02ff */
[----:B------:R-:W-:Y:S01]  /*3ad0*/  IADD3 R29, R189, -0x38, RZ ;  /* 0xffffffc8bd1d7810 */ /* 0x000fe20007ffe0ff */
[----:B-1----:R-:W-:Y:S01]  /*3ae0*/  IMAD.WIDE R64, R33, 0x4, R58 ;  /* 0x0000000421407825 */ /* 0x002fe200078e023a */
[----:B------:R1:W-:Y:S03]  /*3af0*/  LDGSTS.E [R185+0x2c00], [R72.64], !P2 ;  /* 0x02c0000048b97fae */ /* 0x0003e6000d121848 */
[----:B------:R-:W-:Y:S01]  /*3b00*/  IMAD R87, R75, c[0x0][0x190], RZ ;  /* 0x000064004b577a24 */ /* 0x000fe200078e02ff */
[----:B------:R3:W-:Y:S01]  /*3b10*/  LDGSTS.E [R185+0x2e00], [R68.64], !P2 ;  /* 0x02e0000044b97fae */ /* 0x0007e2000d121848 */
[----:B------:R-:W-:Y:S01]  /*3b20*/  ISETP.GE.U32.AND P2, PT, R0, 0x7fffff99, PT ;  /* 0x7fffff990000780c */ /* 0x000fe20003f46070 */
[----:B------:R-:W-:-:S02]  /*3b30*/  IMAD R0, R252, 0x13, RZ ;  /* 0x00000013fc007824 */ /* 0x000fc400078e02ff */
[----:B--2---:R-:W-:Y:S01]  /*3b40*/  IMAD.WIDE R60, R33, 0x4, R180 ;  /* 0x00000004213c7825 */ /* 0x004fe200078e02b4 */
[----:B------:R2:W-:Y:S03]  /*3b50*/  LDGSTS.E [R185+0x3c00], [R64.64], !P3 ;  /* 0x03c0000040b97fae */ /* 0x0005e6000d921848 */
[----:B------:R-:W-:Y:S01]  /*3b60*/  IMAD R89, R79, c[0x0][0x190], RZ ;  /* 0x000064004f597a24 */ /* 0x000fe200078e02ff */
[----:B------:R4:W-:Y:S01]  /*3b70*/  LDGSTS.E [R185+0x3e00], [R60.64], !P3 ;  /* 0x03e000003cb97fae */ /* 0x0009e2000d921848 */
[----:B------:R-:W-:Y:S01]  /*3b80*/  ISETP.GE.U32.AND P3, PT, R28, 0x7fffff95, PT ;  /* 0x7fffff951c00780c */ /* 0x000fe20003f66070 */
[----:B------:R-:W-:Y:S02]  /*3b90*/  IMAD R28, R252, 0x17, RZ ;  /* 0x00000017fc1c7824 */ /* 0x000fe400078e02ff */
[----:B------:R1:W-:Y:S01]  /*3ba0*/  STL.64 [R1+0x48], R72 ;  /* 0x0000484801007387 */ /* 0x0003e20000100a00 */
[----:B------:R-:W-:-:S03]  /*3bb0*/  IMAD.MOV.U32 R183, RZ, RZ, 0x3f ;  /* 0x0000003fffb77424 */ /* 0x000fc600078e00ff */
[----:B------:R3:W-:Y:S02]  /*3bc0*/  STL.64 [R1+0x50], R68 ;  /* 0x0000504401007387 */ /* 0x0007e40000100a00 */
[----:B------:R-:W-:Y:S02]  /*3bd0*/  IADD3 R183, R183, c[0x0][0x180], RZ ;  /* 0x00006000b7b77a10 */ /* 0x000fe40007ffe0ff */
[----:B------:R2:W-:Y:S01]  /*3be0*/  STL.64 [R1+0x58], R64 ;  /* 0x0000584001007387 */ /* 0x0005e20000100a00 */
[----:B-1----:R-:W-:-:S03]  /*3bf0*/  IMAD.WIDE R72, R0, 0x4, R58 ;  /* 0x0000000400487825 */ /* 0x002fc600078e023a */
[----:B------:R4:W-:Y:S01]  /*3c00*/  STL.64 [R1+0x60], R60 ;  /* 0x0000603c01007387 */ /* 0x0009e20000100a00 */
[----:B---3--:R-:W-:Y:S01]  /*3c10*/  IMAD.WIDE R68, R0, 0x4, R180 ;  /* 0x0000000400447825 */ /* 0x008fe200078e02b4 */
[----:B------:R-:W-:Y:S02]  /*3c20*/  IADD3 R0, R189, -0x30, RZ ;  /* 0xffffffd0bd007810 */ /* 0x000fe40007ffe0ff */
[----:B------:R1:W-:Y:S01]  /*3c30*/  LDGSTS.E [R185+0x4c00], [R72.64], !P4 ;  /* 0x04c0000048b97fae */ /* 0x0003e2000e121848 */
[----:B--2---:R-:W-:-:S03]  /*3c40*/  IMAD.WIDE R64, R28, 0x4, R58 ;  /* 0x000000041c407825 */ /* 0x004fc600078e023a */
[----:B------:R2:W-:Y:S01]  /*3c50*/  LDGSTS.E [R185+0x4e00], [R68.64], !P4 ;  /* 0x04e0000044b97fae */ /* 0x0005e2000e121848 */
[----:B------:R-:W-:Y:S01]  /*3c60*/  ISETP.GE.U32.AND P4, PT, R0, 0x7fffff91, PT ;  /* 0x7fffff910000780c */ /* 0x000fe20003f86070 */
[----:B------:R-:W-:Y:S02]  /*3c70*/  IMAD R0, R252, 0x1b, RZ ;  /* 0x0000001bfc007824 */ /* 0x000fe400078e02ff */
[----:B----4-:R-:W-:Y:S01]  /*3c80*/  IMAD.WIDE R60, R28, 0x4, R180 ;  /* 0x000000041c3c7825 */ /* 0x010fe200078e02b4 */
[----:B------:R-:W-:Y:S01]  /*3c90*/  IADD3 R28, R189, -0x34, RZ ;  /* 0xffffffccbd1c7810 */ /* 0x000fe20007ffe0ff */
[----:B------:R3:W-:Y:S04]  /*3ca0*/  LDGSTS.E [R185+0x5c00], [R64.64], !P5 ;  /* 0x05c0000040b97fae */ /* 0x0007e8000e921848 */
[----:B------:R4:W-:Y:S01]  /*3cb0*/  LDGSTS.E [R185+0x5e00], [R60.64], !P5 ;  /* 0x05e000003cb97fae */ /* 0x0009e2000e921848 */
[----:B------:R-:W-:Y:S01]  /*3cc0*/  ISETP.GE.U32.AND P5, PT, R28, 0x7fffff8d, PT ;  /* 0x7fffff8d1c00780c */ /* 0x000fe20003fa6070 */
[----:B------:R-:W-:-:S02]  /*3cd0*/  IMAD R28, R252, 0x1f, RZ ;  /* 0x0000001ffc1c7824 */ /* 0x000fc400078e02ff */
[----:B------:R1:W-:Y:S04]  /*3ce0*/  STL.64 [R1+0x68], R72 ;  /* 0x0000684801007387 */ /* 0x0003e80000100a00 */
[----:B------:R2:W-:Y:S04]  /*3cf0*/  STL.64 [R1+0x70], R68 ;  /* 0x0000704401007387 */ /* 0x0005e80000100a00 */
[----:B------:R3:W-:Y:S01]  /*3d00*/  STL.64 [R1+0x78], R64 ;  /* 0x0000784001007387 */ /* 0x0007e20000100a00 */
[----:B-1----:R-:W-:-:S03]  /*3d10*/  IMAD.WIDE R72, R0, 0x4, R58 ;  /* 0x0000000400487825 */ /* 0x002fc600078e023a */
[----:B------:R4:W-:Y:S01]  /*3d20*/  STL.64 [R1+0x80], R60 ;  /* 0x0000803c01007387 */ /* 0x0009e20000100a00 */
[----:B--2---:R-:W-:Y:S01]  /*3d30*/  IMAD.WIDE R68, R0, 0x4, R180 ;  /* 0x0000000400447825 */ /* 0x004fe200078e02b4 */
[----:B------:R-:W-:Y:S02]  /*3d40*/  IADD3 R0, R189, -0x3c, RZ ;  /* 0xffffffc4bd007810 */ /* 0x000fe40007ffe0ff */
[----:B------:R1:W-:Y:S01]  /*3d50*/  LDGSTS.E [R185+0x6c00], [R72.64], !P6 ;  /* 0x06c0000048b97fae */ /* 0x0003e2000f121848 */
[----:B---3--:R-:W-:-:S03]  /*3d60*/  IMAD.WIDE R64, R28, 0x4, R58 ;  /* 0x000000041c407825 */ /* 0x008fc600078e023a */
[----:B------:R2:W-:Y:S01]  /*3d70*/  LDGSTS.E [R185+0x6e00], [R68.64], !P6 ;  /* 0x06e0000044b97fae */ /* 0x0005e2000f121848 */
[----:B------:R-:W-:Y:S01]  /*3d80*/  ISETP.GE.U32.AND P6, PT, R29, 0x7fffff89, PT ;  /* 0x7fffff891d00780c */ /* 0x000fe20003fc6070 */
[----:B----4-:R-:W-:Y:S02]  /*3d90*/  IMAD.WIDE R60, R28, 0x4, R180 ;  /* 0x000000041c3c7825 */ /* 0x010fe400078e02b4 */
[----:B------:R3:W-:Y:S01]  /*3da0*/  LDGSTS.E [R185+0x7c00], [R64.64], !P0 ;  /* 0x07c0000040b97fae */ /* 0x0007e2000c121848 */
[----:B------:R-:W-:Y:S01]  /*3db0*/  IADD3 R29, R189, -0x40, RZ ;  /* 0xffffffc0bd1d7810 */ /* 0x000fe20007ffe0ff */
[----:B------:R-:W-:Y:S02]  /*3dc0*/  IMAD R28, R252, 0x27, RZ ;  /* 0x00000027fc1c7824 */ /* 0x000fe400078e02ff */
[----:B------:R4:W-:Y:S01]  /*3dd0*/  LDGSTS.E [R185+0x7e00], [R60.64], !P0 ;  /* 0x07e000003cb97fae */ /* 0x0009e2000c121848 */
[----:B------:R-:W-:Y:S01]  /*3de0*/  ISETP.GE.U32.AND P0, PT, R0, 0x7fffff85, PT ;  /* 0x7fffff850000780c */ /* 0x000fe20003f06070 */
[----:B------:R-:W-:-:S02]  /*3df0*/  IMAD R0, R252, 0x23, RZ ;  /* 0x00000023fc007824 */ /* 0x000fc400078e02ff */
[----:B------:R-:W-:Y:S01]  /*3e00*/  STL.64 [R1+0xb0], R72 ;  /* 0x0000b04801007387 */ /* 0x000fe20000100a00 */
[----:B------:R-:W-:-:S03]  /*3e10*/  IMAD.WIDE R32, R28, 0x4, R180 ;  /* 0x000000041c207825 */ /* 0x000fc600078e02b4 */
[----:B------:R2:W-:Y:S01]  /*3e20*/  STL.64 [R1+0xa8], R68 ;  /* 0x0000a84401007387 */ /* 0x0005e20000100a00 */
[----:B------:R-:W-:-:S03]  /*3e30*/  IMAD.WIDE R204, R0, 0x4, R180 ;  /* 0x0000000400cc7825 */ /* 0x000fc600078e02b4 */
[----:B------:R3:W-:Y:S04]  /*3e40*/  STL.64 [R1+0xa0], R64 ;  /* 0x0000a04001007387 */ /* 0x0007e80000100a00 */
[----:B------:R4:W-:Y:S01]  /*3e50*/  STL.64 [R1+0x98], R60 ;  /* 0x0000983c01007387 */ /* 0x0009e20000100a00 */
[----:B--2---:R-:W-:-:S04]  /*3e60*/  IMAD.WIDE R68, R30, 0x4, R58 ;  /* 0x000000041e447825 */ /* 0x004fc800078e023a */
[----:B---3--:R-:W-:-:S04]  /*3e70*/  IMAD.WIDE R64, R0, 0x4, R58 ;  /* 0x0000000400407825 */ /* 0x008fc800078e023a */
[----:B----4-:R-:W-:Y:S01]  /*3e80*/  IMAD.WIDE R60, R28, 0x4, R58 ;  /* 0x000000041c3c7825 */ /* 0x010fe200078e023a */
[----:B------:R2:W-:Y:S01]  /*3e90*/  STL.64 [R1+0x90], R64 ;  /* 0x0000904001007387 */ /* 0x0005e20000100a00 */
[----:B------:R-:W-:Y:S02]  /*3ea0*/  IADD3 R28, R189, -0x41, RZ ;  /* 0xffffffbfbd1c7810 */ /* 0x000fe40007ffe0ff */
[----:B------:R-:W-:Y:S01]  /*3eb0*/  IMAD R0, R252, 0x2f, RZ ;  /* 0x0000002ffc007824 */ /* 0x000fe200078e02ff */
[----:B------:R2:W-:Y:S04]  /*3ec0*/  LDGSTS.E [R185+0x8c00], [R64.64], !P1 ;  /* 0x08c0000040b97fae */ /* 0x0005e8000c921848 */
[----:B------:R3:W-:Y:S01]  /*3ed0*/  LDGSTS.E [R185+0x8e00], [R204.64], !P1 ;  /* 0x08e00000ccb97fae */ /* 0x0007e2000c921848 */
[----:B------:R-:W-:-:S03]  /*3ee0*/  ISETP.GE.U32.AND P1, PT, R29, 0x7fffff81, PT ;  /* 0x7fffff811d00780c */ /* 0x000fc60003f26070 */
[----:B------:R4:W-:Y:S01]  /*3ef0*/  STL.64 [R1+0x180], R60 ;  /* 0x0001803c01007387 */ /* 0x0009e20000100a00 */
[----:B--2---:R-:W-:-:S03]  /*3f00*/  IMAD.WIDE R64, R30, 0x4, R180 ;  /* 0x000000041e407825 */ /* 0x004fc600078e02b4 */
[----:B------:R4:W-:Y:S01]  /*3f10*/  LDGSTS.E [R185+0x9c00], [R60.64], !P2 ;  /* 0x09c000003cb97fae */ /* 0x0009e2000d121848 */
[----:B------:R-:W-:-:S03]  /*3f20*/  IMAD R30, R10, c[0x0][0x190], RZ ;  /* 0x000064000a1e7a24 */ /* 0x000fc600078e02ff */
[----:B------:R2:W-:Y:S04]  /*3f30*/  STL.64 [R1+0x188], R32 ;  /* 0x0001882001007387 */ /* 0x0005e80000100a00 */
[----:B------:R2:W-:Y:S01]  /*3f40*/  LDGSTS.E [R185+0x9e00], [R32.64], !P2 ;  /* 0x09e0000020b97fae */ /* 0x0005e2000d121848 */
[----:B------:R-:W-:Y:S01]  /*3f50*/  ISETP.GE.AND P2, PT, R188, R29, PT ;  /* 0x0000001dbc00720c */ /* 0x000fe20003f46270 */
[----:B------:R-:W-:Y:S02]  /*3f60*/  IMAD R29, R11, c[0x0][0x190], RZ ;  /* 0x000064000b1d7a24 */ /* 0x000fe400078e02ff */
[----:B----4-:R-:W-:Y:S01]  /*3f70*/  IMAD.WIDE R60, R0, 0x4, R58 ;  /* 0x00000004003c7825 */ /* 0x010fe200078e023a */
[----:B------:R-:W-:Y:S01]  /*3f80*/  STL.64 [R1+0x1c0], R68 ;  /* 0x0001c04401007387 */ /* 0x000fe20000100a00 */
[----:B------:R-:W-:-:S03]  /*3f90*/  SEL R182, RZ, 0x4, P2 ;  /* 0x00000004ffb67807 */ /* 0x000fc60001000000 */
[----:B------:R4:W-:Y:S01]  /*3fa0*/  LDGSTS.E [R185+0xac00], [R68.64], !P3 ;  /* 0x0ac0000044b97fae */ /* 0x0009e2000d921848 */
[----:B--2---:R-:W-:-:S03]  /*3fb0*/  IMAD.WIDE R32, R0, 0x4, R180 ;  /* 0x0000000400207825 */ /* 0x004fc600078e02b4 */
[----:B------:R2:W-:Y:S01]  /*3fc0*/  STL.64 [R1+0x1c8], R64 ;  /* 0x0001c84001007387 */ /* 0x0005e20000100a00 */
[----:B------:R-:W-:-:S03]  /*3fd0*/  IMAD R0, R252, 0x33, RZ ;  /* 0x00000033fc007824 */ /* 0x000fc600078e02ff */
[----:B------:R2:W-:Y:S01]  /*3fe0*/  LDGSTS.E [R185+0xae00], [R64.64], !P3 ;  /* 0x0ae0000040b97fae */ /* 0x0005e2000d921848 */
[----:B------:R-:W-:Y:S02]  /*3ff0*/  ISETP.GE.U32.AND P3, PT, R28, 0x7fffff80, PT ;  /* 0x7fffff801c00780c */ /* 0x000fe40003f66070 */
[----:B------:R-:W-:Y:S01]  /*4000*/  IADD3 R28, R189, -0x45, RZ ;  /* 0xffffffbbbd1c7810 */ /* 0x000fe20007ffe0ff */
[----:B------:R1:W-:Y:S04]  /*4010*/  STL.64 [R1+0x1d0], R60 ;  /* 0x0001d03c01007387 */ /* 0x0003e80000100a00 */
[----:B------:R3:W-:Y:S01]  /*4020*/  LDGSTS.E [R185+0xbc00], [R60.64], !P4 ;  /* 0x0bc000003cb97fae */ /* 0x0007e2000e121848 */
[----:B--2---:R-:W-:-:S03]  /*4030*/  IMAD R64, R252, 0x37, RZ ;  /* 0x00000037fc407824 */ /* 0x004fc600078e02ff */
[----:B------:R2:W-:Y:S01]  /*4040*/  STL.64 [R1+0x1f8], R32 ;  /* 0x0001f82001007387 */ /* 0x0005e20000100a00 */
[----:B------:R-:W-:Y:S02]  /*4050*/  IMAD R65, R18, c[0x0][0x190], RZ ;  /* 0x0000640012417a24 */ /* 0x000fe400078e02ff */
[--C-:B-1----:R-:W-:Y:S01]  /*4060*/  IMAD.WIDE R72, R64, 0x4, R58.reuse ;  /* 0x0000000440487825 */ /* 0x102fe200078e023a */
[----:B------:R2:W-:Y:S01]  /*4070*/  LDGSTS.E [R185+0xbe00], [R32.64], !P4 ;  /* 0x0be0000020b97fae */ /* 0x0005e2000e121848 */
[----:B------:R-:W-:Y:S02]  /*4080*/  ISETP.GE.U32.AND P4, PT, R28, 0x7fffff7c, PT ;  /* 0x7fffff7c1c00780c */ /* 0x000fe40003f86070 */
[----:B---3--:R-:W-:Y:S01]  /*4090*/  IMAD.WIDE R60, R0, 0x4, R58 ;  /* 0x00000004003c7825 */ /* 0x008fe200078e023a */
[----:B------:R-:W-:-:S03]  /*40a0*/  IADD3 R28, R189, -0x49, RZ ;  /* 0xffffffb7bd1c7810 */ /* 0x000fc60007ffe0ff */
[--C-:B----4-:R-:W-:Y:S01]  /*40b0*/  IMAD.WIDE R68, R64, 0x4, R180.reuse ;  /* 0x0000000440447825 */ /* 0x110fe200078e02b4 */
[----:B------:R1:W-:Y:S01]  /*40c0*/  STL.64 [R1+0x1d8], R60 ;  /* 0x0001d83c01007387 */ /* 0x0003e20000100a00 */
[----:B------:R-:W-:Y:S02]  /*40d0*/  ISETP.GE.U32.AND P2, PT, R28, 0x7fffff78, PT ;  /* 0x7fffff781c00780c */ /* 0x000fe40003f46070 */
[----:B------:R-:W-:Y:S01]  /*40e0*/  IMAD R28, R12, c[0x0][0x190], RZ ;  /* 0x000064000c1c7a24 */ /* 0x000fe200078e02ff */
[----:B------:R1:W-:Y:S01]  /*40f0*/  LDGSTS.E [R185+0xcc00], [R60.64], !P5 ;  /* 0x0cc000003cb97fae */ /* 0x0003e2000e921848 */
[----:B--2---:R-:W-:-:S04]  /*4100*/  IMAD.WIDE R32, R0, 0x4, R180 ;  /* 0x0000000400207825 */ /* 0x004fc800078e02b4 */
[C---:B------:R-:W-:Y:S01]  /*4110*/  IMAD R0, R188.reuse, c[0x0][0x18c], RZ ;  /* 0x00006300bc007a24 */ /* 0x040fe200078e02ff */
[----:B------:R2:W-:Y:S01]  /*4120*/  STL.64 [R1+0x200], R32 ;  /* 0x0002002001007387 */ /* 0x0005e20000100a00 */
[----:B------:R-:W-:Y:S02]  /*4130*/  IMAD R64, R19, c[0x0][0x190], RZ ;  /* 0x0000640013407a24 */ /* 0x000fe400078e02ff */
[----:B------:R-:W-:Y:S01]  /*4140*/  IMAD.SHL.U32 R252, R188, 0x4, RZ ;  /* 0x00000004bcfc7824 */ /* 0x000fe200078e00ff */
[----:B------:R2:W-:Y:S01]  /*4150*/  LDGSTS.E [R185+0xce00], [R32.64], !P5 ;  /* 0x0ce0000020b97fae */ /* 0x0005e2000e921848 */
[----:B------:R-:W-:Y:S01]  /*4160*/  LEA R90, P5, R0, c[0x0][0x168], 0x2 ;  /* 0x00005a00005a7a11 */ /* 0x000fe200078a10ff */
[----:B-1----:R-:W-:Y:S02]  /*4170*/  IMAD R60, R6, c[0x0][0x190], RZ ;  /* 0x00006400063c7a24 */ /* 0x002fe400078e02ff */
[----:B------:R1:W-:Y:S01]  /*4180*/  STL.64 [R1+0x1e0], R72 ;  /* 0x0001e04801007387 */ /* 0x0003e20000100a00 */
[----:B------:R-:W-:Y:S01]  /*4190*/  LEA.HI.X.SX32 R0, R0, c[0x0][0x16c], 0x2, P5 ;  /* 0x00005b0000007a11 */ /* 0x000fe200028f16ff */
[----:B------:R-:W-:Y:S01]  /*41a0*/  IMAD R61, R5, c[0x0][0x190], RZ ;  /* 0x00006400053d7a24 */ /* 0x000fe200078e02ff */
[C---:B------:R-:W-:Y:S01]  /*41b0*/  LEA R6, P5, R15.reuse, R90, 0x2 ;  /* 0x0000005a0f067211 */ /* 0x040fe200078a10ff */
[----:B------:R3:W-:Y:S03]  /*41c0*/  STL.64 [R1+0x208], R68 ;  /* 0x0002084401007387 */ /* 0x0007e60000100a00 */
[----:B------:R-:W-:Y:S01]  /*41d0*/  LEA.HI.X.SX32 R7, R15, R0, 0x2, P5 ;  /* 0x000000000f077211 */ /* 0x000fe200028f16ff */
[----:B------:R1:W-:Y:S01]  /*41e0*/  LDGSTS.E [R185+0xdc00], [R72.64], !P6 ;  /* 0x0dc0000048b97fae */ /* 0x0003e2000f121848 */
[----:B--2---:R-:W-:Y:S01]  /*41f0*/  IMAD R33, R8, c[0x0][0x190], RZ ;  /* 0x0000640008217a24 */ /* 0x004fe200078e02ff */
[-C--:B------:R-:W-:Y:S01]  /*4200*/  LEA R10, P5, R13, R90.reuse, 0x2 ;  /* 0x0000005a0d0a7211 */ /* 0x080fe200078a10ff */
[----:B------:R-:W-:Y:S01]  /*4210*/  IMAD R32, R9, c[0x0][0x190], RZ ;  /* 0x0000640009207a24 */ /* 0x000fe200078e02ff */
[----:B------:R3:W-:Y:S01]  /*4220*/  LDGSTS.E [R185+0xde00], [R68.64], !P6 ;  /* 0x0de0000044b97fae */ /* 0x0007e2000f121848 */
[----:B------:R-:W-:-:S02]  /*4230*/  LEA R4, P6, R16, R90, 0x2 ;  /* 0x0000005a10047211 */ /* 0x000fc400078c10ff */
[-C--:B------:R-:W-:Y:S01]  /*4240*/  LEA.HI.X.SX32 R11, R13, R0.reuse, 0x2, P5 ;  /* 0x000000000d0b7211 */ /* 0x080fe200028f16ff */
[----:B------:R2:W-:Y:S01]  /*4250*/  STL.64 [R1+0x1f0], R192 ;  /* 0x0001f0c001007387 */ /* 0x0005e20000100a00 */
[----:B------:R-:W-:Y:S02]  /*4260*/  LEA.HI.X.SX32 R5, R16, R0, 0x2, P6 ;  /* 0x0000000010057211 */ /* 0x000fe400030f16ff */
[----:B------:R-:W-:Y:S01]  /*4270*/  LEA R8, P6, R14, R90, 0x2 ;  /* 0x0000005a0e087211 */ /* 0x000fe200078c10ff */
[----:B------:R4:W-:Y:S01]  /*4280*/  STL.64 [R1+0x250], R190 ;  /* 0x000250be01007387 */ /* 0x0009e20000100a00 */
[----:B-1----:R-:W-:Y:S02]  /*4290*/  IMAD R72, R22, c[0x0][0x190], RZ ;  /* 0x0000640016487a24 */ /* 0x002fe400078e02ff */
[----:B------:R-:W-:Y:S01]  /*42a0*/  LEA.HI.X.SX32 R9, R14, R0, 0x2, P6 ;  /* 0x000000000e097211 */ /* 0x000fe200030f16ff */
[----:B------:R2:W-:Y:S01]  /*42b0*/  LDGSTS.E [R185+0xec00], [R192.64], !P0 ;  /* 0x0ec00000c0b97fae */ /* 0x0005e2000c121848 */
[CC--:B------:R-:W-:Y:S01]  /*42c0*/  LEA R12, P6, R28.reuse, R90.reuse, 0x2 ;  /* 0x0000005a1c0c7211 */ /* 0x0c0fe200078c10ff */
[----:B---3--:R-:W-:Y:S01]  /*42d0*/  IMAD R68, R21, c[0x0][0x190], RZ ;  /* 0x0000640015447a24 */ /* 0x008fe200078e02ff */
[C---:B------:R-:W-:Y:S01]  /*42e0*/  LEA R14, P5, R29.reuse, R90, 0x2 ;  /* 0x0000005a1d0e7211 */ /* 0x040fe200078a10ff */
[----:B------:R4:W-:Y:S01]  /*42f0*/  LDGSTS.E [R185+0xee00], [R190.64], !P0 ;  /* 0x0ee00000beb97fae */ /* 0x0009e2000c121848 */
[----:B------:R-:W-:Y:S01]  /*4300*/  LEA.HI.X.SX32 R13, R28, R0, 0x2, P6 ;  /* 0x000000001c0d7211 */ /* 0x000fe200030f16ff */
[----:B------:R-:W-:Y:S01]  /*4310*/  IMAD R69, R24, c[0x0][0x190], RZ ;  /* 0x0000640018457a24 */ /* 0x000fe200078e02ff */
[----:B------:R-:W-:Y:S01]  /*4320*/  LEA R16, P6, R30, R90, 0x2 ;  /* 0x0000005a1e107211 */ /* 0x000fe200078c10ff */
[----:B------:R1:W-:Y:S01]  /*4330*/  LDGSTS.E [R185+0xfc00], [R196.64], !P1 ;  /* 0x0fc00000c4b97fae */ /* 0x0003e2000c921848 */
[----:B------:R-:W-:Y:S01]  /*4340*/  LEA.HI.X.SX32 R15, R29, R0, 0x2, P5 ;  /* 0x000000001d0f7211 */ /* 0x000fe200028f16ff */
[----:B------:R-:W-:Y:S01]  /*4350*/  IMAD R73, R26, c[0x0][0x190], RZ ;  /* 0x000064001a497a24 */ /* 0x000fe200078e02ff */
[----:B------:R-:W-:Y:S01]  /*4360*/  LEA R18, P5, R32, R90, 0x2 ;  /* 0x0000005a20127211 */ /* 0x000fe200078a10ff */
[----:B--2---:R-:W2:Y:S01]  /*4370*/  LDL.LU.64 R192, [R1+0x630] ;  /* 0x0006300001c07983 */ /* 0x004ea20000300a00 */
[----:B------:R-:W-:-:S02]  /*4380*/  LEA.HI.X.SX32 R17, R30, R0, 0x2, P6 ;  /* 0x000000001e117211 */ /* 0x000fc400030f16ff */
[C---:B------:R-:W-:Y:S01]  /*4390*/  LEA R20, P6, R33.reuse, R90, 0x2 ;  /* 0x0000005a21147211 */ /* 0x040fe200078c10ff */
[----:B----4-:R-:W3:Y:S01]  /*43a0*/  LDL.LU.64 R190, [R1+0x628] ;  /* 0x0006280001be7983 */ /* 0x010ee20000300a00 */
[----:B------:R-:W-:Y:S02]  /*43b0*/  LEA.HI.X.SX32 R19, R32, R0, 0x2, P5 ;  /* 0x0000000020137211 */ /* 0x000fe400028f16ff */
[----:B------:R-:W-:Y:S01]  /*43c0*/  LEA R22, P5, R34, R90, 0x2 ;  /* 0x0000005a22167211 */ /* 0x000fe200078a10ff */
[----:B------:R1:W-:Y:S01]  /*43d0*/  STL.64 [R1+0x1e8], R196 ;  /* 0x0001e8c401007387 */ /* 0x0003e20000100a00 */
[----:B------:R-:W-:Y:S02]  /*43e0*/  LEA.HI.X.SX32 R21, R33, R0, 0x2, P6 ;  /* 0x0000000021157211 */ /* 0x000fe400030f16ff */
[----:B------:R-:W-:Y:S01]  /*43f0*/  LEA R24, P6, R60, R90, 0x2 ;  /* 0x0000005a3c187211 */ /* 0x000fe200078c10ff */
[----:B------:R4:W-:Y:S01]  /*4400*/  STL.64 [R1+0x258], R186 ;  /* 0x000258ba01007387 */ /* 0x0009e20000100a00 */
[----:B------:R-:W-:-:S02]  /*4410*/  LEA.HI.X.SX32 R23, R34, R0, 0x2, P5 ;  /* 0x0000000022177211 */ /* 0x000fc400028f16ff */
[C---:B------:R-:W-:Y:S01]  /*4420*/  LEA R26, P5, R61.reuse, R90, 0x2 ;  /* 0x0000005a3d1a7211 */ /* 0x040fe200078a10ff */
[----:B------:R4:W-:Y:S01]  /*4430*/  LDGSTS.E [R185+0xfe00], [R186.64], !P1 ;  /* 0x0fe00000bab97fae */ /* 0x0009e2000c921848 */
[----:B------:R-:W-:Y:S02]  /*4440*/  ISETP.GE.U32.AND P1, PT, R206, 0x7fffff70, PT ;  /* 0x7fffff70ce00780c */ /* 0x000fe40003f26070 */
[----:B------:R-:W-:Y:S01]  /*4450*/  LEA.HI.X.SX32 R25, R60, R0, 0x2, P6 ;  /* 0x000000003c197211 */ /* 0x000fe200030f16ff */
[----:B-1----:R-:W2:Y:S01]  /*4460*/  LDL.LU.64 R196, [R1+0x620] ;  /* 0x0006200001c47983 */ /* 0x002ea20000300a00 */
[----:B------:R-:W-:Y:S02]  /*4470*/  LEA R28, P6, R62, R90, 0x2 ;  /* 0x0000005a3e1c7211 */ /* 0x000fe400078c10ff */
[----:B------:R-:W-:Y:S01]  /*4480*/  LEA.HI.X.SX32 R27, R61, R0, 0x2, P5 ;  /* 0x000000003d1b7211 */ /* 0x000fe200028f16ff */
[----:B------:R-:W0:Y:S01]  /*4490*/  LDGDEPBAR ;  /* 0x00000000000079af */ /* 0x000e220000000000 */
[----:B------:R-:W-:-:S02]  /*44a0*/  LEA R30, P5, R64, R90, 0x2 ;  /* 0x0000005a401e7211 */ /* 0x000fc400078a10ff */
[----:B------:R-:W-:Y:S01]  /*44b0*/  LEA.HI.X.SX32 R29, R62, R0, 0x2, P6 ;  /* 0x000000003e1d7211 */ /* 0x000fe200030f16ff */
[----:B----4-:R-:W4:Y:S01]  /*44c0*/  LDL.LU.64 R186, [R1+0x618] ;  /* 0x0006180001ba7983 */ /* 0x010f220000300a00 */
[C---:B------:R-:W-:Y:S02]  /*44d0*/  LEA R32, P6, R65.reuse, R90, 0x2 ;  /* 0x0000005a41207211 */ /* 0x040fe400078c10ff */
[----:B------:R-:W-:Y:S01]  /*44e0*/  LEA.HI.X.SX32 R31, R64, R0, 0x2, P5 ;  /* 0x00000000401f7211 */ /* 0x000fe200028f16ff */
[----:B------:R-:W2:Y:S01]  /*44f0*/  LDL.LU R185, [R1+0x614] ;  /* 0x0006140001b97983 */ /* 0x000ea20000300800 */
[----:B------:R-:W-:Y:S02]  /*4500*/  LEA R34, P5, R66, R90, 0x2 ;  /* 0x0000005a42227211 */ /* 0x000fe400078a10ff */
[----:B------:R-:W-:Y:S01]  /*4510*/  LEA.HI.X.SX32 R33, R65, R0, 0x2, P6 ;  /* 0x0000000041217211 */ /* 0x000fe200030f16ff */
[----:B------:R-:W2:Y:S01]  /*4520*/  LDL.LU R206, [R1+0x610] ;  /* 0x0006100001ce7983 */ /* 0x000ea20000300800 */
[----:B------:R-:W-:-:S02]  /*4530*/  LEA R60, P6, R68, R90, 0x2 ;  /* 0x0000005a443c7211 */ /* 0x000fc400078c10ff */
[----:B------:R-:W-:Y:S02]  /*4540*/  LEA.HI.X.SX32 R35, R66, R0, 0x2, P5 ;  /* 0x0000000042237211 */ /* 0x000fe400028f16ff */
[----:B------:R-:W-:Y:S02]  /*4550*/  LEA R62, P5, R76, R90, 0x2 ;  /* 0x0000005a4c3e7211 */ /* 0x000fe400078a10ff */
[----:B------:R-:W-:Y:S02]  /*4560*/  LEA.HI.X.SX32 R61, R68, R0, 0x2, P6 ;  /* 0x00000000443d7211 */ /* 0x000fe400030f16ff */
[----:B------:R-:W-:Y:S02]  /*4570*/  LEA R64, P6, R72, R90, 0x2 ;  /* 0x0000005a48407211 */ /* 0x000fe400078c10ff */
[----:B------:R-:W-:Y:S02]  /*4580*/  LEA.HI.X.SX32 R63, R76, R0, 0x2, P5 ;  /* 0x000000004c3f7211 */ /* 0x000fe400028f16ff */
[----:B------:R-:W-:-:S02]  /*4590*/  LEA R66, P5, R70, R90, 0x2 ;  /* 0x0000005a46427211 */ /* 0x000fc400078a10ff */
[----:B------:R-:W-:Y:S02]  /*45a0*/  LEA.HI.X.SX32 R65, R72, R0, 0x2, P6 ;  /* 0x0000000048417211 */ /* 0x000fe400030f16ff */
[C---:B------:R-:W-:Y:S02]  /*45b0*/  LEA R68, P6, R69.reuse, R90, 0x2 ;  /* 0x0000005a45447211 */ /* 0x040fe400078c10ff */
        /* <DEDUP_REMOVED lines=11> */
[----:B------:R-:W-:Y:S02]  /*4670*/  LEA R80, P6, R83, R90, 0x2 ;  /* 0x0000005a53507211 */ /* 0x000fe400078c10ff */
[----:B------:R-:W-:Y:S02]  /*4680*/  LEA.HI.X.SX32 R79, R81, R0, 0x2, P5 ;  /* 0x00000000514f7211 */ /* 0x000fe400028f16ff */
[----:B------:R-:W-:Y:S02]  /*4690*/  LEA R82, P5, R85, R90, 0x2 ;  /* 0x0000005a55527211 */ /* 0x000fe400078a10ff */
[----:B------:R-:W-:Y:S02]  /*46a0*/  LEA.HI.X.SX32 R81, R83, R0, 0x2, P6 ;  /* 0x0000000053517211 */ /* 0x000fe400030f16ff */
[----:B------:R-:W-:-:S02]  /*46b0*/  LEA R84, P6, R88, R90, 0x2 ;  /* 0x0000005a58547211 */ /* 0x000fc400078c10ff */
[-C--:B------:R-:W-:Y:S02]  /*46c0*/  LEA.HI.X.SX32 R83, R85, R0.reuse, 0x2, P5 ;  /* 0x0000000055537211 */ /* 0x080fe400028f16ff */
[----:B------:R-:W-:Y:S02]  /*46d0*/  LEA.HI.X.SX32 R85, R88, R0, 0x2, P6 ;  /* 0x0000000058557211 */ /* 0x000fe400030f16ff */
[-C--:B------:R-:W-:Y:S02]  /*46e0*/  LEA R88, P6, R89, R90.reuse, 0x2 ;  /* 0x0000005a59587211 */ /* 0x080fe400078c10ff */
[----:B------:R-:W-:Y:S02]  /*46f0*/  LEA R86, P5, R87, R90, 0x2 ;  /* 0x0000005a57567211 */ /* 0x000fe400078a10ff */
[----:B------:R-:W-:Y:S02]  /*4700*/  LEA.HI.X.SX32 R89, R89, R0, 0x2, P6 ;  /* 0x0000000059597211 */ /* 0x000fe400030f16ff */
[----:B------:R-:W-:-:S02]  /*4710*/  ISETP.GT.AND P6, PT, R183, 0x3f, PT ;  /* 0x0000003fb700780c */ /* 0x000fc40003fc4270 */
[----:B------:R-:W-:Y:S02]  /*4720*/  LEA.HI.X.SX32 R87, R87, R0, 0x2, P5 ;  /* 0x0000000057577211 */ /* 0x000fe400028f16ff */
[----:B------:R-:W-:Y:S02]  /*4730*/  ISETP.GE.U32.AND P5, PT, R91, 0x7fffff74, PT ;  /* 0x7fffff745b00780c */ /* 0x000fe40003fa6070 */
[----:B------:R-:W-:Y:S02]  /*4740*/  SEL R91, RZ, 0x4, !P6 ;  /* 0x00000004ff5b7807 */ /* 0x000fe40007000000 */
[----:B------:R-:W-:Y:S01]  /*4750*/  ISETP.GE.AND P6, PT, R188, c[0x0][0x180], PT ;  /* 0x00006000bc007a0c */ /* 0x000fe20003fc6270 */
[----:B------:R-:W-:Y:S02]  /*4760*/  IMAD R188, R207, c[0x0][0x190], RZ ;  /* 0x00006400cfbc7a24 */ /* 0x000fe400078e02ff */
[----:B------:R-:W1:Y:S01]  /*4770*/  S2R R207, SR_TID.X ;  /* 0x0000000000cf7919 */ /* 0x000e620000002100 */
[----:B------:R-:W-:-:S04]  /*4780*/  SEL R91, R91, RZ, !P6 ;  /* 0x000000ff5b5b7207 */ /* 0x000fc80007000000 */
[----:B------:R-:W-:Y:S02]  /*4790*/  ISETP.NE.U32.AND P6, PT, R91, RZ, PT ;  /* 0x000000ff5b00720c */ /* 0x000fe40003fc5070 */
[----:B------:R-:W-:Y:S02]  /*47a0*/  LEA R90, P0, R188, R90, 0x2 ;  /* 0x0000005abc5a7211 */ /* 0x000fe400078010ff */
[----:B-1----:R-:W-:-:S04]  /*47b0*/  SHF.R.S32.HI R207, RZ, 0x6, R207 ;  /* 0x00000006ffcf7819 */ /* 0x002fc800000114cf */
[----:B------:R-:W-:-:S04]  /*47c0*/  SGXT R207, R207, 0x1 ;  /* 0x00000001cfcf781a */ /* 0x000fc80000000200 */
[----:B------:R-:W-:Y:S02]  /*47d0*/  LOP3.LUT R207, R252, 0x110, R207, 0x78, !PT ;  /* 0x00000110fccf7812 */ /* 0x000fe400078e78cf */
[----:B------:R-:W-:-:S03]  /*47e0*/  LEA.HI.X.SX32 R91, R188, R0, 0x2, P0 ;  /* 0x00000000bc5b7211 */ /* 0x000fc600000f16ff */
[----:B------:R1:W-:Y:S01]  /*47f0*/  LDGSTS.E [R207+0x20000], [R4.64], P6 ;  /* 0x2000000004cf7fae */ /* 0x0003e2000b121848 */
[C---:B------:R-:W-:Y:S02]  /*4800*/  IADD3 R0, R189.reuse, -0x55, RZ ;  /* 0xffffffabbd007810 */ /* 0x040fe40007ffe0ff */
[----:B------:R-:W-:Y:S01]  /*4810*/  IADD3 R252, R189, -0x59, RZ ;  /* 0xffffffa7bdfc7810 */ /* 0x000fe20007ffe0ff */
[----:B------:R1:W-:Y:S01]  /*4820*/  LDGSTS.E [R207+0x20800], [R12.64], P6 ;  /* 0x208000000ccf7fae */ /* 0x0003e2000b121848 */
[----:B------:R-:W-:-:S03]  /*4830*/  LOP3.LUT R189, R207, 0x20, RZ, 0x3c, !PT ;  /* 0x00000020cfbd7812 */ /* 0x000fc600078e3cff */
[----:B------:R1:W-:Y:S04]  /*4840*/  LDGSTS.E [R207+0x21000], [R20.64], P6 ;  /* 0x2100000014cf7fae */ /* 0x0003e8000b121848 */
[----:B------:R1:W-:Y:S04]  /*4850*/  LDGSTS.E [R207+0x21800], [R28.64], P6 ;  /* 0x218000001ccf7fae */ /* 0x0003e8000b121848 */
[----:B------:R1:W-:Y:S04]  /*4860*/  LDGSTS.E [R207+0x22000], [R60.64], P6 ;  /* 0x220000003ccf7fae */ /* 0x0003e8000b121848 */
[----:B------:R1:W-:Y:S04]  /*4870*/  LDGSTS.E [R207+0x22800], [R68.64], P6 ;  /* 0x2280000044cf7fae */ /* 0x0003e8000b121848 */
[----:B------:R1:W-:Y:S04]  /*4880*/  LDGSTS.E [R207+0x23000], [R76.64], P6 ;  /* 0x230000004ccf7fae */ /* 0x0003e8000b121848 */
[----:B------:R1:W-:Y:S01]  /*4890*/  LDGSTS.E [R207+0x23800], [R84.64], P6 ;  /* 0x2380000054cf7fae */ /* 0x0003e2000b121848 */
[----:B------:R-:W-:-:S03]  /*48a0*/  LOP3.LUT R188, R207, 0x40, RZ, 0x3c, !PT ;  /* 0x00000040cfbc7812 */ /* 0x000fc600078e3cff */
[----:B------:R1:W-:Y:S04]  /*48b0*/  LDGSTS.E [R189+0x20200], [R6.64], P6 ;  /* 0x2020000006bd7fae */ /* 0x0003e8000b121848 */
[----:B------:R1:W-:Y:S04]  /*48c0*/  LDGSTS.E [R189+0x20a00], [R14.64], P6 ;  /* 0x20a000000ebd7fae */ /* 0x0003e8000b121848 */
[----:B------:R1:W-:Y:S04]  /*48d0*/  LDGSTS.E [R189+0x21200], [R22.64], P6 ;  /* 0x2120000016bd7fae */ /* 0x0003e8000b121848 */
[----:B------:R1:W-:Y:S04]  /*48e0*/  LDGSTS.E [R189+0x21a00], [R30.64], P6 ;  /* 0x21a000001ebd7fae */ /* 0x0003e8000b121848 */
[----:B------:R1:W-:Y:S04]  /*48f0*/  LDGSTS.E [R189+0x22200], [R62.64], P6 ;  /* 0x222000003ebd7fae */ /* 0x0003e8000b121848 */
[----:B------:R1:W-:Y:S04]  /*4900*/  LDGSTS.E [R189+0x22a00], [R70.64], P6 ;  /* 0x22a0000046bd7fae */ /* 0x0003e8000b121848 */
[----:B------:R1:W-:Y:S01]  /*4910*/  LDGSTS.E [R189+0x23200], [R78.64], P6 ;  /* 0x232000004ebd7fae */ /* 0x0003e2000b121848 */
[----:B------:R-:W-:-:S03]  /*4920*/  ISETP.GT.AND P0, PT, R183, 0x7f, PT ;  /* 0x0000007fb700780c */ /* 0x000fc60003f04270 */
        /* <DEDUP_REMOVED lines=17> */
[----:B------:R1:W-:Y:S01]  /*4a40*/  LDGSTS.E [R183+0x23e00], [R90.64], P6 ;  /* 0x23e000005ab77fae */ /* 0x0003e2000b121848 */
[----:B------:R-:W-:-:S02]  /*4a50*/  ISETP.GE.U32.AND P6, PT, R0, 0x7fffff6c, PT ;  /* 0x7fffff6c0000780c */ /* 0x000fc40003fc6070 */
[----:B------:R-:W-:Y:S01]  /*4a60*/  SEL R0, R182, RZ, P0 ;  /* 0x000000ffb6007207 */ /* 0x000fe20000000000 */
[----:B------:R-:W0:Y:S04]  /*4a70*/  LDGDEPBAR ;  /* 0x00000000000079af */ /* 0x000e280000000000 */
[----:B------:R-:W-:Y:S01]  /*4a80*/  BAR.SYNC.DEFER_BLOCKING 0x0 ;  /* 0x0000000000007b1d */ /* 0x000fe20000010000 */
[----:B------:R-:W-:-:S05]  /*4a90*/  ISETP.GE.U32.AND P0, PT, R252, 0x7fffff68, PT ;  /* 0x7fffff68fc00780c */ /* 0x000fca0003f06070 */
[----:B------:R-:W1:Y:S04]  /*4aa0*/  S2R R252, SR_TID.X ;  /* 0x0000000000fc7919 */ /* 0x000e680000002100 */
[----:B--2---:R1:W-:Y:S02]  /*4ab0*/  STL.64 [R1+0x5a8], R206 ;  /* 0x0005a8ce01007387 */ /* 0x0043e40000100a00 */
[----:B-1----:R-:W-:-:S05]  /*4ac0*/  IMAD.MOV.U32 R207, RZ, RZ, c[0x0][0x188] ;  /* 0x00006200ffcf7624 */ /* 0x002fca00078e00ff */
[----:B------:R-:W-:-:S05]  /*4ad0*/  SHF.L.U32 R207, R207, 0x6, RZ ;  /* 0x00000006cfcf7819 */ /* 0x000fca00000006ff */
[----:B------:R-:W-:Y:S01]  /*4ae0*/  IMAD.WIDE R188, R207, 0x4, R180 ;  /* 0x00000004cfbc7825 */ /* 0x000fe200078e02b4 */
[----:B------:R-:W-:-:S03]  /*4af0*/  LOP3.LUT R181, R252, 0x7f, RZ, 0xc0, !PT ;  /* 0x0000007ffcb57812 */ /* 0x000fc600078ec0ff */
[----:B------:R-:W-:-:S04]  /*4b00*/  IMAD.WIDE R182, R207, 0x4, R58 ;  /* 0x00000004cfb67825 */ /* 0x000fc800078e023a */
[----:B------:R-:W-:Y:S01]  /*4b10*/  IMAD.SHL.U32 R252, R181, 0x4, RZ ;  /* 0x00000004b5fc7824 */ /* 0x000fe200078e00ff */
[----:B------:R1:W-:Y:S04]  /*4b20*/  STL.64 [R1+0x2a0], R182 ;  /* 0x0002a0b601007387 */ /* 0x0003e80000100a00 */
[----:B------:R2:W-:Y:S04]  /*4b30*/  STL.64 [R1+0x2a8], R188 ;  /* 0x0002a8bc01007387 */ /* 0x0005e80000100a00 */
[----:B------:R-:W-:Y:S01]  /*4b40*/  @!PT LDS RZ, [RZ] ;  /* 0x00000000fffff984 */ /* 0x000fe20000000800 */
[----:B------:R-:W-:Y:S01]  /*4b50*/  @!PT LDS RZ, [RZ] ;  /* 0x00000000fffff984 */ /* 0x000fe20000000800 */
[----:B------:R-:W-:Y:S01]  /*4b60*/  @!PT LDS RZ, [RZ] ;  /* 0x00000000fffff984 */ /* 0x000fe20000000800 */
[----:B------:R1:W-:Y:S04]  /*4b70*/  LDGSTS.E [R252+0x10000], [R182.64], !P3 ;  /* 0x10000000b6fc7fae */ /* 0x0003e8000d921848 */
[----:B------:R2:W-:Y:S04]  /*4b80*/  LDGSTS.E [R252+0x10200], [R188.64], !P3 ;  /* 0x10200000bcfc7fae */ /* 0x0005e8000d921848 */
[----:B-1----:R-:W3:Y:S04]  /*4b90*/  LDL.LU.64 R182, [R1+0x608] ;  /* 0x0006080001b67983 */ /* 0x002ee80000300a00 */
[----:B--2---:R-:W2:Y:S01]  /*4ba0*/  LDL.LU.64 R188, [R1+0x600] ;  /* 0x0006000001bc7983 */ /* 0x004ea20000300a00 */
[----:B------:R-:W-:-:S04]  /*4bb0*/  IMAD.WIDE R184, R207, 0x4, R184 ;  /* 0x00000004cfb87825 */ /* 0x000fc800078e02b8 */
[----:B------:R-:W-:Y:S02]  /*4bc0*/  IMAD.MOV.U32 R206, RZ, RZ, c[0x0][0x180] ;  /* 0x00006000ffce7624 */ /* 0x000fe400078e00ff */
[----:B----4-:R-:W-:-:S03]  /*4bd0*/  IMAD.WIDE R186, R207, 0x4, R186 ;  /* 0x00000004cfba7825 */ /* 0x010fc600078e02ba */
[C---:B------:R-:W-:Y:S02]  /*4be0*/  IADD3 R58, R206.reuse, -0x5d, RZ ;  /* 0xffffffa3ce3a7810 */ /* 0x040fe40007ffe0ff */
[----:B------:R-:W-:Y:S02]  /*4bf0*/  IADD3 R59, R206, -0x61, RZ ;  /* 0xffffff9fce3b7810 */ /* 0x000fe40007ffe0ff */
[----:B------:R-:W-:Y:S02]  /*4c00*/  ISETP.GE.U32.AND P3, PT, R58, 0x7fffff64, PT ;  /* 0x7fffff643a00780c */ /* 0x000fe40003f66070 */
[----:B------:R-:W-:Y:S01]  /*4c10*/  IADD3 R58, R206, -0x65, RZ ;  /* 0xffffff9bce3a7810 */ /* 0x000fe20007ffe0ff */
[----:B------:R-:W-:-:S04]  /*4c20*/  IMAD.WIDE R128, R207, 0x4, R128 ;  /* 0x00000004cf807825 */ /* 0x000fc800078e0280 */
[----:B------:R-:W-:-:S04]  /*4c30*/  IMAD.WIDE R130, R207, 0x4, R130 ;  /* 0x00000004cf827825 */ /* 0x000fc800078e0282 */
[----:B------:R-:W-:-:S04]  /*4c40*/  IMAD.WIDE R132, R207, 0x4, R132 ;  /* 0x00000004cf847825 */ /* 0x000fc800078e0284 */
[----:B---3--:R-:W-:-:S04]  /*4c50*/  IMAD.WIDE R182, R207, 0x4, R182 ;  /* 0x00000004cfb67825 */ /* 0x008fc800078e02b6 */
[----:B--2---:R-:W-:-:S05]  /*4c60*/  IMAD.WIDE R188, R207, 0x4, R188 ;  /* 0x00000004cfbc7825 */ /* 0x004fca00078e02bc */
[----:B------:R1:W-:Y:S04]  /*4c70*/  STL.64 [R1+0xb8], R188 ;  /* 0x0000b8bc01007387 */ /* 0x0003e80000100a00 */
[----:B------:R1:W-:Y:S04]  /*4c80*/  LDGSTS.E [R252+0x11000], [R188.64], !P4 ;  /* 0x11000000bcfc7fae */ /* 0x0003e8000e121848 */
[----:B------:R2:W-:Y:S04]  /*4c90*/  STL.64 [R1+0xd0], R182 ;  /* 0x0000d0b601007387 */ /* 0x0005e80000100a00 */
[----:B------:R2:W-:Y:S04]  /*4ca0*/  LDGSTS.E [R252+0x11200], [R182.64], !P4 ;  /* 0x11200000b6fc7fae */ /* 0x0005e8000e121848 */
[----:B------:R3:W-:Y:S01]  /*4cb0*/  STL.64 [R1+0xe8], R184 ;  /* 0x0000e8b801007387 */ /* 0x0007e20000100a00 */
[----:B-1----:R-:W-:-:S03]  /*4cc0*/  IMAD.WIDE R188, R207, 0x4, R196 ;  /* 0x00000004cfbc7825 */ /* 0x002fc600078e02c4 */
[----:B------:R3:W-:Y:S04]  /*4cd0*/  LDGSTS.E [R252+0x12000], [R184.64], !P2 ;  /* 0x12000000b8fc7fae */ /* 0x0007e8000d121848 */
[----:B------:R1:W-:Y:S04]  /*4ce0*/  STL.64 [R1+0x100], R186 ;  /* 0x000100ba01007387 */ /* 0x0003e80000100a00 */
[----:B------:R1:W-:Y:S01]  /*4cf0*/  LDGSTS.E [R252+0x12200], [R186.64], !P2 ;  /* 0x12200000bafc7fae */ /* 0x0003e2000d121848 */
[----:B--2---:R-:W-:-:S03]  /*4d00*/  IMAD.WIDE R182, R207, 0x4, R194 ;  /* 0x00000004cfb67825 */ /* 0x004fc600078e02c2 */
[----:B------:R2:W-:Y:S01]  /*4d10*/  STL.64 [R1+0x110], R188 ;  /* 0x000110bc01007387 */ /* 0x0005e20000100a00 */
[----:B---3--:R-:W-:-:S03]  /*4d20*/  IMAD.WIDE R184, R207, 0x4, R192 ;  /* 0x00000004cfb87825 */ /* 0x008fc600078e02c0 */
[----:B------:R2:W-:Y:S01]  /*4d30*/  LDGSTS.E [R252+0x13000], [R188.64], !P5 ;  /* 0x13000000bcfc7fae */ /* 0x0005e2000e921848 */
[----:B-1----:R-:W-:Y:S01]  /*4d40*/  IMAD.WIDE R186, R207, 0x4, R190 ;  /* 0x00000004cfba7825 */ /* 0x002fe200078e02be */
[----:B------:R-:W-:-:S04]  /*4d50*/  ISETP.GE.U32.AND P4, PT, R59, 0x7fffff60, PT ;  /* 0x7fffff603b00780c */ /* 0x000fc80003f86070 */
[----:B------:R1:W-:Y:S01]  /*4d60*/  STL.64 [R1+0x130], R186 ;  /* 0x000130ba01007387 */ /* 0x0003e20000100a00 */
[----:B--2---:R-:W-:-:S03]  /*4d70*/  IMAD.WIDE R188, R207, 0x4, R208 ;  /* 0x00000004cfbc7825 */ /* 0x004fc600078e02d0 */
[----:B------:R1:W-:Y:S01]  /*4d80*/  LDGSTS.E [R252+0x13200], [R186.64], !P5 ;  /* 0x13200000bafc7fae */ /* 0x0003e2000e921848 */
[----:B------:R-:W-:Y:S02]  /*4d90*/  ISETP.GE.U32.AND P2, PT, R58, 0x7fffff5c, PT ;  /* 0x7fffff5c3a00780c */ /* 0x000fe40003f46070 */
[C---:B------:R-:W-:Y:S01]  /*4da0*/  IADD3 R59, R206.reuse, -0x69, RZ ;  /* 0xffffff97ce3b7810 */ /* 0x040fe20007ffe0ff */
[----:B------:R2:W-:Y:S01]  /*4db0*/  STL.64 [R1+0x148], R184 ;  /* 0x000148b801007387 */ /* 0x0005e20000100a00 */
[----:B------:R-:W-:-:S03]  /*4dc0*/  IADD3 R58, R206, -0x6d, RZ ;  /* 0xffffff93ce3a7810 */ /* 0x000fc60007ffe0ff */
[----:B------:R2:W-:Y:S01]  /*4dd0*/  LDGSTS.E [R252+0x14000], [R184.64], !P1 ;  /* 0x14000000b8fc7fae */ /* 0x0005e2000c921848 */
[----:B-1----:R-:W-:-:S03]  /*4de0*/  IMAD.WIDE R186, R207, 0x4, R198 ;  /* 0x00000004cfba7825 */ /* 0x002fc600078e02c6 */
[----:B------:R1:W-:Y:S04]  /*4df0*/  STL.64 [R1+0x158], R182 ;  /* 0x000158b601007387 */ /* 0x0003e80000100a00 */
[----:B------:R1:W-:Y:S01]  /*4e00*/  LDGSTS.E [R252+0x14200], [R182.64], !P1 ;  /* 0x14200000b6fc7fae */ /* 0x0003e2000c921848 */
[----:B--2---:R-:W-:-:S03]  /*4e10*/  IMAD.WIDE R184, R207, 0x4, R200 ;  /* 0x00000004cfb87825 */ /* 0x004fc600078e02c8 */
[----:B------:R2:W-:Y:S01]  /*4e20*/  STL.64 [R1+0x198], R188 ;  /* 0x000198bc01007387 */ /* 0x0005e20000100a00 */
[----:B------:R-:W-:-:S03]  /*4e30*/  ISETP.GE.U32.AND P5, PT, R59, 0x7fffff58, PT ;  /* 0x7fffff583b00780c */ /* 0x000fc60003fa6070 */
[----:B------:R2:W-:Y:S01]  /*4e40*/  LDGSTS.E [R252+0x15000], [R188.64], !P6 ;  /* 0x15000000bcfc7fae */ /* 0x0005e2000f121848 */
[----:B-1----:R-:W-:-:S03]  /*4e50*/  IMAD.WIDE R182, R207, 0x4, R202 ;  /* 0x00000004cfb67825 */ /* 0x002fc600078e02ca */
[----:B------:R1:W-:Y:S04]  /*4e60*/  STL.64 [R1+0x1b8], R186 ;  /* 0x0001b8ba01007387 */ /* 0x0003e80000100a00 */
[----:B------:R1:W-:Y:S01]  /*4e70*/  LDGSTS.E [R252+0x15200], [R186.64], !P6 ;  /* 0x15200000bafc7fae */ /* 0x0003e2000f121848 */
[----:B--2---:R-:W-:-:S03]  /*4e80*/  IMAD.WIDE R188, R207, 0x4, R216 ;  /* 0x00000004cfbc7825 */ /* 0x004fc600078e02d8 */
[----:B------:R2:W-:Y:S01]  /*4e90*/  STL.64 [R1+0x220], R184 ;  /* 0x000220b801007387 */ /* 0x0005e20000100a00 */
[----:B------:R-:W-:Y:S02]  /*4ea0*/  ISETP.GE.U32.AND P1, PT, R58, 0x7fffff54, PT ;  /* 0x7fffff543a00780c */ /* 0x000fe40003f26070 */
[----:B------:R-:W-:Y:S01]  /*4eb0*/  IADD3 R59, R206, -0x71, RZ ;  /* 0xffffff8fce3b7810 */ /* 0x000fe20007ffe0ff */
[----:B------:R2:W-:Y:S01]  /*4ec0*/  LDGSTS.E [R252+0x16000], [R184.64], !P0 ;  /* 0x16000000b8fc7fae */ /* 0x0005e2000c121848 */
[----:B-1----:R-:W-:-:S03]  /*4ed0*/  IMAD.WIDE R186, R207, 0x4, R210 ;  /* 0x00000004cfba7825 */ /* 0x002fc600078e02d2 */
[----:B------:R1:W-:Y:S01]  /*4ee0*/  STL.64 [R1+0x248], R182 ;  /* 0x000248b601007387 */ /* 0x0003e20000100a00 */
[----:B------:R-:W-:-:S03]  /*4ef0*/  IADD3 R58, R206, -0x75, RZ ;  /* 0xffffff8bce3a7810 */ /* 0x000fc60007ffe0ff */
[----:B------:R1:W-:Y:S01]  /*4f00*/  LDGSTS.E [R252+0x16200], [R182.64], !P0 ;  /* 0x16200000b6fc7fae */ /* 0x0003e2000c121848 */
[----:B--2---:R-:W-:-:S03]  /*4f10*/  IMAD.WIDE R184, R207, 0x4, R212 ;  /* 0x00000004cfb87825 */ /* 0x004fc600078e02d4 */
[----:B------:R2:W-:Y:S01]  /*4f20*/  STL.64 [R1+0x280], R188 ;  /* 0x000280bc01007387 */ /* 0x0005e20000100a00 */
[----:B------:R-:W-:-:S03]  /*4f30*/  ISETP.GE.U32.AND P6, PT, R59, 0x7fffff50, PT ;  /* 0x7fffff503b00780c */ /* 0x000fc60003fc6070 */
[----:B------:R2:W-:Y:S01]  /*4f40*/  LDGSTS.E [R252+0x17000], [R188.64], !P3 ;  /* 0x17000000bcfc7fae */ /* 0x0005e2000d921848 */
[----:B-1----:R-:W-:-:S03]  /*4f50*/  IMAD.WIDE R182, R207, 0x4, R214 ;  /* 0x00000004cfb67825 */ /* 0x002fc600078e02d6 */
[----:B------:R1:W-:Y:S01]  /*4f60*/  STL.64 [R1+0x298], R186 ;  /* 0x000298ba01007387 */ /* 0x0003e20000100a00 */
[----:B------:R-:W-:-:S03]  /*4f70*/  ISETP.GE.U32.AND P0, PT, R58, 0x7fffff4c, PT ;  /* 0x7fffff4c3a00780c */ /* 0x000fc60003f06070 */
[----:B------:R1:W-:Y:S01]  /*4f80*/  LDGSTS.E [R252+0x17200], [R186.64], !P3 ;  /* 0x17200000bafc7fae */ /* 0x0003e2000d921848 */
[----:B--2---:R-:W-:-:S03]  /*4f90*/  IMAD.WIDE R188, R207, 0x4, R224 ;  /* 0x00000004cfbc7825 */ /* 0x004fc600078e02e0 */
[----:B------:R2:W-:Y:S01]  /*4fa0*/  STL.64 [R1+0x2d0], R184 ;  /* 0x0002d0b801007387 */ /* 0x0005e20000100a00 */
[C---:B------:R-:W-:Y:S02]  /*4fb0*/  IADD3 R59, R206.reuse, -0x79, RZ ;  /* 0xffffff87ce3b7810 */ /* 0x040fe40007ffe0ff */
[----:B------:R-:W-:Y:S01]  /*4fc0*/  IADD3 R58, R206, -0x7d, RZ ;  /* 0xffffff83ce3a7810 */ /* 0x000fe20007ffe0ff */
        /* <DEDUP_REMOVED lines=8> */
[----:B------:R-:W-:Y:S01]  /*5050*/  ISETP.GE.U32.AND P4, PT, R58, 0x7fffff44, PT ;  /* 0x7fffff443a00780c */ /* 0x000fe20003f86070 */
[----:B-1----:R-:W-:Y:S02]  /*5060*/  IMAD.WIDE R182, R207, 0x4, R222 ;  /* 0x00000004cfb67825 */ /* 0x002fe400078e02de */
[----:B------:R1:W-:Y:S01]  /*5070*/  STL.64 [R1+0x328], R186 ;  /* 0x000328ba01007387 */ /* 0x0003e20000100a00 */
[----:B------:R-:W-:-:S03]  /*5080*/  IADD3 R59, R206, -0x42, RZ ;  /* 0xffffffbece3b7810 */ /* 0x000fc60007ffe0ff */
[----:B------:R1:W-:Y:S01]  /*5090*/  LDGSTS.E [R252+0x19200], [R186.64], !P2 ;  /* 0x19200000bafc7fae */ /* 0x0003e2000d121848 */
[C---:B--2---:R-:W-:Y:S01]  /*50a0*/  IMAD.WIDE R188, R207.reuse, 0x4, R232 ;  /* 0x00000004cfbc7825 */ /* 0x044fe200078e02e8 */
[----:B------:R-:W-:Y:S02]  /*50b0*/  IADD3 R58, R206, -0x46, RZ ;  /* 0xffffffbace3a7810 */ /* 0x000fe40007ffe0ff */
[----:B------:R2:W-:Y:S04]  /*50c0*/  STL.64 [R1+0x350], R184 ;  /* 0x000350b801007387 */ /* 0x0005e80000100a00 */
[----:B------:R2:W-:Y:S01]  /*50d0*/  LDGSTS.E [R252+0x1a000], [R184.64], !P5 ;  /* 0x1a000000b8fc7fae */ /* 0x0005e2000e921848 */
[----:B-1----:R-:W-:-:S03]  /*50e0*/  IMAD.WIDE R186, R207, 0x4, R226 ;  /* 0x00000004cfba7825 */ /* 0x002fc600078e02e2 */
[----:B------:R1:W-:Y:S01]  /*50f0*/  STL.64 [R1+0x368], R182 ;  /* 0x000368b601007387 */ /* 0x0003e20000100a00 */
[----:B------:R-:W-:-:S03]  /*5100*/  ISETP.GE.U32.AND P2, PT, R59, 0x7fffff7f, PT ;  /* 0x7fffff7f3b00780c */ /* 0x000fc60003f46070 */
[----:B------:R1:W-:Y:S01]  /*5110*/  LDGSTS.E [R252+0x1a200], [R182.64], !P5 ;  /* 0x1a200000b6fc7fae */ /* 0x0003e2000e921848 */
[----:B------:R-:W-:Y:S01]  /*5120*/  ISETP.GE.U32.AND P5, PT, R58, 0x7fffff7b, PT ;  /* 0x7fffff7b3a00780c */ /* 0x000fe20003fa6070 */
[----:B--2---:R-:W-:Y:S02]  /*5130*/  IMAD.WIDE R184, R207, 0x4, R228 ;  /* 0x00000004cfb87825 */ /* 0x004fe400078e02e4 */
[----:B------:R2:W-:Y:S01]  /*5140*/  STL.64 [R1+0x380], R188 ;  /* 0x000380bc01007387 */ /* 0x0005e20000100a00 */
[----:B------:R-:W-:-:S03]  /*5150*/  IADD3 R59, R206, -0x4a, RZ ;  /* 0xffffffb6ce3b7810 */ /* 0x000fc60007ffe0ff */
        /* <DEDUP_REMOVED lines=11> */
[----:B------:R-:W-:-:S03]  /*5210*/  IADD3 R59, R206, -0x52, RZ ;  /* 0xffffffaece3b7810 */ /* 0x000fc60007ffe0ff */
[----:B------:R1:W-:Y:S01]  /*5220*/  LDGSTS.E [R252+0x1c200], [R182.64], !P6 ;  /* 0x1c200000b6fc7fae */ /* 0x0003e2000f121848 */
[----:B------:R-:W-:Y:S01]  /*5230*/  ISETP.GE.U32.AND P6, PT, R58, 0x7fffff73, PT ;  /* 0x7fffff733a00780c */ /* 0x000fe20003fc6070 */
[----:B--2---:R-:W-:Y:S02]  /*5240*/  IMAD.WIDE R184, R207, 0x4, R236 ;  /* 0x00000004cfb87825 */ /* 0x004fe400078e02ec */
[----:B------:R2:W-:Y:S01]  /*5250*/  STL.64 [R1+0x3c8], R188 ;  /* 0x0003c8bc01007387 */ /* 0x0005e20000100a00 */
[----:B------:R-:W-:-:S03]  /*5260*/  IADD3 R58, R206, -0x56, RZ ;  /* 0xffffffaace3a7810 */ /* 0x000fc60007ffe0ff */
[----:B------:R2:W-:Y:S01]  /*5270*/  LDGSTS.E [R252+0x1d000], [R188.64], !P0 ;  /* 0x1d000000bcfc7fae */ /* 0x0005e2000c121848 */
[----:B-1----:R-:W-:-:S03]  /*5280*/  IMAD.WIDE R182, R207, 0x4, R238 ;  /* 0x00000004cfb67825 */ /* 0x002fc600078e02ee */
[----:B------:R1:W-:Y:S04]  /*5290*/  STL.64 [R1+0x3d8], R186 ;  /* 0x0003d8ba01007387 */ /* 0x0003e80000100a00 */
[----:B------:R1:W-:Y:S01]  /*52a0*/  LDGSTS.E [R252+0x1d200], [R186.64], !P0 ;  /* 0x1d200000bafc7fae */ /* 0x0003e2000c121848 */
[----:B------:R-:W-:-:S03]  /*52b0*/  ISETP.GE.U32.AND P0, PT, R59, 0x7fffff6f, PT ;  /* 0x7fffff6f3b00780c */ /* 0x000fc60003f06070 */
[----:B------:R3:W-:Y:S01]  /*52c0*/  LDGSTS.E [R252+0x1e000], [R184.64], !P3 ;  /* 0x1e000000b8fc7fae */ /* 0x0007e2000d921848 */
[----:B--2---:R-:W-:-:S03]  /*52d0*/  IMAD.WIDE R188, R207, 0x4, R246 ;  /* 0x00000004cfbc7825 */ /* 0x004fc600078e02f6 */
[----:B------:R3:W-:Y:S01]  /*52e0*/  STL.64 [R1+0x3e0], R184 ;  /* 0x0003e0b801007387 */ /* 0x0007e20000100a00 */
[----:B-1----:R-:W-:-:S03]  /*52f0*/  IMAD.SHL.U32 R187, R181, 0x4, RZ ;  /* 0x00000004b5bb7824 */ /* 0x002fc600078e00ff */
[----:B------:R1:W-:Y:S01]  /*5300*/  LDGSTS.E [R252+0x1e200], [R182.64], !P3 ;  /* 0x1e200000b6fc7fae */ /* 0x0003e2000d921848 */
[----:B------:R-:W-:Y:S01]  /*5310*/  ISETP.GE.U32.AND P3, PT, R58, 0x7fffff6b, PT ;  /* 0x7fffff6b3a00780c */ /* 0x000fe20003f66070 */
[----:B------:R-:W-:Y:S01]  /*5320*/  IMAD.WIDE R58, R207, 0x4, R244 ;  /* 0x00000004cf3a7825 */ /* 0x000fe200078e02f4 */
[----:B------:R-:W-:-:S03]  /*5330*/  LOP3.LUT R186, R187, 0x20, RZ, 0x3c, !PT ;  /* 0x00000020bbba7812 */ /* 0x000fc600078e3cff */
[C---:B---3--:R-:W-:Y:S01]  /*5340*/  IMAD.WIDE R184, R207.reuse, 0x4, R242 ;  /* 0x00000004cfb87825 */ /* 0x048fe200078e02f2 */
[----:B------:R1:W-:Y:S03]  /*5350*/  STL.64 [R1+0x3e8], R182 ;  /* 0x0003e8b601007387 */ /* 0x0003e60000100a00 */
[----:B------:R-:W-:Y:S01]  /*5360*/  IMAD.WIDE R180, R207, 0x4, R56 ;  /* 0x00000004cfb47825 */ /* 0x000fe200078e0238 */
[----:B------:R2:W-:Y:S04]  /*5370*/  LDGSTS.E [R252+0x1f000], [R188.64], !P4 ;  /* 0x1f000000bcfc7fae */ /* 0x0005e8000e121848 */
[----:B------:R3:W-:Y:S01]  /*5380*/  LDGSTS.E [R252+0x1f200], [R184.64], !P4 ;  /* 0x1f200000b8fc7fae */ /* 0x0007e2000e121848 */
[----:B-1----:R-:W-:-:S03]  /*5390*/  IADD3 R183, R206, -0x5a, RZ ;  /* 0xffffffa6ceb77810 */ /* 0x002fc60007ffe0ff */
[----:B------:R1:W-:Y:S01]  /*53a0*/  LDGSTS.E [R186+0x10400], [R58.64], !P2 ;  /* 0x104000003aba7fae */ /* 0x0003e2000d121848 */
[----:B------:R-:W-:Y:S02]  /*53b0*/  IADD3 R182, R206, -0x5e, RZ ;  /* 0xffffffa2ceb67810 */ /* 0x000fe40007ffe0ff */
[----:B------:R-:W-:Y:S01]  /*53c0*/  ISETP.GE.U32.AND P4, PT, R183, 0x7fffff67, PT ;  /* 0x7fffff67b700780c */ /* 0x000fe20003f86070 */
[----:B------:R4:W-:Y:S01]  /*53d0*/  LDGSTS.E [R186+0x10600], [R180.64], !P2 ;  /* 0x10600000b4ba7fae */ /* 0x0009e2000d121848 */
[----:B------:R-:W-:Y:S01]  /*53e0*/  ISETP.GE.U32.AND P2, PT, R182, 0x7fffff63, PT ;  /* 0x7fffff63b600780c */ /* 0x000fe20003f46070 */
[C---:B------:R-:W-:Y:S02]  /*53f0*/  IMAD.WIDE R182, R207.reuse, 0x4, R118 ;  /* 0x00000004cfb67825 */ /* 0x040fe400078e0276 */
[----:B------:R-:W-:Y:S01]  /*5400*/  STL.64 [R1+0x3f0], R188 ;  /* 0x0003f0bc01007387 */ /* 0x000fe20000100a00 */
[----:B------:R-:W-:Y:S01]  /*5410*/  IADD3 R57, R206, -0x62, RZ ;  /* 0xffffff9ece397810 */ /* 0x000fe20007ffe0ff */
[----:B------:R-:W-:-:S02]  /*5420*/  IMAD.WIDE R190, R207, 0x4, R122 ;  /* 0x00000004cfbe7825 */ /* 0x000fc400078e027a */
[----:B------:R3:W-:Y:S02]  /*5430*/  STL.64 [R1+0x3f8], R184 ;  /* 0x0003f8b801007387 */ /* 0x0007e40000100a00 */
[C---:B------:R-:W-:Y:S02]  /*5440*/  IMAD.WIDE R196, R207.reuse, 0x4, R124 ;  /* 0x00000004cfc47825 */ /* 0x040fe400078e027c */
[----:B------:R1:W-:Y:S02]  /*5450*/  STL.64 [R1+0x548], R58 ;  /* 0x0005483a01007387 */ /* 0x0003e40000100a00 */
[C---:B------:R-:W-:Y:S02]  /*5460*/  IMAD.WIDE R202, R207.reuse, 0x4, R126 ;  /* 0x00000004cfca7825 */ /* 0x040fe400078e027e */
[----:B------:R-:W-:Y:S02]  /*5470*/  STL.64 [R1+0x550], R180 ;  /* 0x000550b401007387 */ /* 0x000fe40000100a00 */
[----:B---3--:R-:W-:-:S02]  /*5480*/  IMAD.WIDE R184, R207, 0x4, R120 ;  /* 0x00000004cfb87825 */ /* 0x008fc400078e0278 */
[----:B------:R3:W-:Y:S01]  /*5490*/  LDGSTS.E [R186+0x11400], [R182.64], !P5 ;  /* 0x11400000b6ba7fae */ /* 0x0007e2000e921848 */
[----:B------:R-:W-:-:S03]  /*54a0*/  IADD3 R56, R206, -0x66, RZ ;  /* 0xffffff9ace387810 */ /* 0x000fc60007ffe0ff */
[----:B------:R-:W-:Y:S01]  /*54b0*/  STL.64 [R1+0x558], R182 ;  /* 0x000558b601007387 */ /* 0x000fe20000100a00 */
[----:B------:R-:W-:-:S03]  /*54c0*/  IMAD.WIDE R118, R207, 0x4, R134 ;  /* 0x00000004cf767825 */ /* 0x000fc600078e0286 */
[----:B------:R3:W-:Y:S01]  /*54d0*/  LDGSTS.E [R186+0x11600], [R184.64], !P5 ;  /* 0x11600000b8ba7fae */ /* 0x0007e2000e921848 */
[----:B------:R-:W-:-:S03]  /*54e0*/  ISETP.GE.U32.AND P5, PT, R57, 0x7fffff5f, PT ;  /* 0x7fffff5f3900780c */ /* 0x000fc60003fa6070 */
[----:B------:R-:W-:Y:S01]  /*54f0*/  STL.64 [R1+0x560], R184 ;  /* 0x000560b801007387 */ /* 0x000fe20000100a00 */
[----:B------:R-:W-:Y:S01]  /*5500*/  IADD3 R57, R206, -0x6a, RZ ;  /* 0xffffff96ce397810 */ /* 0x000fe20007ffe0ff */
[----:B-1----:R-:W-:Y:S02]  /*5510*/  IMAD.WIDE R58, R207, 0x4, R136 ;  /* 0x00000004cf3a7825 */ /* 0x002fe400078e0288 */
[----:B------:R3:W-:Y:S04]  /*5520*/  LDGSTS.E [R186+0x12400], [R190.64], !P1 ;  /* 0x12400000beba7fae */ /* 0x0007e8000c921848 */
[----:B------:R-:W-:Y:S04]  /*5530*/  STL.64 [R1+0x568], R190 ;  /* 0x000568be01007387 */ /* 0x000fe80000100a00 */
[----:B------:R3:W-:Y:S01]  /*5540*/  LDGSTS.E [R186+0x12600], [R196.64], !P1 ;  /* 0x12600000c4ba7fae */ /* 0x0007e2000c921848 */
[----:B------:R-:W-:-:S03]  /*5550*/  ISETP.GE.U32.AND P1, PT, R56, 0x7fffff5b, PT ;  /* 0x7fffff5b3800780c */ /* 0x000fc60003f26070 */
[----:B------:R-:W-:Y:S01]  /*5560*/  STL.64 [R1+0x570], R196 ;  /* 0x000570c401007387 */ /* 0x000fe20000100a00 */
[----:B------:R-:W-:-:S03]  /*5570*/  IADD3 R56, R206, -0x6e, RZ ;  /* 0xffffff92ce387810 */ /* 0x000fc60007ffe0ff */
[----:B------:R-:W-:Y:S01]  /*5580*/  STL.64 [R1+0xc8], R128 ;  /* 0x0000c88001007387 */ /* 0x000fe20000100a00 */
[----:B------:R-:W-:-:S03]  /*5590*/  IMAD.WIDE R244, R207, 0x4, R138 ;  /* 0x00000004cff47825 */ /* 0x000fc600078e028a */
[----:B------:R3:W-:Y:S01]  /*55a0*/  LDGSTS.E [R186+0x13400], [R202.64], !P6 ;  /* 0x13400000caba7fae */ /* 0x0007e2000f121848 */
[----:B------:R-:W-:-:S03]  /*55b0*/  IMAD.WIDE R246, R207, 0x4, R140 ;  /* 0x00000004cff67825 */ /* 0x000fc600078e028c */
[----:B------:R-:W-:Y:S04]  /*55c0*/  STL.64 [R1+0x578], R202 ;  /* 0x000578ca01007387 */ /* 0x000fe80000100a00 */
[----:B------:R3:W-:Y:S01]  /*55d0*/  LDGSTS.E [R186+0x13600], [R128.64], !P6 ;  /* 0x1360000080ba7fae */ /* 0x0007e2000f121848 */
[----:B------:R-:W-:-:S03]  /*55e0*/  ISETP.GE.U32.AND P6, PT, R57, 0x7fffff57, PT ;  /* 0x7fffff573900780c */ /* 0x000fc60003fc6070 */
[----:B------:R-:W-:Y:S01]  /*55f0*/  STL.64 [R1+0xd8], R130 ;  /* 0x0000d88201007387 */ /* 0x000fe20000100a00 */
[----:B------:R-:W-:-:S03]  /*5600*/  IADD3 R57, R206, -0x72, RZ ;  /* 0xffffff8ece397810 */ /* 0x000fc60007ffe0ff */
[----:B------:R3:W-:Y:S01]  /*5610*/  LDGSTS.E [R186+0x14400], [R130.64], !P0 ;  /* 0x1440000082ba7fae */ /* 0x0007e2000c121848 */
[----:B------:R-:W-:-:S03]  /*5620*/  IMAD.WIDE R238, R207, 0x4, R142 ;  /* 0x00000004cfee7825 */ /* 0x000fc600078e028e */
[----:B------:R-:W-:Y:S04]  /*5630*/  STL.64 [R1+0xf8], R132 ;  /* 0x0000f88401007387 */ /* 0x000fe80000100a00 */
[----:B------:R3:W-:Y:S01]  /*5640*/  LDGSTS.E [R186+0x14600], [R132.64], !P0 ;  /* 0x1460000084ba7fae */ /* 0x0007e2000c121848 */
[----:B------:R-:W-:-:S03]  /*5650*/  ISETP.GE.U32.AND P0, PT, R56, 0x7fffff53, PT ;  /* 0x7fffff533800780c */ /* 0x000fc60003f06070 */
[----:B------:R-:W-:Y:S01]  /*5660*/  STL.64 [R1+0x108], R118 ;  /* 0x0001087601007387 */ /* 0x000fe20000100a00 */
[----:B------:R-:W-:-:S03]  /*5670*/  IMAD.WIDE R222, R207, 0x4, R146 ;  /* 0x00000004cfde7825 */ /* 0x000fc600078e0292 */
[----:B------:R1:W-:Y:S01]  /*5680*/  LDGSTS.E [R186+0x15400], [R118.64], !P3 ;  /* 0x1540000076ba7fae */ /* 0x0003e2000d921848 */
[----:B------:R-:W-:-:S03]  /*5690*/  IMAD.WIDE R212, R207, 0x4, R148 ;  /* 0x00000004cfd47825 */ /* 0x000fc600078e0294 */
[----:B------:R1:W-:Y:S04]  /*56a0*/  STL.64 [R1+0x118], R58 ;  /* 0x0001183a01007387 */ /* 0x0003e80000100a00 */
[----:B------:R1:W-:Y:S01]  /*56b0*/  LDGSTS.E [R186+0x15600], [R58.64], !P3 ;  /* 0x156000003aba7fae */ /* 0x0003e2000d921848 */
[C---:B------:R-:W-:Y:S01]  /*56c0*/  IADD3 R56, R206.reuse, -0x76, RZ ;  /* 0xffffff8ace387810 */ /* 0x040fe20007ffe0ff */
[----:B------:R-:W-:Y:S01]  /*56d0*/  IMAD.WIDE R220, R207, 0x4, R150 ;  /* 0x00000004cfdc7825 */ /* 0x000fe200078e0296 */
[----:B------:R-:W-:Y:S01]  /*56e0*/  ISETP.GE.U32.AND P3, PT, R57, 0x7fffff4f, PT ;  /* 0x7fffff4f3900780c */ /* 0x000fe20003f66070 */
[----:B------:R3:W-:Y:S01]  /*56f0*/  LDGSTS.E [R186+0x16400], [R244.64], !P4 ;  /* 0x16400000f4ba7fae */ /* 0x0007e2000e121848 */
[----:B------:R-:W-:Y:S01]  /*5700*/  IADD3 R57, R206, -0x7a, RZ ;  /* 0xffffff86ce397810 */ /* 0x000fe20007ffe0ff */
[----:B------:R-:W-:-:S02]  /*5710*/  IMAD.WIDE R214, R207, 0x4, R152 ;  /* 0x00000004cfd67825 */ /* 0x000fc400078e0298 */
[----:B------:R-:W-:Y:S02]  /*5720*/  STL.64 [R1+0x580], R244 ;  /* 0x000580f401007387 */ /* 0x000fe40000100a00 */
[C---:B-1----:R-:W-:Y:S02]  /*5730*/  IMAD.WIDE R58, R207.reuse, 0x4, R144 ;  /* 0x00000004cf3a7825 */ /* 0x042fe400078e0290 */
[----:B------:R3:W-:Y:S02]  /*5740*/  LDGSTS.E [R186+0x16600], [R246.64], !P4 ;  /* 0x16600000f6ba7fae */ /* 0x0007e4000e121848 */
[----:B------:R-:W-:Y:S02]  /*5750*/  IMAD.WIDE R118, R207, 0x4, R154 ;  /* 0x00000004cf767825 */ /* 0x000fe400078e029a */
[----:B------:R-:W-:Y:S01]  /*5760*/  STL.64 [R1+0x588], R246 ;  /* 0x000588f601007387 */ /* 0x000fe20000100a00 */
[----:B------:R-:W-:-:S03]  /*5770*/  ISETP.GE.U32.AND P4, PT, R56, 0x7fffff4b, PT ;  /* 0x7fffff4b3800780c */ /* 0x000fc60003f86070 */
[----:B------:R3:W-:Y:S04]  /*5780*/  LDGSTS.E [R186+0x17400], [R238.64], !P2 ;  /* 0x17400000eeba7fae */ /* 0x0007e8000d121848 */
[----:B------:R1:W-:Y:S04]  /*5790*/  STL.64 [R1+0x1b0], R58 ;  /* 0x0001b03a01007387 */ /* 0x0003e80000100a00 */
[----:B------:R1:W-:Y:S01]  /*57a0*/  LDGSTS.E [R186+0x17600], [R58.64], !P2 ;  /* 0x176000003aba7fae */ /* 0x0003e2000d121848 */
[----:B------:R-:W-:-:S03]  /*57b0*/  ISETP.GE.U32.AND P2, PT, R57, 0x7fffff47, PT ;  /* 0x7fffff473900780c */ /* 0x000fc60003f46070 */
[----:B------:R-:W-:Y:S01]  /*57c0*/  STL.64 [R1+0x590], R238 ;  /* 0x000590ee01007387 */ /* 0x000fe20000100a00 */
[----:B------:R-:W-:-:S03]  /*57d0*/  IMAD.WIDE R122, R207, 0x4, R158 ;  /* 0x00000004cf7a7825 */ /* 0x000fc600078e029e */
[----:B------:R3:W-:Y:S01]  /*57e0*/  LDGSTS.E [R186+0x18400], [R222.64], !P5 ;  /* 0x18400000deba7fae */ /* 0x0007e2000e921848 */
[----:B-1----:R-:W-:-:S03]  /*57f0*/  IMAD.WIDE R58, R207, 0x4, R156 ;  /* 0x00000004cf3a7825 */ /* 0x002fc600078e029c */
[----:B------:R-:W-:Y:S04]  /*5800*/  STL.64 [R1+0x598], R222 ;  /* 0x000598de01007387 */ /* 0x000fe80000100a00 */
[----:B------:R3:W-:Y:S01]  /*5810*/  LDGSTS.E [R186+0x18600], [R212.64], !P5 ;  /* 0x18600000d4ba7fae */ /* 0x0007e2000e921848 */
[----:B------:R-:W-:-:S03]  /*5820*/  IMAD.WIDE R120, R207, 0x4, R160 ;  /* 0x00000004cf787825 */ /* 0x000fc600078e02a0 */
[----:B------:R-:W-:Y:S04]  /*5830*/  STL.64 [R1+0x5a0], R212 ;  /* 0x0005a0d401007387 */ /* 0x000fe80000100a00 */
[----:B------:R3:W-:Y:S04]  /*5840*/  LDGSTS.E [R186+0x19400], [R220.64], !P1 ;  /* 0x19400000dcba7fae */ /* 0x0007e8000c921848 */
[----:B------:R1:W-:Y:S04]  /*5850*/  STL.64 [R1+0x2c8], R118 ;  /* 0x0002c87601007387 */ /* 0x0003e80000100a00 */
[----:B------:R3:W-:Y:S04]  /*5860*/  LDGSTS.E [R186+0x19600], [R214.64], !P1 ;  /* 0x19600000d6ba7fae */ /* 0x0007e8000c921848 */
[----:B------:R-:W-:Y:S04]  /*5870*/  STL.64 [R1+0x5b0], R220 ;  /* 0x0005b0dc01007387 */ /* 0x000fe80000100a00 */
[----:B------:R1:W-:Y:S04]  /*5880*/  LDGSTS.E [R186+0x1a400], [R118.64], !P6 ;  /* 0x1a40000076ba7fae */ /* 0x0003e8000f121848 */
[----:B------:R2:W-:Y:S04]  /*5890*/  STL.64 [R1+0x2e0], R58 ;  /* 0x0002e03a01007387 */ /* 0x0005e80000100a00 */
[----:B------:R2:W-:Y:S01]  /*58a0*/  LDGSTS.E [R186+0x1a600], [R58.64], !P6 ;  /* 0x1a6000003aba7fae */ /* 0x0005e2000f121848 */
[----:B-1----:R-:W-:-:S03]  /*58b0*/  IMAD.WIDE R118, R207, 0x4, R162 ;  /* 0x00000004cf767825 */ /* 0x002fc600078e02a2 */
[----:B------:R-:W-:Y:S04]  /*58c0*/  STL.64 [R1+0x5b8], R214 ;  /* 0x0005b8d601007387 */ /* 0x000fe80000100a00 */
[----:B------:R1:W-:Y:S01]  /*58d0*/  STL.64 [R1+0x308], R122 ;  /* 0x0003087a01007387 */ /* 0x0003e20000100a00 */
[----:B--2---:R-:W-:-:S03]  /*58e0*/  IMAD.WIDE R58, R207, 0x4, R164 ;  /* 0x00000004cf3a7825 */ /* 0x004fc600078e02a4 */
[----:B------:R1:W-:Y:S04]  /*58f0*/  LDGSTS.E [R186+0x1b400], [R122.64], !P0 ;  /* 0x1b4000007aba7fae */ /* 0x0003e8000c121848 */
[----:B------:R2:W-:Y:S04]  /*5900*/  STL.64 [R1+0x320], R120 ;  /* 0x0003207801007387 */ /* 0x0005e80000100a00 */
[----:B------:R2:W-:Y:S01]  /*5910*/  LDGSTS.E [R186+0x1b600], [R120.64], !P0 ;  /* 0x1b60000078ba7fae */ /* 0x0005e2000c121848 */
[----:B-1----:R-:W-:-:S03]  /*5920*/  IMAD.WIDE R122, R207, 0x4, R166 ;  /* 0x00000004cf7a7825 */ /* 0x002fc600078e02a6 */
[----:B------:R1:W-:Y:S04]  /*5930*/  STL.64 [R1+0x348], R118 ;  /* 0x0003487601007387 */ /* 0x0003e80000100a00 */
[----:B------:R1:W-:Y:S01]  /*5940*/  LDGSTS.E [R186+0x1c400], [R118.64], !P3 ;  /* 0x1c40000076ba7fae */ /* 0x0003e2000d921848 */
[----:B--2---:R-:W-:-:S03]  /*5950*/  IMAD.WIDE R120, R207, 0x4, R168 ;  /* 0x00000004cf787825 */ /* 0x004fc600078e02a8 */
[----:B------:R2:W-:Y:S04]  /*5960*/  STL.64 [R1+0x360], R58 ;  /* 0x0003603a01007387 */ /* 0x0005e80000100a00 */
[----:B------:R2:W-:Y:S01]  /*5970*/  LDGSTS.E [R186+0x1c600], [R58.64], !P3 ;  /* 0x1c6000003aba7fae */ /* 0x0005e2000d921848 */
[----:B-1----:R-:W-:-:S03]  /*5980*/  IMAD.WIDE R118, R207, 0x4, R170 ;  /* 0x00000004cf767825 */ /* 0x002fc600078e02aa */
[----:B------:R-:W-:Y:S04]  /*5990*/  STL.64 [R1+0x378], R122 ;  /* 0x0003787a01007387 */ /* 0x000fe80000100a00 */
[----:B------:R1:W-:Y:S01]  /*59a0*/  LDGSTS.E [R186+0x1d400], [R122.64], !P4 ;  /* 0x1d4000007aba7fae */ /* 0x0003e2000e121848 */
[----:B--2---:R-:W-:-:S03]  /*59b0*/  IMAD.WIDE R58, R207, 0x4, R172 ;  /* 0x00000004cf3a7825 */ /* 0x004fc600078e02ac */
[----:B------:R2:W-:Y:S04]  /*59c0*/  STL.64 [R1+0x390], R120 ;  /* 0x0003907801007387 */ /* 0x0005e80000100a00 */
[----:B------:R2:W-:Y:S04]  /*59d0*/  LDGSTS.E [R186+0x1d600], [R120.64], !P4 ;  /* 0x1d60000078ba7fae */ /* 0x0005e8000e121848 */
[----:B------:R-:W-:Y:S04]  /*59e0*/  STL.64 [R1+0x3a0], R118 ;  /* 0x0003a07601007387 */ /* 0x000fe80000100a00 */
[----:B------:R1:W-:Y:S04]  /*59f0*/  LDGSTS.E [R186+0x1e400], [R118.64], !P2 ;  /* 0x1e40000076ba7fae */ /* 0x0003e8000d121848 */
[----:B------:R1:W-:Y:S01]  /*5a00*/  STL.64 [R1+0x3b0], R58 ;  /* 0x0003b03a01007387 */ /* 0x0003e20000100a00 */
[----:B--2---:R-:W-:-:S03]  /*5a10*/  IMAD.WIDE R120, R207, 0x4, R174 ;  /* 0x00000004cf787825 */ /* 0x004fc600078e02ae */
[----:B------:R1:W-:Y:S04]  /*5a20*/  LDGSTS.E [R186+0x1e600], [R58.64], !P2 ;  /* 0x1e6000003aba7fae */ /* 0x0003e8000d121848 */
[----:B------:R-:W2:Y:S04]  /*5a30*/  LDL.LU.64 R198, [R1+0x20] ;  /* 0x0000200001c67983 */ /* 0x000ea80000300a00 */
[----:B------:R-:W3:Y:S01]  /*5a40*/  LDL.LU.64 R208, [R1+0x18] ;  /* 0x0000180001d07983 */ /* 0x000ee20000300a00 */
[----:B-1----:R-:W-:-:S03]  /*5a50*/  IMAD.WIDE R58, R207, 0x4, R176 ;  /* 0x00000004cf3a7825 */ /* 0x002fc600078e02b0 */
[----:B------:R-:W4:Y:S04]  /*5a60*/  LDL.LU.64 R188, [R1+0x10] ;  /* 0x0000100001bc7983 */ /* 0x000f280000300a00 */
[----:B------:R-:W4:Y:S04]  /*5a70*/  LDL.LU.64 R194, [R1+0x8] ;  /* 0x0000080001c27983 */ /* 0x000f280000300a00 */
[----:B------:R-:W-:Y:S04]  /*5a80*/  STL.64 [R1+0x3c0], R120 ;  /* 0x0003c07801007387 */ /* 0x000fe80000100a00 */
[----:B------:R-:W-:Y:S04]  /*5a90*/  STL.64 [R1+0x3d0], R58 ;  /* 0x0003d03a01007387 */ /* 0x000fe80000100a00 */
[----:B------:R-:W4:Y:S01]  /*5aa0*/  LDL.LU.64 R192, [R1] ;  /* 0x0000000001c07983 */ /* 0x000f220000300a00 */
[----:B------:R-:W-:-:S02]  /*5ab0*/  IADD3 R56, R206, -0x7e, RZ ;  /* 0xffffff82ce387810 */ /* 0x000fc40007ffe0ff */
[----:B------:R-:W-:Y:S02]  /*5ac0*/  IADD3 R57, R206, -0x43, RZ ;  /* 0xffffffbdce397810 */ /* 0x000fe40007ffe0ff */
[----:B------:R-:W-:Y:S02]  /*5ad0*/  ISETP.GE.U32.AND P5, PT, R56, 0x7fffff43, PT ;  /* 0x7fffff433800780c */ /* 0x000fe40003fa6070 */
[----:B------:R-:W-:Y:S02]  /*5ae0*/  IADD3 R56, R206, -0x47, RZ ;  /* 0xffffffb9ce387810 */ /* 0x000fe40007ffe0ff */
[----:B------:R-:W-:Y:S02]  /*5af0*/  ISETP.GE.U32.AND P1, PT, R57, 0x7fffff7e, PT ;  /* 0x7fffff7e3900780c */ /* 0x000fe40003f26070 */
[----:B------:R-:W-:Y:S02]  /*5b00*/  ISETP.GE.U32.AND P6, PT, R56, 0x7fffff7a, PT ;  /* 0x7fffff7a3800780c */ /* 0x000fe40003fc6070 */
[----:B------:R-:W-:-:S02]  /*5b10*/  IADD3 R57, R206, -0x4b, RZ ;  /* 0xffffffb5ce397810 */ /* 0x000fc40007ffe0ff */
[----:B------:R-:W-:Y:S02]  /*5b20*/  IADD3 R56, R206, -0x4f, RZ ;  /* 0xffffffb1ce387810 */ /* 0x000fe40007ffe0ff */
[----:B------:R-:W-:Y:S01]  /*5b30*/  ISETP.GE.U32.AND P0, PT, R57, 0x7fffff76, PT ;  /* 0x7fffff763900780c */ /* 0x000fe20003f06070 */
[C---:B------:R-:W-:Y:S01]  /*5b40*/  IMAD.WIDE R54, R207.reuse, 0x4, R54 ;  /* 0x00000004cf367825 */ /* 0x040fe200078e0236 */
[----:B------:R-:W-:Y:S01]  /*5b50*/  ISETP.GE.U32.AND P3, PT, R56, 0x7fffff72, PT ;  /* 0x7fffff723800780c */ /* 0x000fe20003f66070 */
[----:B------:R1:W-:Y:S01]  /*5b60*/  LDGSTS.E [R186+0x1f400], [R120.64], !P5 ;  /* 0x1f40000078ba7fae */ /* 0x0003e2000e921848 */
[C---:B------:R-:W-:Y:S02]  /*5b70*/  IADD3 R57, R206.reuse, -0x53, RZ ;  /* 0xffffffadce397810 */ /* 0x040fe40007ffe0ff */
[----:B------:R-:W-:Y:S01]  /*5b80*/  IADD3 R56, R206, -0x57, RZ ;  /* 0xffffffa9ce387810 */ /* 0x000fe20007ffe0ff */
[----:B------:R-:W-:Y:S01]  /*5b90*/  IMAD.WIDE R48, R207, 0x4, R48 ;  /* 0x00000004cf307825 */ /* 0x000fe200078e0230 */
[----:B------:R-:W-:Y:S01]  /*5ba0*/  ISETP.GE.U32.AND P4, PT, R57, 0x7fffff6e, PT ;  /* 0x7fffff6e3900780c */ /* 0x000fe20003f86070 */
[----:B------:R1:W-:Y:S01]  /*5bb0*/  LDGSTS.E [R186+0x1f600], [R58.64], !P5 ;  /* 0x1f6000003aba7fae */ /* 0x0003e2000e921848 */
[----:B------:R-:W-:Y:S01]  /*5bc0*/  ISETP.GE.U32.AND P2, PT, R56, 0x7fffff6a, PT ;  /* 0x7fffff6a3800780c */ /* 0x000fe20003f46070 */
[----:B------:R-:W-:Y:S01]  /*5bd0*/  IMAD.WIDE R56, R207, 0x4, R178 ;  /* 0x00000004cf387825 */ /* 0x000fe200078e02b2 */
[----:B------:R-:W-:-:S02]  /*5be0*/  IADD3 R119, R206, -0x5b, RZ ;  /* 0xffffffa5ce777810 */ /* 0x000fc40007ffe0ff */
[----:B------:R-:W-:Y:S01]  /*5bf0*/  LOP3.LUT R187, R252, 0x40, RZ, 0x3c, !PT ;  /* 0x00000040fcbb7812 */ /* 0x000fe200078e3cff */
[----:B------:R-:W-:Y:S01]  /*5c00*/  IMAD.WIDE R46, R207, 0x4, R46 ;  /* 0x00000004cf2e7825 */ /* 0x000fe200078e022e */
[C---:B------:R-:W-:Y:S02]  /*5c10*/  IADD3 R118, R206.reuse, -0x5f, RZ ;  /* 0xffffffa1ce767810 */ /* 0x040fe40007ffe0ff */
[----:B------:R-:W-:Y:S01]  /*5c20*/  ISETP.GE.U32.AND P5, PT, R119, 0x7fffff66, PT ;  /* 0x7fffff667700780c */ /* 0x000fe20003fa6070 */
[----:B------:R1:W-:Y:S01]  /*5c30*/  LDGSTS.E [R187+0x10800], [R56.64], !P1 ;  /* 0x1080000038bb7fae */ /* 0x0003e2000c921848 */
[----:B------:R-:W-:Y:S01]  /*5c40*/  IADD3 R119, R206, -0x63, RZ ;  /* 0xffffff9dce777810 */ /* 0x000fe20007ffe0ff */
[C---:B------:R-:W-:Y:S02]  /*5c50*/  IMAD.WIDE R40, R207.reuse, 0x4, R40 ;  /* 0x00000004cf287825 */ /* 0x040fe400078e0228 */
[----:B------:R1:W-:Y:S01]  /*5c60*/  LDGSTS.E [R187+0x10a00], [R54.64], !P1 ;  /* 0x10a0000036bb7fae */ /* 0x0003e2000c921848 */
[----:B------:R-:W-:Y:S01]  /*5c70*/  ISETP.GE.U32.AND P1, PT, R118, 0x7fffff62, PT ;  /* 0x7fffff627600780c */ /* 0x000fe20003f26070 */
[----:B------:R-:W-:Y:S01]  /*5c80*/  IMAD.WIDE R164, R207, 0x4, R248 ;  /* 0x00000004cfa47825 */ /* 0x000fe200078e02f8 */
[----:B------:R-:W-:Y:S01]  /*5c90*/  IADD3 R118, R206, -0x67, RZ ;  /* 0xffffff99ce767810 */ /* 0x000fe20007ffe0ff */
[----:B------:R1:W-:Y:S04]  /*5ca0*/  LDGSTS.E [R187+0x11800], [R48.64], !P6 ;  /* 0x1180000030bb7fae */ /* 0x0003e8000f121848 */
[----:B------:R1:W-:Y:S01]  /*5cb0*/  LDGSTS.E [R187+0x11a00], [R46.64], !P6 ;  /* 0x11a000002ebb7fae */ /* 0x0003e2000f121848 */
[----:B------:R-:W-:-:S02]  /*5cc0*/  ISETP.GE.U32.AND P6, PT, R119, 0x7fffff5e, PT ;  /* 0x7fffff5e7700780c */ /* 0x000fc40003fc6070 */
[----:B------:R-:W-:Y:S01]  /*5cd0*/  IADD3 R119, R206, -0x6b, RZ ;  /* 0xffffff95ce777810 */ /* 0x000fe20007ffe0ff */
[----:B------:R1:W-:Y:S01]  /*5ce0*/  LDGSTS.E [R187+0x12800], [R40.64], !P0 ;  /* 0x1280000028bb7fae */ /* 0x0003e2000c121848 */
[----:B------:R-:W-:-:S03]  /*5cf0*/  IMAD.WIDE R236, R207, 0x4, R250 ;  /* 0x00000004cfec7825 */ /* 0x000fc600078e02fa */
[----:B------:R1:W-:Y:S01]  /*5d00*/  LDGSTS.E [R187+0x12a00], [R164.64], !P0 ;  /* 0x12a00000a4bb7fae */ /* 0x0003e2000c121848 */
[----:B------:R-:W-:Y:S01]  /*5d10*/  ISETP.GE.U32.AND P0, PT, R118, 0x7fffff5a, PT ;  /* 0x7fffff5a7600780c */ /* 0x000fe20003f06070 */
[C---:B------:R-:W-:Y:S01]  /*5d20*/  IMAD.WIDE R232, R207.reuse, 0x4, R2 ;  /* 0x00000004cfe87825 */ /* 0x040fe200078e0202 */
[----:B------:R-:W-:Y:S01]  /*5d30*/  IADD3 R118, R206, -0x6f, RZ ;  /* 0xffffff91ce767810 */ /* 0x000fe20007ffe0ff */
[----:B------:R-:W-:Y:S02]  /*5d40*/  STL.64 [R1+0x5c0], R56 ;  /* 0x0005c03801007387 */ /* 0x000fe40000100a00 */
[C---:B------:R-:W-:Y:S02]  /*5d50*/  IMAD.WIDE R224, R207.reuse, 0x4, R36 ;  /* 0x00000004cfe07825 */ /* 0x040fe400078e0224 */
[----:B------:R-:W-:Y:S02]  /*5d60*/  STL.64 [R1+0x5c8], R54 ;  /* 0x0005c83601007387 */ /* 0x000fe40000100a00 */
[----:B------:R-:W-:-:S02]  /*5d70*/  IMAD.WIDE R38, R207, 0x4, R38 ;  /* 0x00000004cf267825 */ /* 0x000fc400078e0226 */
[----:B------:R-:W-:Y:S02]  /*5d80*/  STL.64 [R1+0x5d0], R48 ;  /* 0x0005d03001007387 */ /* 0x000fe40000100a00 */
[C---:B------:R-:W-:Y:S02]  /*5d90*/  IMAD.WIDE R240, R207.reuse, 0x4, R42 ;  /* 0x00000004cff07825 */ /* 0x040fe400078e022a */
[----:B------:R-:W-:Y:S02]  /*5da0*/  STL.64 [R1+0x5d8], R46 ;  /* 0x0005d82e01007387 */ /* 0x000fe40000100a00 */
[C---:B------:R-:W-:Y:S02]  /*5db0*/  IMAD.WIDE R234, R207.reuse, 0x4, R44 ;  /* 0x00000004cfea7825 */ /* 0x040fe400078e022c */
[----:B------:R1:W-:Y:S02]  /*5dc0*/  STL.64 [R1+0x5e0], R40 ;  /* 0x0005e02801007387 */ /* 0x0003e40000100a00 */
[----:B------:R-:W-:-:S02]  /*5dd0*/  IMAD.WIDE R230, R207, 0x4, R50 ;  /* 0x00000004cfe67825 */ /* 0x000fc400078e0232 */
[----:B------:R-:W-:Y:S02]  /*5de0*/  STL.64 [R1+0x5e8], R164 ;  /* 0x0005e8a401007387 */ /* 0x000fe40000100a00 */
[----:B------:R-:W-:-:S04]  /*5df0*/  IMAD.WIDE R218, R207, 0x4, R92 ;  /* 0x00000004cfda7825 */ /* 0x000fc800078e025c */
[----:B------:R-:W-:-:S04]  /*5e00*/  IMAD.WIDE R36, R207, 0x4, R96 ;  /* 0x00000004cf247825 */ /* 0x000fc800078e0260 */
[----:B------:R-:W-:-:S04]  /*5e10*/  IMAD.WIDE R42, R207, 0x4, R98 ;  /* 0x00000004cf2a7825 */ /* 0x000fc800078e0262 */
[----:B-1----:R-:W-:-:S04]  /*5e20*/  IMAD.WIDE R40, R207, 0x4, R100 ;  /* 0x00000004cf287825 */ /* 0x002fc800078e0264 */
[----:B--2---:R-:W-:-:S04]  /*5e30*/  IMAD.WIDE R166, R207, 0x4, R198 ;  /* 0x00000004cfa67825 */ /* 0x004fc800078e02c6 */
[C---:B---3--:R-:W-:Y:S01]  /*5e40*/  IMAD.WIDE R176, R207.reuse, 0x4, R208 ;  /* 0x00000004cfb07825 */ /* 0x048fe200078e02d0 */
[----:B------:R1:W-:Y:S03]  /*5e50*/  LDGSTS.E [R187+0x13800], [R166.64], !P3 ;  /* 0x13800000a6bb7fae */ /* 0x0003e6000d921848 */
[C---:B----4-:R-:W-:Y:S01]  /*5e60*/  IMAD.WIDE R188, R207.reuse, 0x4, R188 ;  /* 0x00000004cfbc7825 */ /* 0x050fe200078e02bc */
[----:B------:R1:W-:Y:S03]  /*5e70*/  LDGSTS.E [R187+0x13a00], [R176.64], !P3 ;  /* 0x13a00000b0bb7fae */ /* 0x0003e6000d921848 */
[----:B------:R-:W-:Y:S01]  /*5e80*/  IMAD.WIDE R194, R207, 0x4, R194 ;  /* 0x00000004cfc27825 */ /* 0x000fe200078e02c2 */
[----:B------:R-:W-:Y:S01]  /*5e90*/  ISETP.GE.U32.AND P3, PT, R119, 0x7fffff56, PT ;  /* 0x7fffff567700780c */ /* 0x000fe20003f66070 */
[----:B------:R1:W-:Y:S01]  /*5ea0*/  LDGSTS.E [R187+0x14800], [R188.64], !P4 ;  /* 0x14800000bcbb7fae */ /* 0x0003e2000e121848 */
[----:B------:R-:W-:-:S03]  /*5eb0*/  IADD3 R119, R206, -0x73, RZ ;  /* 0xffffff8dce777810 */ /* 0x000fc60007ffe0ff */
[----:B------:R1:W-:Y:S01]  /*5ec0*/  LDGSTS.E [R187+0x14a00], [R194.64], !P4 ;  /* 0x14a00000c2bb7fae */ /* 0x0003e2000e121848 */
[C---:B------:R-:W-:Y:S01]  /*5ed0*/  IMAD.WIDE R200, R207.reuse, 0x4, R192 ;  /* 0x00000004cfc87825 */ /* 0x040fe200078e02c0 */
[----:B------:R-:W-:Y:S02]  /*5ee0*/  ISETP.GE.U32.AND P4, PT, R118, 0x7fffff52, PT ;  /* 0x7fffff527600780c */ /* 0x000fe40003f86070 */
[----:B------:R-:W-:Y:S04]  /*5ef0*/  STL.64 [R1+0x5f0], R166 ;  /* 0x0005f0a601007387 */ /* 0x000fe80000100a00 */
[----:B------:R1:W-:Y:S01]  /*5f00*/  LDGSTS.E [R187+0x15800], [R200.64], !P2 ;  /* 0x15800000c8bb7fae */ /* 0x0003e2000d121848 */
[----:B------:R-:W-:-:S03]  /*5f10*/  IMAD.WIDE R208, R207, 0x4, R52 ;  /* 0x00000004cfd07825 */ /* 0x000fc600078e0234 */
[----:B------:R1:W-:Y:S01]  /*5f20*/  LDGSTS.E [R187+0x15a00], [R236.64], !P2 ;  /* 0x15a00000ecbb7fae */ /* 0x0003e2000d121848 */
[----:B------:R-:W-:-:S03]  /*5f30*/  ISETP.GE.U32.AND P2, PT, R119, 0x7fffff4e, PT ;  /* 0x7fffff4e7700780c */ /* 0x000fc60003f46070 */
[----:B------:R1:W-:Y:S04]  /*5f40*/  LDGSTS.E [R187+0x16800], [R232.64], !P5 ;  /* 0x16800000e8bb7fae */ /* 0x0003e8000e921848 */
[----:B------:R-:W-:Y:S04]  /*5f50*/  STL.64 [R1+0x5f8], R176 ;  /* 0x0005f8b001007387 */ /* 0x000fe80000100a00 */
[----:B------:R1:W-:Y:S04]  /*5f60*/  LDGSTS.E [R187+0x16a00], [R224.64], !P5 ;  /* 0x16a00000e0bb7fae */ /* 0x0003e8000e921848 */
[----:B------:R2:W-:Y:S04]  /*5f70*/  STL.64 [R1+0x120], R38 ;  /* 0x0001202601007387 */ /* 0x0005e80000100a00 */
[----:B------:R2:W-:Y:S04]  /*5f80*/  LDGSTS.E [R187+0x17800], [R38.64], !P1 ;  /* 0x1780000026bb7fae */ /* 0x0005e8000c921848 */
[----:B------:R1:W-:Y:S04]  /*5f90*/  LDGSTS.E [R187+0x17a00], [R240.64], !P1 ;  /* 0x17a00000f0bb7fae */ /* 0x0003e8000c921848 */
[----:B------:R1:W-:Y:S01]  /*5fa0*/  LDGSTS.E [R187+0x18800], [R234.64], !P6 ;  /* 0x18800000eabb7fae */ /* 0x0003e2000f121848 */
[----:B--2---:R-:W-:-:S03]  /*5fb0*/  IMAD.WIDE R38, R207, 0x4, R94 ;  /* 0x00000004cf267825 */ /* 0x004fc600078e025e */
[----:B------:R1:W-:Y:S04]  /*5fc0*/  LDGSTS.E [R187+0x18a00], [R230.64], !P6 ;  /* 0x18a00000e6bb7fae */ /* 0x0003e8000f121848 */
[----:B------:R1:W-:Y:S04]  /*5fd0*/  LDGSTS.E [R187+0x19800], [R208.64], !P0 ;  /* 0x19800000d0bb7fae */ /* 0x0003e8000c121848 */
[----:B------:R2:W-:Y:S04]  /*5fe0*/  STL.64 [R1+0x210], R38 ;  /* 0x0002102601007387 */ /* 0x0005e80000100a00 */
[----:B------:R1:W-:Y:S04]  /*5ff0*/  LDGSTS.E [R187+0x19a00], [R218.64], !P0 ;  /* 0x19a00000dabb7fae */ /* 0x0003e8000c121848 */
[----:B------:R3:W-:Y:S04]  /*6000*/  STL.64 [R1+0x228], R36 ;  /* 0x0002282401007387 */ /* 0x0007e80000100a00 */
[----:B------:R2:W-:Y:S04]  /*6010*/  LDGSTS.E [R187+0x1a800], [R38.64], !P3 ;  /* 0x1a80000026bb7fae */ /* 0x0005e8000d921848 */
[----:B------:R-:W4:Y:S04]  /*6020*/  LDL.LU.64 R226, [R1+0x28] ;  /* 0x0000280001e27983 */ /* 0x000f280000300a00 */
[----:B------:R3:W-:Y:S01]  /*6030*/  LDGSTS.E [R187+0x1aa00], [R36.64], !P3 ;  /* 0x1aa0000024bb7fae */ /* 0x0007e2000d921848 */
[----:B--2---:R-:W-:-:S03]  /*6040*/  IMAD.WIDE R38, R207, 0x4, R102 ;  /* 0x00000004cf267825 */ /* 0x004fc600078e0266 */
[----:B------:R-:W2:Y:S04]  /*6050*/  LDL.LU.64 R192, [R1+0x30] ;  /* 0x0000300001c07983 */ /* 0x000ea80000300a00 */
[----:B------:R1:W-:Y:S01]  /*6060*/  STL.64 [R1+0x260], R42 ;  /* 0x0002602a01007387 */ /* 0x0003e20000100a00 */
[----:B---3--:R-:W-:-:S03]  /*6070*/  IMAD.WIDE R36, R207, 0x4, R104 ;  /* 0x00000004cf247825 */ /* 0x008fc600078e0268 */
[----:B------:R1:W-:Y:S04]  /*6080*/  LDGSTS.E [R187+0x1b800], [R42.64], !P4 ;  /* 0x1b8000002abb7fae */ /* 0x0003e8000e121848 */
[----:B------:R3:W-:Y:S04]  /*6090*/  STL.64 [R1+0x288], R40 ;  /* 0x0002882801007387 */ /* 0x0007e80000100a00 */
[----:B------:R3:W-:Y:S01]  /*60a0*/  LDGSTS.E [R187+0x1ba00], [R40.64], !P4 ;  /* 0x1ba0000028bb7fae */ /* 0x0007e2000e121848 */
[----:B-1----:R-:W-:-:S03]  /*60b0*/  IMAD.WIDE R42, R207, 0x4, R106 ;  /* 0x00000004cf2a7825 */ /* 0x002fc600078e026a */
[----:B------:R1:W-:Y:S04]  /*60c0*/  STL.64 [R1+0x2c0], R38 ;  /* 0x0002c02601007387 */ /* 0x0003e80000100a00 */
[----:B------:R1:W-:Y:S01]  /*60d0*/  LDGSTS.E [R187+0x1c800], [R38.64], !P2 ;  /* 0x1c80000026bb7fae */ /* 0x0003e2000d121848 */
[----:B---3--:R-:W-:-:S03]  /*60e0*/  IMAD.WIDE R40, R207, 0x4, R108 ;  /* 0x00000004cf287825 */ /* 0x008fc600078e026c */
[----:B------:R3:W-:Y:S04]  /*60f0*/  STL.64 [R1+0x2d8], R36 ;  /* 0x0002d82401007387 */ /* 0x0007e80000100a00 */
[----:B------:R3:W-:Y:S01]  /*6100*/  LDGSTS.E [R187+0x1ca00], [R36.64], !P2 ;  /* 0x1ca0000024bb7fae */ /* 0x0007e2000d121848 */
[----:B-1----:R-:W-:-:S03]  /*6110*/  IMAD.WIDE R38, R207, 0x4, R110 ;  /* 0x00000004cf267825 */ /* 0x002fc600078e026e */
[----:B------:R-:W-:Y:S04]  /*6120*/  STL.64 [R1+0x300], R42 ;  /* 0x0003002a01007387 */ /* 0x000fe80000100a00 */
[----:B------:R-:W-:Y:S01]  /*6130*/  STL.64 [R1+0x318], R40 ;  /* 0x0003182801007387 */ /* 0x000fe20000100a00 */
[----:B---3--:R-:W-:-:S03]  /*6140*/  IMAD.WIDE R36, R207, 0x4, R112 ;  /* 0x00000004cf247825 */ /* 0x008fc600078e0270 */
[----:B------:R-:W3:Y:S04]  /*6150*/  LDL.LU.64 R122, [R1+0x38] ;  /* 0x00003800017a7983 */ /* 0x000ee80000300a00 */
[----:B------:R1:W-:Y:S04]  /*6160*/  STL.64 [R1+0x340], R38 ;  /* 0x0003402601007387 */ /* 0x0003e80000100a00 */
[----:B------:R-:W3:Y:S04]  /*6170*/  LDL.LU.64 R210, [R1+0x40] ;  /* 0x0000400001d27983 */ /* 0x000ee80000300a00 */
[----:B------:R1:W-:Y:S04]  /*6180*/  STL.64 [R1+0x358], R36 ;  /* 0x0003582401007387 */ /* 0x0003e80000100a00 */
[----:B------:R-:W3:Y:S04]  /*6190*/  LDL.LU.64 R216, [R1+0x48] ;  /* 0x0000480001d87983 */ /* 0x000ee80000300a00 */
[----:B------:R-:W3:Y:S01]  /*61a0*/  LDL.LU.64 R198, [R1+0x50] ;  /* 0x0000500001c67983 */ /* 0x000ee20000300a00 */
[----:B------:R-:W-:-:S02]  /*61b0*/  IADD3 R118, R206, -0x77, RZ ;  /* 0xffffff89ce767810 */ /* 0x000fc40007ffe0ff */
[----:B------:R-:W-:Y:S02]  /*61c0*/  IADD3 R3, R206, -0x7b, RZ ;  /* 0xffffff85ce037810 */ /* 0x000fe40007ffe0ff */
[----:B------:R-:W-:Y:S02]  /*61d0*/  ISETP.GE.U32.AND P5, PT, R118, 0x7fffff4a, PT ;  /* 0x7fffff4a7600780c */ /* 0x000fe40003fa6070 */
[----:B------:R-:W-:Y:S02]  /*61e0*/  ISETP.GE.U32.AND P1, PT, R3, 0x7fffff46, PT ;  /* 0x7fffff460300780c */ /* 0x000fe40003f26070 */
[----:B------:R-:W-:-:S09]  /*61f0*/  IADD3 R2, R206, -0x7f, RZ ;  /* 0xffffff81ce027810 */ /* 0x000fd20007ffe0ff */
[----:B------:R1:W-:Y:S04]  /*6200*/  LDGSTS.E [R187+0x1d800], [R42.64], !P5 ;  /* 0x1d8000002abb7fae */ /* 0x0003e8000e921848 */
[----:B------:R1:W-:Y:S04]  /*6210*/  LDGSTS.E [R187+0x1da00], [R40.64], !P5 ;  /* 0x1da0000028bb7fae */ /* 0x0003e8000e921848 */
[----:B------:R1:W-:Y:S04]  /*6220*/  LDGSTS.E [R187+0x1e800], [R38.64], !P1 ;  /* 0x1e80000026bb7fae */ /* 0x0003e8000c921848 */
[----:B------:R1:W-:Y:S01]  /*6230*/  LDGSTS.E [R187+0x1ea00], [R36.64], !P1 ;  /* 0x1ea0000024bb7fae */ /* 0x0003e2000c921848 */
[----:B------:R-:W-:Y:S01]  /*6240*/  ISETP.GE.U32.AND P6, PT, R2, 0x7fffff42, PT ;  /* 0x7fffff420200780c */ /* 0x000fe20003fc6070 */
[----:B-1----:R-:W-:-:S04]  /*6250*/  IMAD.WIDE R38, R207, 0x4, R114 ;  /* 0x00000004cf267825 */ /* 0x002fc800078e0272 */
[C---:B------:R-:W-:Y:S01]  /*6260*/  IMAD.WIDE R36, R207.reuse, 0x4, R116 ;  /* 0x00000004cf247825 */ /* 0x040fe200078e0274 */
[----:B------:R1:W-:Y:S04]  /*6270*/  STL.64 [R1+0x370], R38 ;  /* 0x0003702601007387 */ /* 0x0003e80000100a00 */
[----:B------:R1:W-:Y:S04]  /*6280*/  STL.64 [R1+0x388], R36 ;  /* 0x0003882401007387 */ /* 0x0003e80000100a00 */
[----:B------:R-:W3:Y:S04]  /*6290*/  LDL.LU.64 R120, [R1+0x58] ;  /* 0x0000580001787983 */ /* 0x000ee80000300a00 */
[----:B------:R-:W3:Y:S04]  /*62a0*/  LDL.LU.64 R180, [R1+0x60] ;  /* 0x0000600001b47983 */ /* 0x000ee80000300a00 */
[----:B------:R-:W3:Y:S04]  /*62b0*/  LDL.LU.64 R58, [R1+0x68] ;  /* 0x00006800013a7983 */ /* 0x000ee80000300a00 */
[----:B------:R-:W3:Y:S04]  /*62c0*/  LDL.LU.64 R242, [R1+0x70] ;  /* 0x0000700001f27983 */ /* 0x000ee80000300a00 */
[----:B------:R-:W3:Y:S04]  /*62d0*/  LDL.LU.64 R228, [R1+0x78] ;  /* 0x0000780001e47983 */ /* 0x000ee80000300a00 */
[----:B------:R1:W-:Y:S04]  /*62e0*/  LDGSTS.E [R187+0x1f800], [R38.64], !P6 ;  /* 0x1f80000026bb7fae */ /* 0x0003e8000f121848 */
[----:B------:R1:W-:Y:S01]  /*62f0*/  LDGSTS.E [R187+0x1fa00], [R36.64], !P6 ;  /* 0x1fa0000024bb7fae */ /* 0x0003e2000f121848 */
[----:B----4-:R-:W-:-:S03]  /*6300*/  IMAD.WIDE R52, R207, 0x4, R226 ;  /* 0x00000004cf347825 */ /* 0x010fc600078e02e2 */
[----:B------:R-:W4:Y:S04]  /*6310*/  LDL.LU.64 R226, [R1+0x80] ;  /* 0x0000800001e27983 */ /* 0x000f280000300a00 */
[----:B-1----:R-:W4:Y:S01]  /*6320*/  LDL.LU.64 R186, [R1+0xb0] ;  /* 0x0000b00001ba7983 */ /* 0x002f220000300a00 */
[----:B--2---:R-:W-:-:S03]  /*6330*/  IMAD.WIDE R50, R207, 0x4, R192 ;  /* 0x00000004cf327825 */ /* 0x004fc600078e02c0 */
[----:B------:R-:W2:Y:S01]  /*6340*/  LDL.LU.64 R192, [R1+0xa8] ;  /* 0x0000a80001c07983 */ /* 0x000ea20000300a00 */
[----:B---3--:R-:W-:-:S04]  /*6350*/  IMAD.WIDE R42, R207, 0x4, R210 ;  /* 0x00000004cf2a7825 */ /* 0x008fc800078e02d2 */
[----:B------:R-:W-:-:S04]  /*6360*/  IMAD.WIDE R38, R207, 0x4, R216 ;  /* 0x00000004cf267825 */ /* 0x000fc800078e02d8 */
[----:B------:R-:W-:Y:S02]  /*6370*/  IMAD.WIDE R36, R207, 0x4, R198 ;  /* 0x00000004cf247825 */ /* 0x000fe400078e02c6 */
[----:B------:R-:W3:Y:S04]  /*6380*/  LDL.LU.64 R198, [R1+0xa0] ;  /* 0x0000a00001c67983 */ /* 0x000ee80000300a00 */
[----:B------:R-:W3:Y:S04]  /*6390*/  LDL.LU.64 R210, [R1+0x98] ;  /* 0x0000980001d27983 */ /* 0x000ee80000300a00 */
[----:B------:R-:W3:Y:S01]  /*63a0*/  LDL.LU.64 R216, [R1+0x90] ;  /* 0x0000900001d87983 */ /* 0x000ee20000300a00 */
[----:B------:R-:W-:-:S02]  /*63b0*/  IADD3 R3, R206, -0x44, RZ ;  /* 0xffffffbcce037810 */ /* 0x000fc40007ffe0ff */
[----:B------:R-:W-:Y:S02]  /*63c0*/  IADD3 R2, R206, -0x48, RZ ;  /* 0xffffffb8ce027810 */ /* 0x000fe40007ffe0ff */
[----:B------:R-:W-:Y:S01]  /*63d0*/  LOP3.LUT R252, R252, 0x60, RZ, 0x3c, !PT ;  /* 0x00000060fcfc7812 */ /* 0x000fe200078e3cff */
[----:B------:R-:W-:Y:S01]  /*63e0*/  IMAD.WIDE R44, R207, 0x4, R122 ;  /* 0x00000004cf2c7825 */ /* 0x000fe200078e027a */
[----:B------:R-:W-:Y:S01]  /*63f0*/  ISETP.GE.U32.AND P0, PT, R3, 0x7fffff7d, PT ;  /* 0x7fffff7d0300780c */ /* 0x000fe20003f06070 */
[----:B------:R-:W-:Y:S01]  /*6400*/  ULDC UR4, c[0x0][0x18c] ;  /* 0x0000630000047ab9 */ /* 0x000fe20000000800 */
[----:B------:R-:W-:Y:S01]  /*6410*/  ISETP.GE.U32.AND P3, PT, R2, 0x7fffff79, PT ;  /* 0x7fffff790200780c */ /* 0x000fe20003f66070 */
[----:B------:R-:W3:Y:S01]  /*6420*/  LDL.LU.64 R166, [R1+0x1d0] ;  /* 0x0001d00001a67983 */ /* 0x000ee20000300a00 */
[C---:B------:R-:W-:Y:S02]  /*6430*/  IADD3 R3, R206.reuse, -0x4c, RZ ;  /* 0xffffffb4ce037810 */ /* 0x040fe40007ffe0ff */
[----:B------:R-:W-:-:S07]  /*6440*/  IADD3 R2, R206, -0x50, RZ ;  /* 0xffffffb0ce027810 */ /* 0x000fce0007ffe0ff */
[----:B------:R1:W-:Y:S01]  /*6450*/  LDGSTS.E [R252+0x10c00], [R52.64], !P0 ;  /* 0x10c0000034fc7fae */ /* 0x0003e2000c121848 */
[----:B------:R-:W-:Y:S02]  /*6460*/  ISETP.GE.U32.AND P4, PT, R3, 0x7fffff75, PT ;  /* 0x7fffff750300780c */ /* 0x000fe40003f86070 */
[----:B------:R-:W-:Y:S01]  /*6470*/  ISETP.GE.U32.AND P2, PT, R2, 0x7fffff71, PT ;  /* 0x7fffff710200780c */ /* 0x000fe20003f46070 */
[----:B------:R1:W-:Y:S01]  /*6480*/  LDGSTS.E [R252+0x10e00], [R50.64], !P0 ;  /* 0x10e0000032fc7fae */ /* 0x0003e2000c121848 */
[C---:B------:R-:W-:Y:S02]  /*6490*/  IADD3 R3, R206.reuse, -0x54, RZ ;  /* 0xffffffacce037810 */ /* 0x040fe40007ffe0ff */
[----:B------:R-:W-:Y:S01]  /*64a0*/  IADD3 R2, R206, -0x58, RZ ;  /* 0xffffffa8ce027810 */ /* 0x000fe20007ffe0ff */
[----:B------:R1:W-:Y:S01]  /*64b0*/  LDGSTS.E [R252+0x11c00], [R44.64], !P3 ;  /* 0x11c000002cfc7fae */ /* 0x0003e2000d921848 */
[----:B------:R-:W-:Y:S02]  /*64c0*/  ISETP.GE.U32.AND P5, PT, R3, 0x7fffff6d, PT ;  /* 0x7fffff6d0300780c */ /* 0x000fe40003fa6070 */
[----:B------:R-:W-:Y:S01]  /*64d0*/  ISETP.GE.U32.AND P1, PT, R2, 0x7fffff69, PT ;  /* 0x7fffff690200780c */ /* 0x000fe20003f26070 */
[----:B------:R1:W-:Y:S01]  /*64e0*/  LDGSTS.E [R252+0x11e00], [R42.64], !P3 ;  /* 0x11e000002afc7fae */ /* 0x0003e2000d921848 */
[----:B------:R-:W-:-:S02]  /*64f0*/  IADD3 R3, R206, -0x5c, RZ ;  /* 0xffffffa4ce037810 */ /* 0x000fc40007ffe0ff */
[----:B------:R-:W-:Y:S01]  /*6500*/  IADD3 R2, R206, -0x60, RZ ;  /* 0xffffffa0ce027810 */ /* 0x000fe20007ffe0ff */
[----:B------:R1:W-:Y:S01]  /*6510*/  LDGSTS.E [R252+0x12c00], [R38.64], !P4 ;  /* 0x12c0000026fc7fae */ /* 0x0003e2000e121848 */
[----:B------:R-:W-:Y:S02]  /*6520*/  ISETP.GE.U32.AND P6, PT, R3, 0x7fffff65, PT ;  /* 0x7fffff650300780c */ /* 0x000fe40003fc6070 */
[----:B------:R-:W-:Y:S01]  /*6530*/  ISETP.GE.U32.AND P0, PT, R2, 0x7fffff61, PT ;  /* 0x7fffff610200780c */ /* 0x000fe20003f06070 */
[----:B------:R1:W-:Y:S01]  /*6540*/  LDGSTS.E [R252+0x12e00], [R36.64], !P4 ;  /* 0x12e0000024fc7fae */ /* 0x0003e2000e121848 */
[C---:B------:R-:W-:Y:S02]  /*6550*/  IADD3 R3, R206.reuse, -0x64, RZ ;  /* 0xffffff9cce037810 */ /* 0x040fe40007ffe0ff */
[----:B------:R-:W-:Y:S01]  /*6560*/  IADD3 R2, R206, -0x68, RZ ;  /* 0xffffff98ce027810 */ /* 0x000fe20007ffe0ff */
[----:B------:R-:W-:Y:S01]  /*6570*/  IMAD.WIDE R96, R207, 0x4, R180 ;  /* 0x00000004cf607825 */ /* 0x000fe200078e02b4 */
[----:B------:R-:W-:-:S03]  /*6580*/  ISETP.GE.U32.AND P3, PT, R3, 0x7fffff5d, PT ;  /* 0x7fffff5d0300780c */ /* 0x000fc60003f66070 */
[----:B------:R-:W-:Y:S01]  /*6590*/  IMAD.WIDE R98, R207, 0x4, R58 ;  /* 0x00000004cf627825 */ /* 0x000fe200078e023a */
[----:B------:R-:W-:-:S03]  /*65a0*/  ISETP.GE.U32.AND P4, PT, R2, 0x7fffff59, PT ;  /* 0x7fffff590200780c */ /* 0x000fc60003f86070 */
[----:B------:R-:W-:Y:S01]  /*65b0*/  IMAD.WIDE R100, R207, 0x4, R242 ;  /* 0x00000004cf647825 */ /* 0x000fe200078e02f2 */
[----:B------:R-:W-:-:S03]  /*65c0*/  IADD3 R92, R206, -0x70, RZ ;  /* 0xffffff90ce5c7810 */ /* 0x000fc60007ffe0ff */
[C---:B------:R-:W-:Y:S01]  /*65d0*/  IMAD.WIDE R102, R207.reuse, 0x4, R228 ;  /* 0x00000004cf667825 */ /* 0x040fe200078e02e4 */
[----:B------:R-:W-:Y:S01]  /*65e0*/  USHF.L.U32 UR4, UR4, 0x6, URZ ;  /* 0x0000000604047899 */ /* 0x000fe2000800063f */
[----:B------:R-:W-:Y:S01]  /*65f0*/  IADD3 R93, R206, -0x6c, RZ ;  /* 0xffffff94ce5d7810 */ /* 0x000fe20007ffe0ff */
[----:B------:R-:W3:Y:S01]  /*6600*/  LDL.LU.64 R40, [R1+0x1d8] ;  /* 0x0001d80001287983 */ /* 0x000ee20000300a00 */
[----:B------:R-:W-:-:S03]  /*6610*/  IMAD.WIDE R2, R207, 0x4, R120 ;  /* 0x00000004cf027825 */ /* 0x000fc600078e0278 */
[----:B------:R-:W3:Y:S04]  /*6620*/  LDL.LU.64 R48, [R1+0x1e0] ;  /* 0x0001e00001307983 */ /* 0x000ee80000300a00 */
[----:B------:R1:W-:Y:S04]  /*6630*/  LDGSTS.E [R252+0x13c00], [R2.64], !P2 ;  /* 0x13c0000002fc7fae */ /* 0x0003e8000d121848 */
[----:B------:R1:W-:Y:S04]  /*6640*/  LDGSTS.E [R252+0x13e00], [R96.64], !P2 ;  /* 0x13e0000060fc7fae */ /* 0x0003e8000d121848 */
[----:B------:R1:W-:Y:S04]  /*6650*/  LDGSTS.E [R252+0x14c00], [R98.64], !P5 ;  /* 0x14c0000062fc7fae */ /* 0x0003e8000e921848 */
[----:B------:R1:W-:Y:S01]  /*6660*/  LDGSTS.E [R252+0x14e00], [R100.64], !P5 ;  /* 0x14e0000064fc7fae */ /* 0x0003e2000e921848 */
[----:B------:R-:W-:-:S02]  /*6670*/  ISETP.GE.U32.AND P5, PT, R92, 0x7fffff51, PT ;  /* 0x7fffff515c00780c */ /* 0x000fc40003fa6070 */
[----:B------:R-:W-:Y:S01]  /*6680*/  IADD3 R92, R206, -0x74, RZ ;  /* 0xffffff8cce5c7810 */ /* 0x000fe20007ffe0ff */
[----:B------:R1:W-:Y:S01]  /*6690*/  LDGSTS.E [R252+0x15c00], [R102.64], !P1 ;  /* 0x15c0000066fc7fae */ /* 0x0003e2000c921848 */
[----:B------:R-:W-:Y:S01]  /*66a0*/  IMAD.WIDE R228, R207, 0x4, R204 ;  /* 0x00000004cfe47825 */ /* 0x000fe200078e02cc */
[----:B------:R-:W-:Y:S02]  /*66b0*/  ISETP.GE.U32.AND P2, PT, R93, 0x7fffff55, PT ;  /* 0x7fffff555d00780c */ /* 0x000fe40003f46070 */
[----:B------:R-:W3:Y:S01]  /*66c0*/  LDL.LU.64 R56, [R1+0x1f0] ;  /* 0x0001f00001387983 */ /* 0x000ee20000300a00 */
[----:B------:R-:W-:-:S03]  /*66d0*/  IMAD.U32 R93, RZ, RZ, UR4 ;  /* 0x00000004ff5d7e24 */ /* 0x000fc6000f8e00ff */
[----:B------:R-:W3:Y:S01]  /*66e0*/  LDL.LU.64 R220, [R1+0x1e8] ;  /* 0x0001e80001dc7983 */ /* 0x000ee20000300a00 */
[----:B------:R-:W-:-:S03]  /*66f0*/  IMAD.WIDE R222, R93, 0x4, R12 ;  /* 0x000000045dde7825 */ /* 0x000fc600078e020c */
[----:B------:R-:W3:Y:S01]  /*6700*/  LDL.LU.64 R164, [R1+0x1f8] ;  /* 0x0001f80001a47983 */ /* 0x000ee20000300a00 */
[----:B------:R-:W-:Y:S02]  /*6710*/  IMAD.U32 R12, RZ, RZ, UR4 ;  /* 0x00000004ff0c7e24 */ /* 0x000fe4000f8e00ff */
[----:B------:R-:W-:Y:S01]  /*6720*/  IMAD.U32 R13, RZ, RZ, UR4 ;  /* 0x00000004ff0d7e24 */ /* 0x000fe2000f8e00ff */
[----:B------:R-:W3:Y:S01]  /*6730*/  LDL.LU.64 R46, [R1+0x200] ;  /* 0x00020000012e7983 */ /* 0x000ee20000300a00 */
[----:B------:R-:W-:-:S03]  /*6740*/  IMAD.WIDE R202, R12, 0x4, R68 ;  /* 0x000000040cca7825 */ /* 0x000fc600078e0244 */
[----:B------:R-:W3:Y:S01]  /*6750*/  LDL.LU.64 R54, [R1+0x208] ;  /* 0x0002080001367983 */ /* 0x000ee20000300a00 */
[----:B------:R-:W-:-:S03]  /*6760*/  IMAD.WIDE R196, R13, 0x4, R76 ;  /* 0x000000040dc47825 */ /* 0x000fc600078e024c */
[----:B------:R-:W3:Y:S04]  /*6770*/  LDL.LU.64 R214, [R1+0x250] ;  /* 0x0002500001d67983 */ /* 0x000ee80000300a00 */
[----:B------:R-:W3:Y:S01]  /*6780*/  LDL.LU.64 R176, [R1+0x258] ;  /* 0x0002580001b07983 */ /* 0x000ee20000300a00 */
[----:B------:R-:W-:-:S04]  /*6790*/  IMAD.WIDE R180, R12, 0x4, R22 ;  /* 0x000000040cb47825 */ /* 0x000fc800078e0216 */
[----:B------:R-:W-:-:S04]  /*67a0*/  IMAD.WIDE R58, R13, 0x4, R30 ;  /* 0x000000040d3a7825 */ /* 0x000fc800078e021e */
[----:B----4-:R-:W-:-:S04]  /*67b0*/  IMAD.WIDE R178, R207, 0x4, R226 ;  /* 0x00000004cfb27825 */ /* 0x010fc800078e02e2 */
[C---:B------:R-:W-:Y:S01]  /*67c0*/  IMAD.WIDE R186, R207.reuse, 0x4, R186 ;  /* 0x00000004cfba7825 */ /* 0x040fe200078e02ba */
[----:B------:R1:W-:Y:S01]  /*67d0*/  LDGSTS.E [R252+0x15e00], [R178.64], !P1 ;  /* 0x15e00000b2fc7fae */ /* 0x0003e2000c921848 */
[----:B------:R-:W-:Y:S02]  /*67e0*/  ISETP.GE.U32.AND P1, PT, R92, 0x7fffff4d, PT ;  /* 0x7fffff4d5c00780c */ /* 0x000fe40003f26070 */
[----:B--2---:R-:W-:Y:S01]  /*67f0*/  IMAD.WIDE R192, R207, 0x4, R192 ;  /* 0x00000004cfc07825 */ /* 0x004fe200078e02c0 */
[----:B------:R-:W-:Y:S01]  /*6800*/  IADD3 R92, R206, -0x78, RZ ;  /* 0xffffff88ce5c7810 */ /* 0x000fe20007ffe0ff */
[----:B------:R1:W-:Y:S04]  /*6810*/  LDGSTS.E [R252+0x16c00], [R186.64], !P6 ;  /* 0x16c00000bafc7fae */ /* 0x0003e8000f121848 */
[----:B------:R1:W-:Y:S01]  /*6820*/  LDGSTS.E [R252+0x16e00], [R192.64], !P6 ;  /* 0x16e00000c0fc7fae */ /* 0x0003e2000f121848 */
[----:B------:R-:W-:-:S02]  /*6830*/  ISETP.GE.U32.AND P6, PT, R92, 0x7fffff49, PT ;  /* 0x7fffff495c00780c */ /* 0x000fc40003fc6070 */
[----:B------:R-:W-:Y:S01]  /*6840*/  IADD3 R92, R206, -0x7c, RZ ;  /* 0xffffff84ce5c7810 */ /* 0x000fe20007ffe0ff */
[----:B---3--:R-:W-:-:S04]  /*6850*/  IMAD.WIDE R198, R207, 0x4, R198 ;  /* 0x00000004cfc67825 */ /* 0x008fc800078e02c6 */
[C---:B------:R-:W-:Y:S01]  /*6860*/  IMAD.WIDE R250, R207.reuse, 0x4, R210 ;  /* 0x00000004cffa7825 */ /* 0x040fe200078e02d2 */
[----:B------:R1:W-:Y:S03]  /*6870*/  LDGSTS.E [R252+0x17c00], [R198.64], !P0 ;  /* 0x17c00000c6fc7fae */ /* 0x0003e6000c121848 */
[----:B------:R-:W-:Y:S01]  /*6880*/  IMAD.WIDE R248, R207, 0x4, R216 ;  /* 0x00000004cff87825 */ /* 0x000fe200078e02d8 */
[----:B------:R1:W-:Y:S01]  /*6890*/  LDGSTS.E [R252+0x17e00], [R250.64], !P0 ;  /* 0x17e00000fafc7fae */ /* 0x0003e2000c121848 */
[----:B------:R-:W-:Y:S02]  /*68a0*/  ISETP.GE.U32.AND P0, PT, R92, 0x7fffff45, PT ;  /* 0x7fffff455c00780c */ /* 0x000fe40003f06070 */
[----:B------:R-:W-:Y:S01]  /*68b0*/  IMAD.U32 R92, RZ, RZ, UR4 ;  /* 0x00000004ff5c7e24 */ /* 0x000fe2000f8e00ff */
[----:B------:R1:W-:Y:S04]  /*68c0*/  LDGSTS.E [R252+0x18c00], [R248.64], !P3 ;  /* 0x18c00000f8fc7fae */ /* 0x0003e8000d921848 */
[----:B------:R1:W-:Y:S01]  /*68d0*/  LDGSTS.E [R252+0x18e00], [R228.64], !P3 ;  /* 0x18e00000e4fc7fae */ /* 0x0003e2000d921848 */
[----:B------:R-:W-:Y:S01]  /*68e0*/  ISETP.NE.U32.AND P3, PT, R0, RZ, PT ;  /* 0x000000ff0000720c */ /* 0x000fe20003f65070 */
[----:B------:R-:W-:Y:S01]  /*68f0*/  IMAD.WIDE R212, R92, 0x4, R4 ;  /* 0x000000045cd47825 */ /* 0x000fe200078e0204 */
[----:B------:R-:W-:-:S03]  /*6900*/  MOV R0, UR4 ;  /* 0x0000000400007c02 */ /* 0x000fc60008000f00 */
[----:B------:R-:W-:Y:S02]  /*6910*/  IMAD.U32 R4, RZ, RZ, UR4 ;  /* 0x00000004ff047e24 */ /* 0x000fe4000f8e00ff */
[----:B------:R-:W-:Y:S02]  /*6920*/  IMAD.U32 R5, RZ, RZ, UR4 ;  /* 0x00000004ff057e24 */ /* 0x000fe4000f8e00ff */
[----:B------:R-:W-:Y:S01]  /*6930*/  IMAD.WIDE R238, R0, 0x4, R20 ;  /* 0x0000000400ee7825 */ /* 0x000fe200078e0214 */
[----:B------:R-:W-:Y:S03]  /*6940*/  STL.64 [R1+0x430], R212 ;  /* 0x000430d401007387 */ /* 0x000fe60000100a00 */
[----:B------:R-:W-:Y:S01]  /*6950*/  IMAD.WIDE R246, R4, 0x4, R28 ;  /* 0x0000000404f67825 */ /* 0x000fe200078e021c */
[----:B------:R-:W-:Y:S03]  /*6960*/  STL.64 [R1+0x480], R222 ;  /* 0x000480de01007387 */ /* 0x000fe60000100a00 */
[C---:B------:R-:W-:Y:S01]  /*6970*/  IMAD.WIDE R244, R5.reuse, 0x4, R60 ;  /* 0x0000000405f47825 */ /* 0x040fe200078e023c */
[----:B------:R-:W-:Y:S03]  /*6980*/  STL.64 [R1+0x4a0], R238 ;  /* 0x0004a0ee01007387 */ /* 0x000fe60000100a00 */
[----:B------:R-:W-:Y:S01]  /*6990*/  IMAD.WIDE R190, R0, 0x4, R84 ;  /* 0x0000000400be7825 */ /* 0x000fe200078e0254 */
[----:B------:R-:W-:Y:S03]  /*69a0*/  STL.64 [R1+0x4c0], R246 ;  /* 0x0004c0f601007387 */ /* 0x000fe60000100a00 */
[----:B------:R-:W-:Y:S01]  /*69b0*/  IMAD.WIDE R184, R4, 0x4, R6 ;  /* 0x0000000404b87825 */ /* 0x000fe200078e0206 */
[----:B------:R-:W-:Y:S03]  /*69c0*/  STL.64 [R1+0x4e0], R244 ;  /* 0x0004e0f401007387 */ /* 0x000fe60000100a00 */
[----:B------:R-:W-:Y:S01]  /*69d0*/  IMAD.WIDE R182, R5, 0x4, R14 ;  /* 0x0000000405b67825 */ /* 0x000fe200078e020e */
[----:B------:R-:W-:Y:S01]  /*69e0*/  STL.64 [R1+0x500], R202 ;  /* 0x000500ca01007387 */ /* 0x000fe20000100a00 */
[----:B------:R-:W-:-:S03]  /*69f0*/  MOV R7, UR4 ;  /* 0x0000000400077c02 */ /* 0x000fc60008000f00 */
[----:B------:R-:W-:Y:S01]  /*6a00*/  STL.64 [R1+0x518], R196 ;  /* 0x000518c401007387 */ /* 0x000fe20000100a00 */
[----:B------:R-:W-:-:S03]  /*6a10*/  IMAD.U32 R6, RZ, RZ, UR4 ;  /* 0x00000004ff067e24 */ /* 0x000fc6000f8e00ff */
[----:B------:R-:W2:Y:S01]  /*6a20*/  LDL.LU.64 R84, [R1+0x180] ;  /* 0x0001800001547983 */ /* 0x000ea20000300a00 */
[----:B------:R-:W-:-:S03]  /*6a30*/  IMAD.WIDE R216, R0, 0x4, R62 ;  /* 0x0000000400d87825 */ /* 0x000fc600078e023e */
[----:B------:R-:W-:Y:S01]  /*6a40*/  STL.64 [R1+0x528], R190 ;  /* 0x000528be01007387 */ /* 0x000fe20000100a00 */
        /* <DEDUP_REMOVED lines=9> */
[----:B------:R-:W3:Y:S01]  /*6ae0*/  LDL.LU.64 R86, [R1+0x188] ;  /* 0x0001880001567983 */ /* 0x000ee20000300a00 */
        /* <DEDUP_REMOVED lines=19> */
[----:B------:R-:W-:Y:S04]  /*6c20*/  STL.64 [R1+0x4d0], R170 ;  /* 0x0004d0aa01007387 */ /* 0x000fe80000100a00 */
[----:B------:R-:W4:Y:S04]  /*6c30*/  LDL.LU.64 R88, [R1+0x1c0] ;  /* 0x0001c00001587983 */ /* 0x000f280000300a00 */
[----:B------:R-:W-:Y:S04]  /*6c40*/  STL.64 [R1+0x4f0], R168 ;  /* 0x0004f0a801007387 */ /* 0x000fe80000100a00 */
[----:B------:R-:W-:Y:S01]  /*6c50*/  STL.64 [R1+0x510], R150 ;  /* 0x0005109601007387 */ /* 0x000fe20000100a00 */
[----:B------:R-:W-:-:S03]  /*6c60*/  IMAD.WIDE R94, R7, 0x4, R90 ;  /* 0x00000004075e7825 */ /* 0x000fc600078e025a */
[----:B------:R-:W-:Y:S04]  /*6c70*/  STL.64 [R1+0x400], R148 ;  /* 0x0004009401007387 */ /* 0x000fe80000100a00 */
[----:B------:R-:W-:Y:S04]  /*6c80*/  STL.64 [R1+0x410], R138 ;  /* 0x0004108a01007387 */ /* 0x000fe80000100a00 */
[----:B------:R-:W-:Y:S04]  /*6c90*/  STL.64 [R1+0x428], R136 ;  /* 0x0004288801007387 */ /* 0x000fe80000100a00 */
[----:B------:R-:W-:Y:S04]  /*6ca0*/  STL.64 [R1+0x478], R34 ;  /* 0x0004782201007387 */ /* 0x000fe80000100a00 */
[----:B------:R-:W4:Y:S01]  /*6cb0*/  LDL.LU.64 R90, [R1+0x1c8] ;  /* 0x0001c800015a7983 */ /* 0x000f220000300a00 */
[----:B------:R-:W-:Y:S01]  /*6cc0*/  IMAD.WIDE R122, R4, 0x4, R66 ;  /* 0x00000004047a7825 */ /* 0x000fe200078e0242 */
[----:B------:R-:W-:-:S03]  /*6cd0*/  IADD3 R0, R206, -0x80, RZ ;  /* 0xffffff80ce007810 */ /* 0x000fc60007ffe0ff */
[----:B------:R-:W-:Y:S01]  /*6ce0*/  IMAD.WIDE R74, R5, 0x4, R74 ;  /* 0x00000004054a7825 */ /* 0x000fe200078e024a */
[----:B------:R-:W-:Y:S03]  /*6cf0*/  STL.64 [R1+0x498], R122 ;  /* 0x0004987a01007387 */ /* 0x000fe60000100a00 */
[----:B------:R-:W-:Y:S01]  /*6d00*/  IMAD.WIDE R120, R6, 0x4, R82 ;  /* 0x0000000406787825 */ /* 0x000fe200078e0252 */
[----:B------:R-:W-:Y:S03]  /*6d10*/  STL.64 [R1+0x4b8], R74 ;  /* 0x0004b84a01007387 */ /* 0x000fe60000100a00 */
[----:B------:R-:W-:Y:S01]  /*6d20*/  IMAD.WIDE R166, R207, 0x4, R166 ;  /* 0x00000004cfa67825 */ /* 0x000fe200078e02a6 */
[----:B------:R-:W-:Y:S03]  /*6d30*/  STL.64 [R1+0x4d8], R120 ;  /* 0x0004d87801007387 */ /* 0x000fe60000100a00 */
[----:B------:R-:W-:-:S02]  /*6d40*/  IMAD.MOV.U32 R206, RZ, RZ, 0x3f ;  /* 0x0000003fffce7424 */ /* 0x000fc400078e00ff */
[C---:B------:R-:W-:Y:S01]  /*6d50*/  IMAD.WIDE R40, R207.reuse, 0x4, R40 ;  /* 0x00000004cf287825 */ /* 0x040fe200078e0228 */
[----:B------:R-:W-:Y:S03]  /*6d60*/  STL.64 [R1+0x4f8], R94 ;  /* 0x0004f85e01007387 */ /* 0x000fe60000100a00 */
[C---:B------:R-:W-:Y:S01]  /*6d70*/  IMAD.WIDE R48, R207.reuse, 0x4, R48 ;  /* 0x00000004cf307825 */ /* 0x040fe200078e0230 */
[----:B------:R1:W-:Y:S03]  /*6d80*/  STL.64 [R1+0x230], R166 ;  /* 0x000230a601007387 */ /* 0x0003e60000100a00 */
[C---:B------:R-:W-:Y:S01]  /*6d90*/  IMAD.WIDE R56, R207.reuse, 0x4, R56 ;  /* 0x00000004cf387825 */ /* 0x040fe200078e0238 */
[----:B------:R-:W-:Y:S01]  /*6da0*/  IADD3 R206, R206, c[0x0][0x180], RZ ;  /* 0x00006000cece7a10 */ /* 0x000fe20007ffe0ff */
        /* <DEDUP_REMOVED lines=9> */
[C---:B------:R-:W-:Y:S02]  /*6e40*/  IMAD.WIDE R214, R207.reuse, 0x4, R214 ;  /* 0x00000004cfd67825 */ /* 0x040fe400078e02d6 */
[----:B------:R1:W-:Y:S02]  /*6e50*/  STL.64 [R1+0x278], R46 ;  /* 0x0002782e01007387 */ /* 0x0003e40000100a00 */
[----:B--2---:R-:W-:-:S05]  /*6e60*/  IMAD.WIDE R84, R207, 0x4, R84 ;  /* 0x00000004cf547825 */ /* 0x004fca00078e0254 */
[----:B------:R2:W-:Y:S01]  /*6e70*/  LDGSTS.E [R252+0x19c00], [R84.64], !P4 ;  /* 0x19c0000054fc7fae */ /* 0x0005e2000e121848 */
[----:B---3--:R-:W-:-:S05]  /*6e80*/  IMAD.WIDE R86, R207, 0x4, R86 ;  /* 0x00000004cf567825 */ /* 0x008fca00078e0256 */
[----:B------:R2:W-:Y:S01]  /*6e90*/  LDGSTS.E [R252+0x19e00], [R86.64], !P4 ;  /* 0x19e0000056fc7fae */ /* 0x0005e2000e121848 */
[----:B------:R-:W-:Y:S01]  /*6ea0*/  ISETP.GE.U32.AND P4, PT, R0, 0x7fffff41, PT ;  /* 0x7fffff410000780c */ /* 0x000fe20003f86070 */
[----:B----4-:R-:W-:-:S05]  /*6eb0*/  IMAD.WIDE R88, R207, 0x4, R88 ;  /* 0x00000004cf587825 */ /* 0x010fca00078e0258 */
[----:B------:R2:W-:Y:S01]  /*6ec0*/  LDGSTS.E [R252+0x1ac00], [R88.64], !P2 ;  /* 0x1ac0000058fc7fae */ /* 0x0005e2000d121848 */
[----:B------:R-:W-:-:S05]  /*6ed0*/  IMAD.WIDE R90, R207, 0x4, R90 ;  /* 0x00000004cf5a7825 */ /* 0x000fca00078e025a */
[----:B------:R2:W-:Y:S01]  /*6ee0*/  LDGSTS.E [R252+0x1ae00], [R90.64], !P2 ;  /* 0x1ae000005afc7fae */ /* 0x0005e2000d121848 */
[----:B------:R-:W-:Y:S01]  /*6ef0*/  ISETP.GE.AND P2, PT, R206, 0x40, PT ;  /* 0x00000040ce00780c */ /* 0x000fe20003f46270 */
[----:B------:R-:W-:Y:S02]  /*6f00*/  IMAD.WIDE R206, R207, 0x4, R176 ;  /* 0x00000004cfce7825 */ /* 0x000fe400078e02b0 */
[----:B------:R3:W5:Y:S04]  /*6f10*/  LDL.LU.64 R176, [R1+0x5f8] ;  /* 0x0005f80001b07983 */ /* 0x0007680000300a00 */
[----:B------:R4:W-:Y:S04]  /*6f20*/  STL.64 [R1+0x2b8], R54 ;  /* 0x0002b83601007387 */ /* 0x0009e80000100a00 */
[----:B------:R1:W-:Y:S04]  /*6f30*/  LDGSTS.E [R252+0x1bc00], [R166.64], !P5 ;  /* 0x1bc00000a6fc7fae */ /* 0x0003e8000e921848 */
[----:B------:R2:W-:Y:S04]  /*6f40*/  LDGSTS.E [R252+0x1be00], [R164.64], !P5 ;  /* 0x1be00000a4fc7fae */ /* 0x0005e8000e921848 */
[----:B------:R3:W-:Y:S04]  /*6f50*/  LDGSTS.E [R252+0x1cc00], [R40.64], !P1 ;  /* 0x1cc0000028fc7fae */ /* 0x0007e8000c921848 */
[----:B-1----:R1:W5:Y:S04]  /*6f60*/  LDL.LU.64 R166, [R1+0x5f0] ;  /* 0x0005f00001a67983 */ /* 0x0023680000300a00 */
[----:B--2---:R1:W5:Y:S04]  /*6f70*/  LDL.LU.64 R164, [R1+0x5e8] ;  /* 0x0005e80001a47983 */ /* 0x0043680000300a00 */
[----:B------:R2:W-:Y:S04]  /*6f80*/  STL.64 [R1+0x2f8], R214 ;  /* 0x0002f8d601007387 */ /* 0x0005e80000100a00 */
[----:B---3--:R1:W5:Y:S04]  /*6f90*/  LDL.LU.64 R40, [R1+0x5e0] ;  /* 0x0005e00001287983 */ /* 0x0083680000300a00 */
[----:B------:R3:W-:Y:S04]  /*6fa0*/  STL.64 [R1+0x338], R206 ;  /* 0x000338ce01007387 */ /* 0x0007e80000100a00 */
[----:B------:R1:W-:Y:S04]  /*6fb0*/  LDGSTS.E [R252+0x1ce00], [R46.64], !P1 ;  /* 0x1ce000002efc7fae */ /* 0x0003e8000c921848 */
[----:B------:R2:W-:Y:S04]  /*6fc0*/  LDGSTS.E [R252+0x1dc00], [R48.64], !P6 ;  /* 0x1dc0000030fc7fae */ /* 0x0005e8000f121848 */
[----:B------:R4:W-:Y:S04]  /*6fd0*/  LDGSTS.E [R252+0x1de00], [R54.64], !P6 ;  /* 0x1de0000036fc7fae */ /* 0x0009e8000f121848 */
[----:B-1----:R1:W5:Y:S04]  /*6fe0*/  LDL.LU.64 R46, [R1+0x5d8] ;  /* 0x0005d800012e7983 */ /* 0x0023680000300a00 */
[----:B--2---:R1:W5:Y:S04]  /*6ff0*/  LDL.LU.64 R48, [R1+0x5d0] ;  /* 0x0005d00001307983 */ /* 0x0043680000300a00 */
[----:B----4-:R1:W5:Y:S04]  /*7000*/  LDL.LU.64 R54, [R1+0x5c8] ;  /* 0x0005c80001367983 */ /* 0x0103680000300a00 */
[----:B------:R2:W-:Y:S04]  /*7010*/  LDGSTS.E [R252+0x1ec00], [R56.64], !P0 ;  /* 0x1ec0000038fc7fae */ /* 0x0005e8000c121848 */
[----:B------:R4:W-:Y:S04]  /*7020*/  LDGSTS.E [R252+0x1ee00], [R214.64], !P0 ;  /* 0x1ee00000d6fc7fae */ /* 0x0009e8000c121848 */
[----:B------:R1:W-:Y:S04]  /*7030*/  LDGSTS.E [R252+0x1fc00], [R220.64], !P4 ;  /* 0x1fc00000dcfc7fae */ /* 0x0003e8000e121848 */
[----:B--2---:R2:W5:Y:S04]  /*7040*/  LDL.LU.64 R56, [R1+0x5c0] ;  /* 0x0005c00001387983 */ /* 0x0045680000300a00 */
[----:B----4-:R2:W5:Y:S04]  /*7050*/  LDL.LU.64 R214, [R1+0x5b8] ;  /* 0x0005b80001d67983 */ /* 0x0105680000300a00 */
[----:B-1----:R2:W5:Y:S04]  /*7060*/  LDL.LU.64 R220, [R1+0x5b0] ;  /* 0x0005b00001dc7983 */ /* 0x0025680000300a00 */
[----:B------:R3:W-:Y:S04]  /*7070*/  LDGSTS.E [R252+0x1fe00], [R206.64], !P4 ;  /* 0x1fe00000cefc7fae */ /* 0x0007e8000e121848 */
[----:B------:R-:W0:Y:S04]  /*7080*/  LDGDEPBAR ;  /* 0x00000000000079af */ /* 0x000e280000000000 */
[----:B---3--:R-:W3:Y:S04]  /*7090*/  LDL.LU.64 R206, [R1+0x5a8] ;  /* 0x0005a80001ce7983 */ /* 0x008ee80000300a00 */
[----:B---3--:R1:W-:Y:S01]  /*70a0*/  LDGSTS.E [R207+0x24000], [R212.64], P3 ;  /* 0x24000000d4cf7fae */ /* 0x0083e20009921848 */
[----:B------:R-:W-:-:S03]  /*70b0*/  LOP3.LUT R252, R207, 0x20, RZ, 0x3c, !PT ;  /* 0x00000020cffc7812 */ /* 0x000fc600078e3cff */
[----:B------:R3:W-:Y:S04]  /*70c0*/  LDGSTS.E [R207+0x24800], [R222.64], P3 ;  /* 0x24800000decf7fae */ /* 0x0007e80009921848 */
[----:B------:R4:W-:Y:S04]  /*70d0*/  LDGSTS.E [R207+0x25000], [R238.64], P3 ;  /* 0x25000000eecf7fae */ /* 0x0009e80009921848 */
[----:B-1----:R2:W5:Y:S04]  /*70e0*/  LDL.LU.64 R212, [R1+0x5a0] ;  /* 0x0005a00001d47983 */ /* 0x0025680000300a00 */
[----:B---3--:R2:W5:Y:S04]  /*70f0*/  LDL.LU.64 R222, [R1+0x598] ;  /* 0x0005980001de7983 */ /* 0x0085680000300a00 */
[----:B------:R1:W-:Y:S04]  /*7100*/  LDGSTS.E [R207+0x25800], [R246.64], P3 ;  /* 0x25800000f6cf7fae */ /* 0x0003e80009921848 */
[----:B----4-:R2:W5:Y:S04]  /*7110*/  LDL.LU.64 R238, [R1+0x590] ;  /* 0x0005900001ee7983 */ /* 0x0105680000300a00 */
[----:B------:R3:W-:Y:S04]  /*7120*/  LDGSTS.E [R207+0x26000], [R244.64], P3 ;  /* 0x26000000f4cf7fae */ /* 0x0007e80009921848 */
[----:B-1----:R2:W5:Y:S04]  /*7130*/  LDL.LU.64 R246, [R1+0x588] ;  /* 0x0005880001f67983 */ /* 0x0025680000300a00 */
[----:B------:R1:W-:Y:S04]  /*7140*/  LDGSTS.E [R207+0x26800], [R202.64], P3 ;  /* 0x26800000cacf7fae */ /* 0x0003e80009921848 */
[----:B---3--:R2:W5:Y:S04]  /*7150*/  LDL.LU.64 R244, [R1+0x580] ;  /* 0x0005800001f47983 */ /* 0x0085680000300a00 */
        /* <DEDUP_REMOVED lines=14> */
[----:B------:R1:W-:Y:S01]  /*7240*/  LDGSTS.E [R252+0x26a00], [R204.64], P3 ;  /* 0x26a00000ccfc7fae */ /* 0x0003e20009921848 */
[----:B---3--:R-:W-:-:S03]  /*7250*/  LOP3.LUT R217, R207, 0x40, RZ, 0x3c, !PT ;  /* 0x00000040cfd97812 */ /* 0x008fc600078e3cff */
[----:B------:R3:W-:Y:S04]  /*7260*/  LDGSTS.E [R252+0x27200], [R30.64], P3 ;  /* 0x272000001efc7fae */ /* 0x0007e80009921848 */
[----:B------:R3:W-:Y:S04]  /*7270*/  LDGSTS.E [R252+0x27a00], [R28.64], P3 ;  /* 0x27a000001cfc7fae */ /* 0x0007e80009921848 */
[----:B-1----:R2:W5:Y:S04]  /*7280*/  LDL.LU.64 R204, [R1+0x540] ;  /* 0x0005400001cc7983 */ /* 0x0025680000300a00 */
[----:B------:R1:W-:Y:S04]  /*7290*/  LDGSTS.E [R217+0x24400], [R92.64], P3 ;  /* 0x244000005cd97fae */ /* 0x0003e80009921848 */
[----:B------:R2:W-:Y:S01]  /*72a0*/  LDGSTS.E [R217+0x24c00], [R242.64], P3 ;  /* 0x24c00000f2d97fae */ /* 0x0005e20009921848 */
[----:B---3--:R-:W-:-:S03]  /*72b0*/  LOP3.LUT R252, R207, 0x60, RZ, 0x3c, !PT ;  /* 0x00000060cffc7812 */ /* 0x008fc600078e3cff */
        /* <DEDUP_REMOVED lines=14> */
[----:B------:R-:W-:-:S03]  /*73a0*/  CS2R R60, SRZ ;  /* 0x00000000003c7805 */ /* 0x000fc6000001ff00 */
[----:B------:R-:W0:Y:S01]  /*73b0*/  LDGDEPBAR ;  /* 0x00000000000079af */ /* 0x000e220000000000 */
[----:B------:R-:W-:Y:S01]  /*73c0*/  CS2R R62, SRZ ;  /* 0x00000000003e7805 */ /* 0x000fe2000001ff00 */
        /* <DEDUP_REMOVED lines=47> */
[----:B-1----:R-:W-:Y:S01]  /*76c0*/  CS2R R74, SRZ ;  /* 0x00000000004a7805 */ /* 0x002fe2000001ff00 */
        /* <DEDUP_REMOVED lines=9> */
[----:B----4-:R-:W-:Y:S01]  /*7760*/  CS2R R170, SRZ ;  /* 0x0000000000aa7805 */ /* 0x010fe2000001ff00 */
[----:B------:R-:W-:Y:S01]  /*7770*/  CS2R R28, SRZ ;  /* 0x00000000001c7805 */ /* 0x000fe2000001ff00 */
[----:B------:R-:W-:Y:S01]  /*7780*/  CS2R R30, SRZ ;  /* 0x00000000001e7805 */ /* 0x000fe2000001ff00 */
[----:B---3--:R-:W-:Y:S01]  /*7790*/  CS2R R32, SRZ ;  /* 0x0000000000207805 */ /* 0x008fe2000001ff00 */
[----:B------:R-:W-:Y:S01]  /*77a0*/  CS2R R34, SRZ ;  /* 0x0000000000227805 */ /* 0x000fe2000001ff00 */
[----:B------:R-:W-:Y:S05]  /*77b0*/  @!P2 BRA `(.L_x_0) ;  /* 0x0000bda00000a947 */ /* 0x000fea0003800000 */
[----:B--2---:R-:W2:Y:S04]  /*77c0*/  LDL.LU.64 R210, [R1+0x2a0] ;  /* 0x0002a00001d27983 */ /* 0x004ea80000300a00 */
[----:B------:R-:W3:Y:S04]  /*77d0*/  LDL.LU.64 R216, [R1+0x2a8] ;  /* 0x0002a80001d87983 */ /* 0x000ee80000300a00 */
[----:B------:R-:W4:Y:S04]  /*77e0*/  LDL.LU.64 R226, [R1+0xb8] ;  /* 0x0000b80001e27983 */ /* 0x000f280000300a00 */
[----:B------:R-:W2:Y:S01]  /*77f0*/  LDL.LU.64 R148, [R1+0xd0] ;  /* 0x0000d00001947983 */ /* 0x000ea20000300a00 */
[----:B-----5:R-:W-:Y:S01]  /*7800*/  MOV R170, R220 ;  /* 0x000000dc00aa7202 */ /* 0x020fe20000000f00 */
[----:B------:R-:W-:Y:S01]  /*7810*/  IMAD.MOV.U32 R171, RZ, RZ, R221 ;  /* 0x000000ffffab7224 */ /* 0x000fe200078e00dd */
[----:B------:R-:W-:Y:S01]  /*7820*/  MOV R32, R212 ;  /* 0x000000d400207202 */ /* 0x000fe20000000f00 */
[----:B------:R-:W3:Y:S01]  /*7830*/  LDL.LU.64 R242, [R1+0xe8] ;  /* 0x0000e80001f27983 */ /* 0x000ee20000300a00 */
[----:B------:R-:W-:-:S02]  /*7840*/  IMAD.MOV.U32 R150, RZ, RZ, R224 ;  /* 0x000000ffff967224 */ /* 0x000fc400078e00e0 */
[----:B------:R-:W-:Y:S01]  /*7850*/  IMAD.MOV.U32 R151, RZ, RZ, R225 ;  /* 0x000000ffff977224 */ /* 0x000fe200078e00e1 */
[----:B------:R-:W3:Y:S01]  /*7860*/  LDL.LU.64 R74, [R1+0x100] ;  /* 0x00010000014a7983 */ /* 0x000ee20000300a00 */
[----:B------:R-:W-:Y:S02]  /*7870*/  IMAD.MOV.U32 R34, RZ, RZ, R208 ;  /* 0x000000ffff227224 */ /* 0x000fe400078e00d0 */
[----:B------:R-:W-:Y:S01]  /*7880*/  IMAD.MOV.U32 R168, RZ, RZ, R222 ;  /* 0x000000ffffa87224 */ /* 0x000fe200078e00de */
[----:B------:R-:W3:Y:S01]  /*7890*/  LDL.LU.64 R20, [R1+0x110] ;  /* 0x0001100001147983 */ /* 0x000ee20000300a00 */
[----:B------:R-:W-:Y:S02]  /*78a0*/  IMAD.MOV.U32 R35, RZ, RZ, R209 ;  /* 0x000000ffff237224 */ /* 0x000fe400078e00d1 */
[----:B------:R-:W-:Y:S01]  /*78b0*/  IMAD.MOV.U32 R169, RZ, RZ, R223 ;  /* 0x000000ffffa97224 */ /* 0x000fe200078e00df */
[----:B------:R-:W3:Y:S01]  /*78c0*/  LDL.LU.64 R72, [R1+0x130] ;  /* 0x0001300001487983 */ /* 0x000ee20000300a00 */
[----:B------:R-:W-:-:S02]  /*78d0*/  IMAD.MOV.U32 R30, RZ, RZ, R214 ;  /* 0x000000ffff1e7224 */ /* 0x000fc400078e00d6 */
[----:B------:R-:W-:Y:S01]  /*78e0*/  IMAD.MOV.U32 R31, RZ, RZ, R215 ;  /* 0x000000ffff1f7224 */ /* 0x000fe200078e00d7 */
[----:B------:R-:W-:Y:S01]  /*78f0*/  STL [R1], R38 ;  /* 0x0000002601007387 */ /* 0x000fe20000100800 */
[----:B------:R-:W-:Y:S02]  /*7900*/  IMAD.MOV.U32 R33, RZ, RZ, R213 ;  /* 0x000000ffff217224 */ /* 0x000fe400078e00d5 */
[----:B------:R-:W-:Y:S01]  /*7910*/  IMAD.MOV.U32 R28, RZ, RZ, R218 ;  /* 0x000000ffff1c7224 */ /* 0x000fe200078e00da */
[----:B------:R-:W3:Y:S01]  /*7920*/  LDL.LU.64 R146, [R1+0xc8] ;  /* 0x0000c80001927983 */ /* 0x000ee20000300a00 */
[----:B------:R-:W-:-:S03]  /*7930*/  IMAD.MOV.U32 R29, RZ, RZ, R219 ;  /* 0x000000ffff1d7224 */ /* 0x000fc600078e00db */
[----:B------:R-:W-:Y:S04]  /*7940*/  STL [R1+0x8], R36 ;  /* 0x0000082401007387 */ /* 0x000fe80000100800 */
[----:B------:R-:W-:Y:S01]  /*7950*/  STL [R1+0x4], R37 ;  /* 0x0000042501007387 */ /* 0x000fe20000100800 */
[----:B------:R-:W-:Y:S01]  /*7960*/  MOV R26, R244 ;  /* 0x000000f4001a7202 */ /* 0x000fe20000000f00 */
[----:B------:R-:W-:Y:S02]  /*7970*/  IMAD.MOV.U32 R27, RZ, RZ, R245 ;  /* 0x000000ffff1b7224 */ /* 0x000fe400078e00f5 */
[----:B------:R-:W-:Y:S02]  /*7980*/  IMAD.MOV.U32 R120, RZ, RZ, R170 ;  /* 0x000000ffff787224 */ /* 0x000fe400078e00aa */
[----:B------:R-:W-:Y:S01]  /*7990*/  IMAD.MOV.U32 R121, RZ, RZ, R171 ;  /* 0x000000ffff797224 */ /* 0x000fe200078e00ab */
[----:B------:R-:W-:Y:S01]  /*79a0*/  MOV R92, R150 ;  /* 0x00000096005c7202 */ /* 0x000fe20000000f00 */
[----:B------:R-:W-:-:S02]  /*79b0*/  IMAD.MOV.U32 R93, RZ, RZ, R151 ;  /* 0x000000ffff5d7224 */ /* 0x000fc400078e0097 */
[----:B------:R-:W-:Y:S02]  /*79c0*/  IMAD.MOV.U32 R94, RZ, RZ, R168 ;  /* 0x000000ffff5e7224 */ /* 0x000fe400078e00a8 */
[----:B------:R-:W-:Y:S02]  /*79d0*/  IMAD.MOV.U32 R24, RZ, RZ, R246 ;  /* 0x000000ffff187224 */ /* 0x000fe400078e00f6 */
[----:B------:R-:W-:Y:S02]  /*79e0*/  IMAD.MOV.U32 R25, RZ, RZ, R247 ;  /* 0x000000ffff197224 */ /* 0x000fe400078e00f7 */
[----:B----4-:R-:W-:Y:S02]  /*79f0*/  IMAD.MOV.U32 R224, RZ, RZ, R227 ;  /* 0x000000ffffe07224 */ /* 0x010fe400078e00e3 */
[----:B------:R-:W-:Y:S02]  /*7a00*/  IMAD.MOV.U32 R225, RZ, RZ, R226 ;  /* 0x000000ffffe17224 */ /* 0x000fe400078e00e2 */
[----:B------:R-:W-:Y:S01]  /*7a10*/  IMAD.MOV.U32 R136, RZ, RZ, R32 ;  /* 0x000000ffff887224 */ /* 0x000fe200078e0020 */
[----:B------:R-:W-:Y:S01]  /*7a20*/  USHF.R.S32.HI UR6, URZ, 0x1f, UR4 ;  /* 0x0000001f3f067899 */ /* 0x000fe20008011404 */
[----:B--2---:R-:W-:-:S02]  /*7a30*/  IMAD.MOV.U32 R209, RZ, RZ, R210 ;  /* 0x000000ffffd17224 */ /* 0x004fc400078e00d2 */
[----:B------:R-:W-:Y:S02]  /*7a40*/  IMAD.MOV.U32 R208, RZ, RZ, R211 ;  /* 0x000000ffffd07224 */ /* 0x000fe400078e00d3 */
[----:B---3--:R-:W-:Y:S01]  /*7a50*/  IMAD.MOV.U32 R0, RZ, RZ, R21 ;  /* 0x000000ffff007224 */ /* 0x008fe200078e0015 */
[----:B------:R1:W-:Y:S01]  /*7a60*/  STL [R1+0x10], R20 ;  /* 0x0000101401007387 */ /* 0x0003e20000100800 */
[----:B------:R-:W-:Y:S01]  /*7a70*/  MOV R170, R236 ;  /* 0x000000ec00aa7202 */ /* 0x000fe20000000f00 */
[----:B------:R-:W-:Y:S01]  /*7a80*/  IMAD.MOV.U32 R171, RZ, RZ, R237 ;  /* 0x000000ffffab7224 */ /* 0x000fe200078e00ed */
[----:B------:R-:W-:Y:S01]  /*7a90*/  MOV R150, R34 ;  /* 0x0000002200967202 */ /* 0x000fe20000000f00 */
[----:B------:R2:W-:Y:S01]  /*7aa0*/  STL [R1+0xc], R0 ;  /* 0x00000c0001007387 */ /* 0x0005e20000100800 */
[----:B------:R-:W-:Y:S02]  /*7ab0*/  IMAD.MOV.U32 R227, RZ, RZ, R148 ;  /* 0x000000ffffe37224 */ /* 0x000fe400078e0094 */
[----:B------:R-:W-:Y:S01]  /*7ac0*/  IMAD.MOV.U32 R95, RZ, RZ, R169 ;  /* 0x000000ffff5f7224 */ /* 0x000fe200078e00a9 */
[----:B------:R3:W-:Y:S01]  /*7ad0*/  STL [R1+0x18], R72 ;  /* 0x0000184801007387 */ /* 0x0007e20000100800 */
[----:B------:R-:W-:-:S02]  /*7ae0*/  IMAD.MOV.U32 R226, RZ, RZ, R149 ;  /* 0x000000ffffe27224 */ /* 0x000fc400078e0095 */
[----:B------:R-:W-:Y:S01]  /*7af0*/  IMAD.MOV.U32 R122, RZ, RZ, R30 ;  /* 0x000000ffff7a7224 */ /* 0x000fe200078e001e */
[----:B-1----:R-:W4:Y:S01]  /*7b00*/  LDL.LU.64 R20, [R1+0xd8] ;  /* 0x0000d80001147983 */ /* 0x002f220000300a00 */
[----:B------:R-:W-:Y:S01]  /*7b10*/  IMAD.MOV.U32 R151, RZ, RZ, R35 ;  /* 0x000000ffff977224 */ /* 0x000fe200078e0023 */
[----:B--2---:R-:W-:Y:S01]  /*7b20*/  MOV R0, R73 ;  /* 0x0000004900007202 */ /* 0x004fe20000000f00 */
[----:B------:R-:W-:Y:S01]  /*7b30*/  IMAD.MOV.U32 R168, RZ, RZ, R240 ;  /* 0x000000ffffa87224 */ /* 0x000fe200078e00f0 */
[----:B------:R-:W-:Y:S01]  /*7b40*/  STL [R1+0x20], R202 ;  /* 0x000020ca01007387 */ /* 0x000fe20000100800 */
[----:B------:R-:W-:Y:S02]  /*7b50*/  IMAD.MOV.U32 R123, RZ, RZ, R31 ;  /* 0x000000ffff7b7224 */ /* 0x000fe400078e001f */
[----:B------:R-:W-:Y:S01]  /*7b60*/  IMAD.MOV.U32 R137, RZ, RZ, R33 ;  /* 0x000000ffff897224 */ /* 0x000fe200078e0021 */
[----:B------:R1:W-:Y:S01]  /*7b70*/  STL [R1+0x14], R0 ;  /* 0x0000140001007387 */ /* 0x0003e20000100800 */
[----:B------:R-:W-:Y:S01]  /*7b80*/  MOV R138, R28 ;  /* 0x0000001c008a7202 */ /* 0x000fe20000000f00 */
[----:B------:R-:W-:Y:S01]  /*7b90*/  IMAD.MOV.U32 R139, RZ, RZ, R29 ;  /* 0x000000ffff8b7224 */ /* 0x000fe200078e001d */
[----:B------:R-:W-:Y:S01]  /*7ba0*/  MOV R211, R216 ;  /* 0x000000d800d37202 */ /* 0x000fe20000000f00 */
[----:B------:R-:W2:Y:S01]  /*7bb0*/  LDL.LU.64 R158, [R1+0x148] ;  /* 0x00014800019e7983 */ /* 0x000ea20000300a00 */
[----:B------:R-:W-:Y:S01]  /*7bc0*/  IMAD.MOV.U32 R32, RZ, RZ, R228 ;  /* 0x000000ffff207224 */ /* 0x000fe200078e00e4 */
[----:B------:R-:W-:Y:S01]  /*7bd0*/  MOV R223, R50 ;  /* 0x0000003200df7202 */ /* 0x000fe20000000f00 */
[----:B------:R-:W-:Y:S01]  /*7be0*/  IMAD.MOV.U32 R210, RZ, RZ, R217 ;  /* 0x000000ffffd27224 */ /* 0x000fe200078e00d9 */
[----:B---3--:R-:W3:Y:S04]  /*7bf0*/  LDL.LU.64 R72, [R1+0xf8] ;  /* 0x0000f80001487983 */ /* 0x008ee80000300a00 */
[----:B------:R-:W-:Y:S04]  /*7c00*/  STL [R1+0x1c], R203 ;  /* 0x00001ccb01007387 */ /* 0x000fe80000100800 */
[----:B------:R-:W3:Y:S01]  /*7c10*/  LDL.LU.64 R156, [R1+0x158] ;  /* 0x00015800019c7983 */ /* 0x000ee20000300a00 */
[----:B-1----:R-:W-:-:S03]  /*7c20*/  IMAD.MOV.U32 R0, RZ, RZ, R147 ;  /* 0x000000ffff007224 */ /* 0x002fc600078e0093 */
[----:B------:R-:W-:Y:S04]  /*7c30*/  STL [R1+0x28], R146 ;  /* 0x0000289201007387 */ /* 0x000fe80000100800 */
[----:B------:R-:W-:Y:S04]  /*7c40*/  STL [R1+0x43c], R166 ;  /* 0x00043ca601007387 */ /* 0x000fe80000100800 */
[----:B------:R2:W-:Y:S04]  /*7c50*/  STL [R1+0x24], R0 ;  /* 0x0000240001007387 */ /* 0x0005e80000100800 */
[----:B------:R-:W-:Y:S04]  /*7c60*/  STL [R1+0x438], R167 ;  /* 0x000438a701007387 */ /* 0x000fe80000100800 */
[----:B------:R-:W-:Y:S04]  /*7c70*/  STL [R1+0x444], R176 ;  /* 0x000444b001007387 */ /* 0x000fe80000100800 */
[----:B------:R-:W-:Y:S04]  /*7c80*/  STL [R1+0x440], R177 ;  /* 0x000440b101007387 */ /* 0x000fe80000100800 */
[----:B------:R-:W-:Y:S04]  /*7c90*/  STL [R1+0x448], R2 ;  /* 0x0004480201007387 */ /* 0x000fe80000100800 */
[----:B------:R-:W-:Y:S04]  /*7ca0*/  STL [R1+0x2c], R3 ;  /* 0x00002c0301007387 */ /* 0x000fe80000100800 */
[----:B------:R-:W-:Y:S04]  /*7cb0*/  STL [R1+0x34], R96 ;  /* 0x0000346001007387 */ /* 0x000fe80000100800 */
[----:B------:R-:W-:Y:S01]  /*7cc0*/  STL [R1+0x30], R97 ;  /* 0x0000306101007387 */ /* 0x000fe20000100800 */
[----:B------:R-:W-:-:S02]  /*7cd0*/  IMAD.MOV.U32 R148, RZ, RZ, R238 ;  /* 0x000000ffff947224 */ /* 0x000fc400078e00ee */
[----:B------:R-:W-:Y:S02]  /*7ce0*/  IMAD.MOV.U32 R149, RZ, RZ, R239 ;  /* 0x000000ffff957224 */ /* 0x000fe400078e00ef */
[----:B------:R-:W-:Y:S02]  /*7cf0*/  IMAD.MOV.U32 R34, RZ, RZ, R232 ;  /* 0x000000ffff227224 */ /* 0x000fe400078e00e8 */
        /* <DEDUP_REMOVED lines=8> */
[----:B------:R-:W-:Y:S02]  /*7d80*/  IMAD.MOV.U32 R74, RZ, RZ, R148 ;  /* 0x000000ffff4a7224 */ /* 0x000fe400078e0094 */
[----:B------:R-:W-:Y:S02]  /*7d90*/  IMAD.MOV.U32 R75, RZ, RZ, R149 ;  /* 0x000000ffff4b7224 */ /* 0x000fe400078e0095 */
[----:B--2---:R-:W-:Y:S01]  /*7da0*/  IMAD.MOV.U32 R0, RZ, RZ, R159 ;  /* 0x000000ffff007224 */ /* 0x004fe200078e009f */
[----:B------:R1:W-:Y:S04]  /*7db0*/  STL [R1+0x3c], R158 ;  /* 0x00003c9e01007387 */ /* 0x0003e80000100800 */
[----:B---3--:R-:W-:Y:S04]  /*7dc0*/  STL [R1+0x44], R156 ;  /* 0x0000449c01007387 */ /* 0x008fe80000100800 */
[----:B------:R2:W-:Y:S04]  /*7dd0*/  STL [R1+0x38], R0 ;  /* 0x0000380001007387 */ /* 0x0005e80000100800 */
[----:B-1----:R-:W3:Y:S01]  /*7de0*/  LDL.LU.64 R158, [R1+0x198] ;  /* 0x00019800019e7983 */ /* 0x002ee20000300a00 */
[----:B--2---:R-:W-:-:S03]  /*7df0*/  IMAD.MOV.U32 R0, RZ, RZ, R157 ;  /* 0x000000ffff007224 */ /* 0x004fc600078e009d */
[----:B----4-:R-:W-:Y:S04]  /*7e00*/  STL [R1+0x4c], R20 ;  /* 0x00004c1401007387 */ /* 0x010fe80000100800 */
[----:B------:R1:W-:Y:S02]  /*7e10*/  STL [R1+0x40], R0 ;  /* 0x0000400001007387 */ /* 0x0003e40000100800 */
[----:B-1----:R-:W-:Y:S02]  /*7e20*/  IMAD.MOV.U32 R0, RZ, RZ, R21 ;  /* 0x000000ffff007224 */ /* 0x002fe400078e0015 */
[----:B------:R-:W-:Y:S02]  /*7e30*/  IMAD.MOV.U32 R20, RZ, RZ, R26 ;  /* 0x000000ffff147224 */ /* 0x000fe400078e001a */
[----:B------:R-:W-:Y:S01]  /*7e40*/  IMAD.MOV.U32 R21, RZ, RZ, R27 ;  /* 0x000000ffff157224 */ /* 0x000fe200078e001b */
[----:B------:R1:W-:Y:S04]  /*7e50*/  STL [R1+0x48], R0 ;  /* 0x0000480001007387 */ /* 0x0003e80000100800 */
[----:B------:R2:W-:Y:S04]  /*7e60*/  STL [R1+0x54], R72 ;  /* 0x0000544801007387 */ /* 0x0005e80000100800 */
[----:B------:R-:W4:Y:S01]  /*7e70*/  LDL.LU.64 R26, [R1+0x1b8] ;  /* 0x0001b800011a7983 */ /* 0x000f220000300a00 */
[----:B-1----:R-:W-:Y:S01]  /*7e80*/  IMAD.MOV.U32 R0, RZ, RZ, R73 ;  /* 0x000000ffff007224 */ /* 0x002fe200078e0049 */
[----:B------:R-:W-:Y:S01]  /*7e90*/  MOV R157, R23 ;  /* 0x00000017009d7202 */ /* 0x000fe20000000f00 */
[----:B------:R-:W-:-:S03]  /*7ea0*/  IMAD.MOV.U32 R156, RZ, RZ, R22 ;  /* 0x000000ffff9c7224 */ /* 0x000fc600078e0016 */
[----:B------:R3:W-:Y:S01]  /*7eb0*/  STL [R1+0x50], R0 ;  /* 0x0000500001007387 */ /* 0x0007e20000100800 */
[----:B--2---:R-:W-:Y:S02]  /*7ec0*/  IMAD.MOV.U32 R72, RZ, RZ, R34 ;  /* 0x000000ffff487224 */ /* 0x004fe400078e0022 */
[----:B------:R-:W-:Y:S02]  /*7ed0*/  IMAD.MOV.U32 R73, RZ, RZ, R35 ;  /* 0x000000ffff497224 */ /* 0x000fe400078e0023 */
[----:B------:R-:W2:Y:S01]  /*7ee0*/  LDL.LU.64 R34, [R1+0x108] ;  /* 0x0001080001227983 */ /* 0x000ea20000300a00 */
[----:B------:R-:W-:Y:S01]  /*7ef0*/  IMAD.MOV.U32 R22, RZ, RZ, R24 ;  /* 0x000000ffff167224 */ /* 0x000fe200078e0018 */
[----:B------:R-:W-:Y:S01]  /*7f00*/  MOV R24, R74 ;  /* 0x0000004a00187202 */ /* 0x000fe20000000f00 */
[----:B------:R-:W-:Y:S01]  /*7f10*/  IMAD.MOV.U32 R23, RZ, RZ, R25 ;  /* 0x000000ffff177224 */ /* 0x000fe200078e0019 */
[----:B------:R-:W-:Y:S01]  /*7f20*/  STL [R1+0x5c], R188 ;  /* 0x00005cbc01007387 */ /* 0x000fe20000100800 */
[----:B------:R-:W-:-:S02]  /*7f30*/  IMAD.MOV.U32 R25, RZ, RZ, R75 ;  /* 0x000000ffff197224 */ /* 0x000fc400078e004b */
[----:B------:R-:W-:Y:S01]  /*7f40*/  IMAD.MOV.U32 R74, RZ, RZ, R92 ;  /* 0x000000ffff4a7224 */ /* 0x000fe200078e005c */
[----:B------:R-:W-:Y:S01]  /*7f50*/  STL [R1+0x58], R189 ;  /* 0x000058bd01007387 */ /* 0x000fe20000100800 */
[----:B------:R-:W-:-:S03]  /*7f60*/  IMAD.MOV.U32 R75, RZ, RZ, R93 ;  /* 0x000000ffff4b7224 */ /* 0x000fc600078e005d */
[----:B------:R-:W2:Y:S04]  /*7f70*/  LDL.LU.64 R92, [R1+0x118] ;  /* 0x00011800015c7983 */ /* 0x000ea80000300a00 */
[----:B------:R-:W-:Y:S04]  /*7f80*/  STL [R1+0x64], R194 ;  /* 0x000064c201007387 */ /* 0x000fe80000100800 */
[----:B------:R-:W-:Y:S04]  /*7f90*/  STL [R1+0x60], R195 ;  /* 0x000060c301007387 */ /* 0x000fe80000100800 */
[----:B------:R-:W-:Y:S04]  /*7fa0*/  STL [R1+0x6c], R98 ;  /* 0x00006c6201007387 */ /* 0x000fe80000100800 */
[----:B------:R-:W-:Y:S04]  /*7fb0*/  STL [R1+0x68], R99 ;  /* 0x0000686301007387 */ /* 0x000fe80000100800 */
[----:B------:R-:W-:Y:S04]  /*7fc0*/  STL [R1+0x74], R100 ;  /* 0x0000746401007387 */ /* 0x000fe80000100800 */
[----:B------:R-:W-:Y:S01]  /*7fd0*/  STL [R1+0x70], R101 ;  /* 0x0000706501007387 */ /* 0x000fe20000100800 */
[----:B------:R-:W-:Y:S01]  /*7fe0*/  MOV R146, R156 ;  /* 0x0000009c00927202 */ /* 0x000fe20000000f00 */
[----:B------:R-:W-:-:S02]  /*7ff0*/  IMAD.MOV.U32 R147, RZ, RZ, R157 ;  /* 0x000000ffff937224 */ /* 0x000fc400078e009d */
[----:B------:R-:W-:Y:S02]  /*8000*/  IMAD.MOV.U32 R156, RZ, RZ, R20 ;  /* 0x000000ffff9c7224 */ /* 0x000fe400078e0014 */
[----:B------:R-:W-:Y:S01]  /*8010*/  IMAD.MOV.U32 R157, RZ, RZ, R21 ;  /* 0x000000ffff9d7224 */ /* 0x000fe200078e0015 */
[----:B------:R-:W-:Y:S01]  /*8020*/  MOV R21, R23 ;  /* 0x0000001700157202 */ /* 0x000fe20000000f00 */
[----:B------:R-:W-:Y:S02]  /*8030*/  IMAD.MOV.U32 R20, RZ, RZ, R22 ;  /* 0x000000ffff147224 */ /* 0x000fe400078e0016 */
[----:B------:R-:W-:Y:S02]  /*8040*/  IMAD.MOV.U32 R22, RZ, RZ, R72 ;  /* 0x000000ffff167224 */ /* 0x000fe400078e0048 */
[----:B------:R-:W-:Y:S02]  /*8050*/  IMAD.MOV.U32 R23, RZ, RZ, R73 ;  /* 0x000000ffff177224 */ /* 0x000fe400078e0049 */
[----:B---3--:R-:W-:Y:S01]  /*8060*/  IMAD.MOV.U32 R0, RZ, RZ, R159 ;  /* 0x000000ffff007224 */ /* 0x008fe200078e009f */
[----:B------:R1:W-:Y:S04]  /*8070*/  STL [R1+0x7c], R158 ;  /* 0x00007c9e01007387 */ /* 0x0003e80000100800 */
[----:B------:R4:W-:Y:S01]  /*8080*/  STL [R1+0x78], R0 ;  /* 0x0000780001007387 */ /* 0x0009e20000100800 */
[----:B-1----:R-:W-:Y:S01]  /*8090*/  IMAD.MOV.U32 R158, RZ, RZ, R24 ;  /* 0x000000ffff9e7224 */ /* 0x002fe200078e0018 */
[----:B------:R-:W-:Y:S01]  /*80a0*/  MOV R24, R74 ;  /* 0x0000004a00187202 */ /* 0x000fe20000000f00 */
[----:B------:R-:W-:-:S02]  /*80b0*/  IMAD.MOV.U32 R159, RZ, RZ, R25 ;  /* 0x000000ffff9f7224 */ /* 0x000fc400078e0019 */
[----:B------:R-:W-:Y:S02]  /*80c0*/  IMAD.MOV.U32 R25, RZ, RZ, R75 ;  /* 0x000000ffff197224 */ /* 0x000fe400078e004b */
[----:B----4-:R-:W-:Y:S01]  /*80d0*/  IMAD.MOV.U32 R0, RZ, RZ, R27 ;  /* 0x000000ffff007224 */ /* 0x010fe200078e001b */
[----:B------:R-:W-:Y:S04]  /*80e0*/  STL [R1+0x84], R26 ;  /* 0x0000841a01007387 */ /* 0x000fe80000100800 */
[----:B------:R1:W-:Y:S04]  /*80f0*/  STL [R1+0x80], R0 ;  /* 0x0000800001007387 */ /* 0x0003e80000100800 */
[----:B--2---:R2:W-:Y:S01]  /*8100*/  STL [R1+0x8c], R34 ;  /* 0x00008c2201007387 */ /* 0x0045e20000100800 */
[----:B-1----:R-:W-:-:S03]  /*8110*/  IMAD.MOV.U32 R0, RZ, RZ, R35 ;  /* 0x000000ffff007224 */ /* 0x002fc600078e0023 */
[----:B------:R1:W-:Y:S04]  /*8120*/  STL [R1+0x94], R92 ;  /* 0x0000945c01007387 */ /* 0x0003e80000100800 */
[----:B------:R3:W-:Y:S04]  /*8130*/  STL [R1+0x88], R0 ;  /* 0x0000880001007387 */ /* 0x0007e80000100800 */
[----:B------:R-:W4:Y:S04]  /*8140*/  LDL.LU.64 R26, [R1+0x120] ;  /* 0x00012000011a7983 */ /* 0x000f280000300a00 */
[----:B--2---:R-:W2:Y:S01]  /*8150*/  LDL.LU.64 R34, [R1+0x320] ;  /* 0x0003200001227983 */ /* 0x004ea20000300a00 */
[----:B-1----:R-:W-:-:S02]  /*8160*/  IMAD.MOV.U32 R92, RZ, RZ, R94 ;  /* 0x000000ffff5c7224 */ /* 0x002fc400078e005e */
[----:B---3--:R-:W-:Y:S01]  /*8170*/  IMAD.MOV.U32 R0, RZ, RZ, R93 ;  /* 0x000000ffff007224 */ /* 0x008fe200078e005d */
[----:B------:R-:W3:Y:S01]  /*8180*/  LDL.LU.64 R72, [R1+0x1b0] ;  /* 0x0001b00001487983 */ /* 0x000ee20000300a00 */
[----:B------:R-:W-:Y:S01]  /*8190*/  IMAD.MOV.U32 R93, RZ, RZ, R95 ;  /* 0x000000ffff5d7224 */ /* 0x000fe200078e005f */
[----:B------:R-:W-:Y:S02]  /*81a0*/  MOV R94, R120 ;  /* 0x00000078005e7202 */ /* 0x000fe40000000f00 */
[----:B------:R-:W2:Y:S01]  /*81b0*/  LDL.LU.64 R74, [R1+0x220] ;  /* 0x00022000014a7983 */ /* 0x000ea20000300a00 */
[----:B------:R-:W-:Y:S02]  /*81c0*/  IMAD.MOV.U32 R95, RZ, RZ, R121 ;  /* 0x000000ffff5f7224 */ /* 0x000fe400078e0079 */
[----:B------:R-:W-:Y:S02]  /*81d0*/  IMAD.MOV.U32 R120, RZ, RZ, R122 ;  /* 0x000000ffff787224 */ /* 0x000fe400078e007a */
[----:B------:R-:W-:-:S02]  /*81e0*/  IMAD.MOV.U32 R121, RZ, RZ, R123 ;  /* 0x000000ffff797224 */ /* 0x000fc400078e007b */
[----:B------:R-:W-:Y:S01]  /*81f0*/  IMAD.MOV.U32 R122, RZ, RZ, R136 ;  /* 0x000000ffff7a7224 */ /* 0x000fe200078e0088 */
[----:B------:R-:W-:Y:S01]  /*8200*/  MOV R136, R150 ;  /* 0x0000009600887202 */ /* 0x000fe20000000f00 */
[----:B------:R-:W-:Y:S01]  /*8210*/  IMAD.MOV.U32 R123, RZ, RZ, R137 ;  /* 0x000000ffff7b7224 */ /* 0x000fe200078e0089 */
[----:B------:R1:W-:Y:S01]  /*8220*/  STL [R1+0x90], R0 ;  /* 0x0000900001007387 */ /* 0x0003e20000100800 */
[----:B------:R-:W-:Y:S02]  /*8230*/  IMAD.MOV.U32 R137, RZ, RZ, R151 ;  /* 0x000000ffff897224 */ /* 0x000fe400078e0097 */
[----:B------:R-:W-:Y:S02]  /*8240*/  IMAD.MOV.U32 R150, RZ, RZ, R168 ;  /* 0x000000ffff967224 */ /* 0x000fe400078e00a8 */
[----:B------:R-:W-:Y:S02]  /*8250*/  IMAD.MOV.U32 R151, RZ, RZ, R169 ;  /* 0x000000ffff977224 */ /* 0x000fe400078e00a9 */
[----:B------:R-:W3:Y:S01]  /*8260*/  LDL.LU.64 R168, [R1+0x248] ;  /* 0x0002480001a87983 */ /* 0x000ee20000300a00 */
[----:B-1----:R-:W-:-:S03]  /*8270*/  IMAD.MOV.U32 R0, RZ, RZ, R147 ;  /* 0x000000ffff007224 */ /* 0x002fc600078e0093 */
[----:B------:R-:W-:Y:S04]  /*8280*/  STL [R1+0x9c], R200 ;  /* 0x00009cc801007387 */ /* 0x000fe80000100800 */
[----:B------:R-:W-:Y:S04]  /*8290*/  STL [R1+0x98], R201 ;  /* 0x000098c901007387 */ /* 0x000fe80000100800 */
[----:B------:R-:W-:Y:S04]  /*82a0*/  STL [R1+0xa4], R146 ;  /* 0x0000a49201007387 */ /* 0x000fe80000100800 */
[----:B------:R1:W-:Y:S04]  /*82b0*/  STL [R1+0xa0], R0 ;  /* 0x0000a00001007387 */ /* 0x0003e80000100800 */
[----:B------:R-:W-:Y:S01]  /*82c0*/  STL [R1+0xac], R102 ;  /* 0x0000ac6601007387 */ /* 0x000fe20000100800 */
[----:B------:R-:W-:-:S03]  /*82d0*/  IMAD.MOV.U32 R28, RZ, RZ, R234 ;  /* 0x000000ffff1c7224 */ /* 0x000fc600078e00ea */
[----:B------:R-:W-:Y:S01]  /*82e0*/  STL [R1+0xa8], R103 ;  /* 0x0000a86701007387 */ /* 0x000fe20000100800 */
[----:B------:R-:W-:-:S03]  /*82f0*/  MOV R30, R230 ;  /* 0x000000e6001e7202 */ /* 0x000fc60000000f00 */
[----:B------:R-:W-:Y:S01]  /*8300*/  STL [R1+0xb4], R178 ;  /* 0x0000b4b201007387 */ /* 0x000fe20000100800 */
[----:B------:R-:W-:-:S03]  /*8310*/  IMAD.MOV.U32 R29, RZ, RZ, R235 ;  /* 0x000000ffff1d7224 */ /* 0x000fc600078e00eb */
[----:B------:R-:W-:Y:S01]  /*8320*/  STL [R1+0xb0], R179 ;  /* 0x0000b0b301007387 */ /* 0x000fe20000100800 */
[----:B------:R-:W-:Y:S02]  /*8330*/  IMAD.MOV.U32 R31, RZ, RZ, R231 ;  /* 0x000000ffff1f7224 */ /* 0x000fe400078e00e7 */
[----:B------:R-:W-:Y:S01]  /*8340*/  IMAD.MOV.U32 R33, RZ, RZ, R229 ;  /* 0x000000ffff217224 */ /* 0x000fe200078e00e5 */
[----:B------:R-:W-:Y:S01]  /*8350*/  MOV R148, R28 ;  /* 0x0000001c00947202 */ /* 0x000fe20000000f00 */
[----:B------:R-:W-:Y:S02]  /*8360*/  IMAD.MOV.U32 R149, RZ, RZ, R29 ;  /* 0x000000ffff957224 */ /* 0x000fe400078e001d */
[----:B------:R-:W-:Y:S01]  /*8370*/  IMAD.MOV.U32 R170, RZ, RZ, R30 ;  /* 0x000000ffffaa7224 */ /* 0x000fe200078e001e */
[----:B------:R-:W-:Y:S01]  /*8380*/  MOV R30, R250 ;  /* 0x000000fa001e7202 */ /* 0x000fe20000000f00 */
[----:B------:R-:W-:Y:S02]  /*8390*/  IMAD.MOV.U32 R171, RZ, RZ, R31 ;  /* 0x000000ffffab7224 */ /* 0x000fe400078e001f */
[----:B------:R-:W-:-:S02]  /*83a0*/  IMAD.MOV.U32 R28, RZ, RZ, R32 ;  /* 0x000000ffff1c7224 */ /* 0x000fc400078e0020 */
[----:B------:R-:W-:Y:S02]  /*83b0*/  IMAD.MOV.U32 R29, RZ, RZ, R33 ;  /* 0x000000ffff1d7224 */ /* 0x000fe400078e0021 */
[----:B------:R-:W-:Y:S02]  /*83c0*/  IMAD.MOV.U32 R31, RZ, RZ, R251 ;  /* 0x000000ffff1f7224 */ /* 0x000fe400078e00fb */
[----:B------:R-:W-:Y:S02]  /*83d0*/  IMAD.MOV.U32 R32, RZ, RZ, R248 ;  /* 0x000000ffff207224 */ /* 0x000fe400078e00f8 */
[----:B------:R-:W-:Y:S01]  /*83e0*/  IMAD.MOV.U32 R33, RZ, RZ, R249 ;  /* 0x000000ffff217224 */ /* 0x000fe200078e00f9 */
[----:B--2---:R2:W-:Y:S01]  /*83f0*/  STL [R1+0xbc], R74 ;  /* 0x0000bc4a01007387 */ /* 0x0045e20000100800 */
[----:B-1----:R-:W-:-:S05]  /*8400*/  IMAD.MOV.U32 R0, RZ, RZ, R75 ;  /* 0x000000ffff007224 */ /* 0x002fca00078e004b */
[----:B------:R3:W-:Y:S01]  /*8410*/  STL [R1+0xb8], R0 ;  /* 0x0000b80001007387 */ /* 0x0007e20000100800 */
[----:B--2---:R-:W-:Y:S01]  /*8420*/  MOV R74, R92 ;  /* 0x0000005c004a7202 */ /* 0x004fe20000000f00 */
        /* <DEDUP_REMOVED lines=8> */
[----:B------:R-:W-:Y:S01]  /*84b0*/  IMAD.MOV.U32 R123, RZ, RZ, R137 ;  /* 0x000000ffff7b7224 */ /* 0x000fe200078e0089 */
[----:B---3--:R-:W-:Y:S01]  /*84c0*/  MOV R0, R169 ;  /* 0x000000a900007202 */ /* 0x008fe20000000f00 */
[----:B------:R-:W-:Y:S02]  /*84d0*/  IMAD.MOV.U32 R136, RZ, RZ, R150 ;  /* 0x000000ffff887224 */ /* 0x000fe400078e0096 */
[----:B------:R-:W-:Y:S02]  /*84e0*/  IMAD.MOV.U32 R137, RZ, RZ, R151 ;  /* 0x000000ffff897224 */ /* 0x000fe400078e0097 */
[----:B------:R-:W2:Y:S04]  /*84f0*/  LDL.LU.64 R150, [R1+0x280] ;  /* 0x0002800001967983 */ /* 0x000ea80000300a00 */
[----:B------:R1:W-:Y:S04]  /*8500*/  STL [R1+0xc4], R168 ;  /* 0x0000c4a801007387 */ /* 0x0003e80000100800 */
[----:B------:R3:W-:Y:S01]  /*8510*/  STL [R1+0xc0], R0 ;  /* 0x0000c00001007387 */ /* 0x0007e20000100800 */
[----:B-1----:R-:W-:-:S02]  /*8520*/  IMAD.MOV.U32 R168, RZ, RZ, R170 ;  /* 0x000000ffffa87224 */ /* 0x002fc400078e00aa */
[----:B------:R-:W-:Y:S02]  /*8530*/  IMAD.MOV.U32 R169, RZ, RZ, R171 ;  /* 0x000000ffffa97224 */ /* 0x000fe400078e00ab */
[----:B------:R-:W-:Y:S02]  /*8540*/  IMAD.MOV.U32 R170, RZ, RZ, R30 ;  /* 0x000000ffffaa7224 */ /* 0x000fe400078e001e */
[----:B------:R-:W-:Y:S01]  /*8550*/  IMAD.MOV.U32 R171, RZ, RZ, R31 ;  /* 0x000000ffffab7224 */ /* 0x000fe200078e001f */
[----:B------:R-:W-:Y:S01]  /*8560*/  MOV R31, R33 ;  /* 0x00000021001f7202 */ /* 0x000fe20000000f00 */
[----:B------:R-:W-:Y:S02]  /*8570*/  IMAD.MOV.U32 R30, RZ, RZ, R32 ;  /* 0x000000ffff1e7224 */ /* 0x000fe400078e0020 */
[----:B------:R-:W2:Y:S01]  /*8580*/  LDL.LU.64 R32, [R1+0x298] ;  /* 0x0002980001207983 */ /* 0x000ea20000300a00 */
[----:B---3--:R-:W-:-:S03]  /*8590*/  IMAD.MOV.U32 R0, RZ, RZ, R157 ;  /* 0x000000ffff007224 */ /* 0x008fc600078e009d */
[----:B------:R-:W-:Y:S04]  /*85a0*/  STL [R1+0xcc], R156 ;  /* 0x0000cc9c01007387 */ /* 0x000fe80000100800 */
[----:B------:R-:W-:Y:S04]  /*85b0*/  STL [R1+0xd4], R20 ;  /* 0x0000d41401007387 */ /* 0x000fe80000100800 */
[----:B------:R1:W-:Y:S04]  /*85c0*/  STL [R1+0xc8], R0 ;  /* 0x0000c80001007387 */ /* 0x0003e80000100800 */
[----:B------:R-:W-:Y:S01]  /*85d0*/  STL [R1+0xdc], R22 ;  /* 0x0000dc1601007387 */ /* 0x000fe20000100800 */
[----:B-1----:R-:W-:-:S05]  /*85e0*/  IMAD.MOV.U32 R0, RZ, RZ, R21 ;  /* 0x000000ffff007224 */ /* 0x002fca00078e0015 */
[----:B------:R1:W-:Y:S04]  /*85f0*/  STL [R1+0xd0], R0 ;  /* 0x0000d00001007387 */ /* 0x0003e80000100800 */
[----:B------:R-:W-:Y:S01]  /*8600*/  STL [R1+0xe4], R24 ;  /* 0x0000e41801007387 */ /* 0x000fe20000100800 */
[----:B-1----:R-:W-:-:S05]  /*8610*/  IMAD.MOV.U32 R0, RZ, RZ, R23 ;  /* 0x000000ffff007224 */ /* 0x002fca00078e0017 */
[----:B------:R1:W-:Y:S04]  /*8620*/  STL [R1+0xd8], R0 ;  /* 0x0000d80001007387 */ /* 0x0003e80000100800 */
[----:B------:R-:W-:Y:S01]  /*8630*/  STL [R1+0xec], R186 ;  /* 0x0000ecba01007387 */ /* 0x000fe20000100800 */
[----:B-1----:R-:W-:-:S05]  /*8640*/  IMAD.MOV.U32 R0, RZ, RZ, R25 ;  /* 0x000000ffff007224 */ /* 0x002fca00078e0019 */
[----:B------:R2:W-:Y:S04]  /*8650*/  STL [R1+0xe0], R0 ;  /* 0x0000e00001007387 */ /* 0x0005e80000100800 */
[----:B------:R-:W-:Y:S04]  /*8660*/  STL [R1+0xe8], R187 ;  /* 0x0000e8bb01007387 */ /* 0x000fe80000100800 */
[----:B------:R-:W-:Y:S04]  /*8670*/  STL [R1+0xf4], R192 ;  /* 0x0000f4c001007387 */ /* 0x000fe80000100800 */
[----:B------:R-:W-:Y:S01]  /*8680*/  STL [R1+0xf0], R193 ;  /* 0x0000f0c101007387 */ /* 0x000fe20000100800 */
[----:B------:R-:W-:-:S02]  /*8690*/  IMAD.MOV.U32 R22, RZ, RZ, R120 ;  /* 0x000000ffff167224 */ /* 0x000fc400078e0078 */
[----:B------:R-:W-:Y:S02]  /*86a0*/  IMAD.MOV.U32 R23, RZ, RZ, R121 ;  /* 0x000000ffff177224 */ /* 0x000fe400078e0079 */
[----:B------:R-:W-:Y:S02]  /*86b0*/  IMAD.MOV.U32 R20, RZ, RZ, R74 ;  /* 0x000000ffff147224 */ /* 0x000fe400078e004a */
[----:B------:R-:W-:Y:S01]  /*86c0*/  IMAD.MOV.U32 R21, RZ, RZ, R75 ;  /* 0x000000ffff157224 */ /* 0x000fe200078e004b */
[----:B------:R-:W-:Y:S01]  /*86d0*/  MOV R75, R93 ;  /* 0x0000005d004b7202 */ /* 0x000fe20000000f00 */
[----:B------:R-:W-:Y:S02]  /*86e0*/  IMAD.MOV.U32 R120, RZ, RZ, R138 ;  /* 0x000000ffff787224 */ /* 0x000fe400078e008a */
[----:B------:R-:W-:Y:S02]  /*86f0*/  IMAD.MOV.U32 R121, RZ, RZ, R139 ;  /* 0x000000ffff797224 */ /* 0x000fe400078e008b */
[----:B------:R-:W-:-:S02]  /*8700*/  IMAD.MOV.U32 R74, RZ, RZ, R92 ;  /* 0x000000ffff4a7224 */ /* 0x000fc400078e005c */
[----:B------:R-:W-:Y:S02]  /*8710*/  IMAD.MOV.U32 R92, RZ, RZ, R94 ;  /* 0x000000ffff5c7224 */ /* 0x000fe400078e005e */
[----:B------:R-:W-:Y:S01]  /*8720*/  IMAD.MOV.U32 R93, RZ, RZ, R95 ;  /* 0x000000ffff5d7224 */ /* 0x000fe200078e005f */
[----:B------:R-:W-:Y:S01]  /*8730*/  MOV R95, R123 ;  /* 0x0000007b005f7202 */ /* 0x000fe20000000f00 */
[----:B------:R-:W-:Y:S01]  /*8740*/  IMAD.MOV.U32 R94, RZ, RZ, R122 ;  /* 0x000000ffff5e7224 */ /* 0x000fe200078e007a */
[----:B------:R-:W-:Y:S01]  /*8750*/  MOV R123, R149 ;  /* 0x00000095007b7202 */ /* 0x000fe20000000f00 */
[----:B------:R-:W-:Y:S01]  /*8760*/  IMAD.MOV.U32 R122, RZ, RZ, R148 ;  /* 0x000000ffff7a7224 */ /* 0x000fe200078e0094 */
[----:B------:R-:W-:Y:S01]  /*8770*/  MOV R24, R30 ;  /* 0x0000001e00187202 */ /* 0x000fe20000000f00 */
[----:B------:R-:W-:Y:S01]  /*8780*/  IMAD.MOV.U32 R156, RZ, RZ, R136 ;  /* 0x000000ffff9c7224 */ /* 0x000fe200078e0088 */
[----:B----4-:R-:W-:Y:S01]  /*8790*/  MOV R147, R27 ;  /* 0x0000001b00937202 */ /* 0x010fe20000000f00 */
[----:B------:R-:W-:-:S02]  /*87a0*/  IMAD.MOV.U32 R157, RZ, RZ, R137 ;  /* 0x000000ffff9d7224 */ /* 0x000fc400078e0089 */
[----:B------:R-:W-:Y:S02]  /*87b0*/  IMAD.MOV.U32 R25, RZ, RZ, R31 ;  /* 0x000000ffff197224 */ /* 0x000fe400078e001f */
[----:B------:R-:W-:Y:S02]  /*87c0*/  IMAD.MOV.U32 R146, RZ, RZ, R26 ;  /* 0x000000ffff927224 */ /* 0x000fe400078e001a */
[----:B------:R-:W-:Y:S02]  /*87d0*/  IMAD.MOV.U32 R136, RZ, RZ, R168 ;  /* 0x000000ffff887224 */ /* 0x000fe400078e00a8 */
[----:B------:R-:W-:Y:S02]  /*87e0*/  IMAD.MOV.U32 R137, RZ, RZ, R169 ;  /* 0x000000ffff897224 */ /* 0x000fe400078e00a9 */
[----:B------:R-:W-:Y:S02]  /*87f0*/  IMAD.MOV.U32 R26, RZ, RZ, R170 ;  /* 0x000000ffff1a7224 */ /* 0x000fe400078e00aa */
[----:B------:R-:W-:-:S02]  /*8800*/  IMAD.MOV.U32 R27, RZ, RZ, R171 ;  /* 0x000000ffff1b7224 */ /* 0x000fc400078e00ab */
[----:B------:R-:W-:Y:S02]  /*8810*/  IMAD.MOV.U32 R144, RZ, RZ, R72 ;  /* 0x000000ffff907224 */ /* 0x000fe400078e0048 */
[----:B------:R-:W-:Y:S02]  /*8820*/  IMAD.MOV.U32 R145, RZ, RZ, R73 ;  /* 0x000000ffff917224 */ /* 0x000fe400078e0049 */
[----:B--2---:R-:W-:Y:S01]  /*8830*/  IMAD.MOV.U32 R0, RZ, RZ, R151 ;  /* 0x000000ffff007224 */ /* 0x004fe200078e0097 */
[----:B------:R-:W-:Y:S04]  /*8840*/  STL [R1+0xfc], R150 ;  /* 0x0000fc9601007387 */ /* 0x000fe80000100800 */
[----:B------:R1:W-:Y:S02]  /*8850*/  STL [R1+0xf8], R0 ;  /* 0x0000f80001007387 */ /* 0x0003e40000100800 */
[----:B-1----:R-:W-:-:S02]  /*8860*/  IMAD.MOV.U32 R0, RZ, RZ, R33 ;  /* 0x000000ffff007224 */ /* 0x002fc400078e0021 */
[----:B------:R-:W-:Y:S04]  /*8870*/  STL [R1+0x104], R32 ;  /* 0x0001042001007387 */ /* 0x000fe80000100800 */
[----:B------:R-:W2:Y:S04]  /*8880*/  LDL.LU.64 R138, [R1+0x2c8] ;  /* 0x0002c800018a7983 */ /* 0x000ea80000300a00 */
[----:B------:R1:W-:Y:S04]  /*8890*/  STL [R1+0x100], R0 ;  /* 0x0001000001007387 */ /* 0x0003e80000100800 */
[----:B------:R-:W3:Y:S04]  /*88a0*/  LDL.LU.64 R150, [R1+0x2e0] ;  /* 0x0002e00001967983 */ /* 0x000ee80000300a00 */
[----:B------:R4:W-:Y:S01]  /*88b0*/  STL [R1+0x10c], R158 ;  /* 0x00010c9e01007387 */ /* 0x0009e20000100800 */
[----:B-1----:R-:W-:-:S03]  /*88c0*/  IMAD.MOV.U32 R0, RZ, RZ, R159 ;  /* 0x000000ffff007224 */ /* 0x002fc600078e009f */
[----:B------:R-:W2:Y:S04]  /*88d0*/  LDL.LU.64 R148, [R1+0x380] ;  /* 0x0003800001947983 */ /* 0x000ea80000300a00 */
[----:B------:R-:W2:Y:S04]  /*88e0*/  LDL.LU.64 R30, [R1+0x210] ;  /* 0x00021000011e7983 */ /* 0x000ea80000300a00 */
[----:B------:R-:W2:Y:S04]  /*88f0*/  LDL.LU.64 R168, [R1+0x398] ;  /* 0x0003980001a87983 */ /* 0x000ea80000300a00 */
[----:B------:R-:W2:Y:S04]  /*8900*/  LDL.LU.64 R170, [R1+0x308] ;  /* 0x0003080001aa7983 */ /* 0x000ea80000300a00 */
[----:B------:R-:W2:Y:S04]  /*8910*/  LDL.LU.64 R32, [R1+0x348] ;  /* 0x0003480001207983 */ /* 0x000ea80000300a00 */
[----:B------:R-:W2:Y:S04]  /*8920*/  LDL.LU.64 R72, [R1+0x2d0] ;  /* 0x0002d00001487983 */ /* 0x000ea80000300a00 */
[----:B------:R1:W-:Y:S04]  /*8930*/  STL [R1+0x108], R0 ;  /* 0x0001080001007387 */ /* 0x0003e80000100800 */
[----:B------:R-:W-:Y:S04]  /*8940*/  STL [R1+0x114], R144 ;  /* 0x0001149001007387 */ /* 0x000fe80000100800 */
[----:B----4-:R-:W4:Y:S01]  /*8950*/  LDL.LU.64 R158, [R1+0x2e8] ;  /* 0x0002e800019e7983 */ /* 0x010f220000300a00 */
[----:B-1----:R-:W-:-:S05]  /*8960*/  IMAD.MOV.U32 R0, RZ, RZ, R145 ;  /* 0x000000ffff007224 */ /* 0x002fca00078e0091 */
[----:B------:R1:W-:Y:S04]  /*8970*/  STL [R1+0x110], R0 ;  /* 0x0001100001007387 */ /* 0x0003e80000100800 */
[----:B------:R-:W-:Y:S01]  /*8980*/  STL [R1+0x11c], R146 ;  /* 0x00011c9201007387 */ /* 0x000fe20000100800 */
[----:B-1----:R-:W-:-:S05]  /*8990*/  IMAD.MOV.U32 R0, RZ, RZ, R147 ;  /* 0x000000ffff007224 */ /* 0x002fca00078e0093 */
[----:B------:R1:W-:Y:S04]  /*89a0*/  STL [R1+0x118], R0 ;  /* 0x0001180001007387 */ /* 0x0003e80000100800 */
[----:B------:R-:W-:Y:S01]  /*89b0*/  STL [R1+0x124], R156 ;  /* 0x0001249c01007387 */ /* 0x000fe20000100800 */
[----:B-1----:R-:W-:-:S05]  /*89c0*/  MOV R0, R157 ;  /* 0x0000009d00007202 */ /* 0x002fca0000000f00 */
[----:B------:R1:W-:Y:S04]  /*89d0*/  STL [R1+0x120], R0 ;  /* 0x0001200001007387 */ /* 0x0003e80000100800 */
[----:B------:R-:W-:Y:S01]  /*89e0*/  STL [R1+0x12c], R198 ;  /* 0x00012cc601007387 */ /* 0x000fe20000100800 */
[----:B-1----:R-:W-:-:S03]  /*89f0*/  IMAD.MOV.U32 R0, RZ, RZ, R27 ;  /* 0x000000ffff007224 */ /* 0x002fc600078e001b */
[----:B------:R-:W-:Y:S04]  /*8a00*/  STL [R1+0x128], R199 ;  /* 0x000128c701007387 */ /* 0x000fe80000100800 */
[----:B------:R1:W-:Y:S04]  /*8a10*/  STL [R1+0x134], R26 ;  /* 0x0001341a01007387 */ /* 0x0003e80000100800 */
[----:B------:R2:W-:Y:S04]  /*8a20*/  STL [R1+0x130], R0 ;  /* 0x0001300001007387 */ /* 0x0005e80000100800 */
[----:B-1----:R-:W3:Y:S01]  /*8a30*/  LDL.LU.64 R26, [R1+0x310] ;  /* 0x00031000011a7983 */ /* 0x002ee20000300a00 */
[----:B--2---:R-:W-:-:S03]  /*8a40*/  IMAD.MOV.U32 R0, RZ, RZ, R73 ;  /* 0x000000ffff007224 */ /* 0x004fc600078e0049 */
[----:B------:R1:W-:Y:S04]  /*8a50*/  STL [R1+0x13c], R72 ;  /* 0x00013c4801007387 */ /* 0x0003e80000100800 */
[----:B----4-:R-:W-:Y:S04]  /*8a60*/  STL [R1+0x144], R158 ;  /* 0x0001449e01007387 */ /* 0x010fe80000100800 */
[----:B------:R2:W-:Y:S04]  /*8a70*/  STL [R1+0x138], R0 ;  /* 0x0001380001007387 */ /* 0x0005e80000100800 */
[----:B-1----:R-:W4:Y:S01]  /*8a80*/  LDL.LU.64 R72, [R1+0x328] ;  /* 0x0003280001487983 */ /* 0x002f220000300a00 */
[----:B--2---:R-:W-:-:S05]  /*8a90*/  IMAD.MOV.U32 R0, RZ, RZ, R159 ;  /* 0x000000ffff007224 */ /* 0x004fca00078e009f */
[----:B------:R1:W-:Y:S04]  /*8aa0*/  STL [R1+0x140], R0 ;  /* 0x0001400001007387 */ /* 0x0003e80000100800 */
[----:B------:R-:W-:Y:S01]  /*8ab0*/  STL [R1+0x14c], R20 ;  /* 0x00014c1401007387 */ /* 0x000fe20000100800 */
[----:B-1----:R-:W-:-:S05]  /*8ac0*/  IMAD.MOV.U32 R0, RZ, RZ, R21 ;  /* 0x000000ffff007224 */ /* 0x002fca00078e0015 */
[----:B------:R1:W-:Y:S04]  /*8ad0*/  STL [R1+0x148], R0 ;  /* 0x0001480001007387 */ /* 0x0003e80000100800 */
[----:B------:R-:W-:Y:S01]  /*8ae0*/  STL [R1+0x154], R22 ;  /* 0x0001541601007387 */ /* 0x000fe20000100800 */
[----:B-1----:R-:W-:-:S03]  /*8af0*/  IMAD.MOV.U32 R0, RZ, RZ, R23 ;  /* 0x000000ffff007224 */ /* 0x002fc600078e0017 */
[----:B------:R-:W-:Y:S04]  /*8b00*/  STL [R1+0x15c], R122 ;  /* 0x00015c7a01007387 */ /* 0x000fe80000100800 */
[----:B------:R1:W-:Y:S04]  /*8b10*/  STL [R1+0x150], R0 ;  /* 0x0001500001007387 */ /* 0x0003e80000100800 */
[----:B------:R-:W-:Y:S01]  /*8b20*/  STL [R1+0x164], R136 ;  /* 0x0001648801007387 */ /* 0x000fe20000100800 */
[----:B-1----:R-:W-:-:S05]  /*8b30*/  MOV R0, R123 ;  /* 0x0000007b00007202 */ /* 0x002fca0000000f00 */
[----:B------:R1:W-:Y:S04]  /*8b40*/  STL [R1+0x158], R0 ;  /* 0x0001580001007387 */ /* 0x0003e80000100800 */
[----:B------:R-:W2:Y:S01]  /*8b50*/  LDL.LU.64 R122, [R1+0x350] ;  /* 0x00035000017a7983 */ /* 0x000ea20000300a00 */
[----:B-1----:R-:W-:-:S05]  /*8b60*/  IMAD.MOV.U32 R0, RZ, RZ, R137 ;  /* 0x000000ffff007224 */ /* 0x002fca00078e0089 */
[----:B------:R1:W-:Y:S04]  /*8b70*/  STL [R1+0x160], R0 ;  /* 0x0001600001007387 */ /* 0x0003e80000100800 */
[----:B------:R-:W-:Y:S04]  /*8b80*/  STL [R1+0x16c], R24 ;  /* 0x00016c1801007387 */ /* 0x000fe80000100800 */
[----:B------:R-:W2:Y:S01]  /*8b90*/  LDL.LU.64 R136, [R1+0x368] ;  /* 0x0003680001887983 */ /* 0x000ea20000300a00 */
[----:B-1----:R-:W-:-:S05]  /*8ba0*/  IMAD.MOV.U32 R0, RZ, RZ, R25 ;  /* 0x000000ffff007224 */ /* 0x002fca00078e0019 */
[----:B------:R1:W-:Y:S04]  /*8bb0*/  STL [R1+0x168], R0 ;  /* 0x0001680001007387 */ /* 0x0003e80000100800 */
[----:B------:R3:W-:Y:S01]  /*8bc0*/  STL [R1+0x174], R28 ;  /* 0x0001741c01007387 */ /* 0x0007e20000100800 */
[----:B-1----:R-:W-:-:S05]  /*8bd0*/  IMAD.MOV.U32 R0, RZ, RZ, R29 ;  /* 0x000000ffff007224 */ /* 0x002fca00078e001d */
[----:B------:R1:W-:Y:S01]  /*8be0*/  STL [R1+0x170], R0 ;  /* 0x0001700001007387 */ /* 0x0003e20000100800 */
[----:B---3--:R-:W-:Y:S01]  /*8bf0*/  IMAD.MOV.U32 R28, RZ, RZ, R32 ;  /* 0x000000ffff1c7224 */ /* 0x008fe200078e0020 */
[----:B------:R-:W-:Y:S01]  /*8c00*/  MOV R32, R34 ;  /* 0x0000002200207202 */ /* 0x000fe20000000f00 */
[----:B------:R-:W-:Y:S01]  /*8c10*/  IMAD.MOV.U32 R29, RZ, RZ, R33 ;  /* 0x000000ffff1d7224 */ /* 0x000fe200078e0021 */
[----:B------:R-:W-:Y:S01]  /*8c20*/  STL [R1+0x17c], R26 ;  /* 0x00017c1a01007387 */ /* 0x000fe20000100800 */
[----:B------:R-:W-:-:S03]  /*8c30*/  IMAD.MOV.U32 R33, RZ, RZ, R35 ;  /* 0x000000ffff217224 */ /* 0x000fc600078e0023 */
[----:B------:R-:W3:Y:S01]  /*8c40*/  LDL.LU.64 R34, [R1+0x228] ;  /* 0x0002280001227983 */ /* 0x000ee20000300a00 */
[----:B-1----:R-:W-:Y:S01]  /*8c50*/  IMAD.MOV.U32 R0, RZ, RZ, R27 ;  /* 0x000000ffff007224 */ /* 0x002fe200078e001b */
[----:B------:R-:W-:Y:S01]  /*8c60*/  MOV R157, R149 ;  /* 0x00000095009d7202 */ /* 0x000fe20000000f00 */
[----:B------:R-:W-:Y:S01]  /*8c70*/  IMAD.MOV.U32 R156, RZ, RZ, R148 ;  /* 0x000000ffff9c7224 */ /* 0x000fe200078e0094 */
[----:B------:R-:W-:Y:S01]  /*8c80*/  MOV R20, R28 ;  /* 0x0000001c00147202 */ /* 0x000fe20000000f00 */
[----:B------:R-:W-:Y:S02]  /*8c90*/  IMAD.MOV.U32 R21, RZ, RZ, R29 ;  /* 0x000000ffff157224 */ /* 0x000fe400078e001d */
[----:B------:R-:W-:Y:S02]  /*8ca0*/  IMAD.MOV.U32 R158, RZ, RZ, R168 ;  /* 0x000000ffff9e7224 */ /* 0x000fe400078e00a8 */
[----:B------:R-:W-:Y:S02]  /*8cb0*/  IMAD.MOV.U32 R159, RZ, RZ, R169 ;  /* 0x000000ffff9f7224 */ /* 0x000fe400078e00a9 */
[----:B------:R-:W-:-:S02]  /*8cc0*/  IMAD.MOV.U32 R22, RZ, RZ, R170 ;  /* 0x000000ffff167224 */ /* 0x000fc400078e00aa */
[----:B------:R-:W-:Y:S02]  /*8cd0*/  IMAD.MOV.U32 R23, RZ, RZ, R171 ;  /* 0x000000ffff177224 */ /* 0x000fe400078e00ab */
[----:B------:R-:W-:Y:S02]  /*8ce0*/  IMAD.MOV.U32 R24, RZ, RZ, R32 ;  /* 0x000000ffff187224 */ /* 0x000fe400078e0020 */
[----:B------:R-:W-:Y:S01]  /*8cf0*/  IMAD.MOV.U32 R25, RZ, RZ, R33 ;  /* 0x000000ffff197224 */ /* 0x000fe200078e0021 */
[----:B----4-:R-:W-:Y:S04]  /*8d00*/  STL [R1+0x184], R72 ;  /* 0x0001844801007387 */ /* 0x010fe80000100800 */
        /* <DEDUP_REMOVED lines=14> */
[----:B-1----:R-:W-:-:S05]  /*8df0*/  IMAD.MOV.U32 R0, RZ, RZ, R121 ;  /* 0x000000ffff007224 */ /* 0x002fca00078e0079 */
[----:B------:R2:W-:Y:S04]  /*8e00*/  STL [R1+0x1a0], R0 ;  /* 0x0001a00001007387 */ /* 0x0005e80000100800 */
[----:B------:R-:W-:Y:S04]  /*8e10*/  STL [R1+0x1a8], R85 ;  /* 0x0001a85501007387 */ /* 0x000fe80000100800 */
[----:B------:R-:W-:Y:S01]  /*8e20*/  STL [R1+0x1b4], R86 ;  /* 0x0001b45601007387 */ /* 0x000fe20000100800 */
[----:B--2---:R-:W-:-:S03]  /*8e30*/  IMAD.MOV.U32 R0, RZ, RZ, R123 ;  /* 0x000000ffff007224 */ /* 0x004fc600078e007b */
[----:B------:R-:W-:Y:S04]  /*8e40*/  STL [R1+0x1b0], R87 ;  /* 0x0001b05701007387 */ /* 0x000fe80000100800 */
        /* <DEDUP_REMOVED lines=8> */
[----:B------:R1:W-:Y:S02]  /*8ed0*/  STL [R1+0x1c8], R0 ;  /* 0x0001c80001007387 */ /* 0x0003e40000100800 */
[----:B-1----:R-:W-:-:S05]  /*8ee0*/  IMAD.MOV.U32 R0, RZ, RZ, R151 ;  /* 0x000000ffff007224 */ /* 0x002fca00078e0097 */
[----:B------:R1:W-:Y:S04]  /*8ef0*/  STL [R1+0x1d0], R0 ;  /* 0x0001d00001007387 */ /* 0x0003e80000100800 */
[----:B------:R-:W-:Y:S01]  /*8f00*/  STL [R1+0x1dc], R30 ;  /* 0x0001dc1e01007387 */ /* 0x000fe20000100800 */
[----:B-1----:R-:W-:-:S05]  /*8f10*/  IMAD.MOV.U32 R0, RZ, RZ, R31 ;  /* 0x000000ffff007224 */ /* 0x002fca00078e001f */
[----:B------:R1:W-:Y:S04]  /*8f20*/  STL [R1+0x1d8], R0 ;  /* 0x0001d80001007387 */ /* 0x0003e80000100800 */
[----:B---3--:R2:W-:Y:S04]  /*8f30*/  STL [R1+0x1e4], R34 ;  /* 0x0001e42201007387 */ /* 0x0085e80000100800 */
[----:B------:R-:W3:Y:S04]  /*8f40*/  LDL.LU.64 R26, [R1+0x260] ;  /* 0x00026000011a7983 */ /* 0x000ee80000300a00 */
[----:B------:R-:W4:Y:S01]  /*8f50*/  LDL.LU.64 R92, [R1+0x288] ;  /* 0x00028800015c7983 */ /* 0x000f220000300a00 */
[----:B-1----:R-:W-:-:S03]  /*8f60*/  IMAD.MOV.U32 R0, RZ, RZ, R35 ;  /* 0x000000ffff007224 */ /* 0x002fc600078e0023 */
[----:B------:R-:W4:Y:S04]  /*8f70*/  LDL.LU.64 R72, [R1+0x360] ;  /* 0x0003600001487983 */ /* 0x000f280000300a00 */
[----:B------:R-:W4:Y:S04]  /*8f80*/  LDL.LU.64 R136, [R1+0x230] ;  /* 0x0002300001887983 */ /* 0x000f280000300a00 */
[----:B------:R-:W4:Y:S04]  /*8f90*/  LDL.LU.64 R74, [R1+0x2c0] ;  /* 0x0002c000014a7983 */ /* 0x000f280000300a00 */
[----:B------:R-:W4:Y:S04]  /*8fa0*/  LDL.LU.64 R94, [R1+0x2d8] ;  /* 0x0002d800015e7983 */ /* 0x000f280000300a00 */
[----:B------:R1:W-:Y:S04]  /*8fb0*/  STL [R1+0x1e0], R0 ;  /* 0x0001e00001007387 */ /* 0x0003e80000100800 */
[----:B------:R-:W-:Y:S04]  /*8fc0*/  STL [R1+0x1ec], R88 ;  /* 0x0001ec5801007387 */ /* 0x000fe80000100800 */
[----:B------:R-:W4:Y:S04]  /*8fd0*/  LDL.LU.64 R120, [R1+0x2b8] ;  /* 0x0002b80001787983 */ /* 0x000f280000300a00 */
[----:B------:R-:W4:Y:S04]  /*8fe0*/  LDL.LU.64 R122, [R1+0x270] ;  /* 0x00027000017a7983 */ /* 0x000f280000300a00 */
[----:B------:R-:W4:Y:S04]  /*8ff0*/  LDL.LU.64 R150, [R1+0x238] ;  /* 0x0002380001967983 */ /* 0x000f280000300a00 */
[----:B------:R-:W4:Y:S04]  /*9000*/  LDL.LU.64 R138, [R1+0x278] ;  /* 0x00027800018a7983 */ /* 0x000f280000300a00 */
[----:B------:R-:W-:Y:S04]  /*9010*/  STL [R1+0x1e8], R89 ;  /* 0x0001e85901007387 */ /* 0x000fe80000100800 */
[----:B------:R-:W4:Y:S04]  /*9020*/  LDL.LU.64 R148, [R1+0x3c8] ;  /* 0x0003c80001947983 */ /* 0x000f280000300a00 */
[----:B------:R-:W4:Y:S04]  /*9030*/  LDL.LU.64 R28, [R1+0x3a8] ;  /* 0x0003a800011c7983 */ /* 0x000f280000300a00 */
[----:B------:R-:W4:Y:S04]  /*9040*/  LDL.LU.64 R168, [R1+0x3d8] ;  /* 0x0003d80001a87983 */ /* 0x000f280000300a00 */
[----:B------:R-:W-:Y:S04]  /*9050*/  STL [R1+0x1f4], R90 ;  /* 0x0001f45a01007387 */ /* 0x000fe80000100800 */
[----:B------:R-:W4:Y:S04]  /*9060*/  LDL.LU.64 R170, [R1+0x378] ;  /* 0x0003780001aa7983 */ /* 0x000f280000300a00 */
[----:B------:R-:W-:Y:S04]  /*9070*/  STL [R1+0x1f0], R91 ;  /* 0x0001f05b01007387 */ /* 0x000fe80000100800 */
[----:B------:R-:W4:Y:S04]  /*9080*/  LDL.LU.64 R30, [R1+0x390] ;  /* 0x00039000011e7983 */ /* 0x000f280000300a00 */
[----:B------:R-:W4:Y:S04]  /*9090*/  LDL.LU.64 R32, [R1+0x300] ;  /* 0x0003000001207983 */ /* 0x000f280000300a00 */
[----:B--2---:R-:W2:Y:S01]  /*90a0*/  LDL.LU.64 R34, [R1+0x3b8] ;  /* 0x0003b80001227983 */ /* 0x004ea20000300a00 */
[----:B-1----:R-:W-:-:S03]  /*90b0*/  MOV R0, R157 ;  /* 0x0000009d00007202 */ /* 0x002fc60000000f00 */
        /* <DEDUP_REMOVED lines=9> */
[----:B-1----:R-:W-:Y:S02]  /*9150*/  IMAD.MOV.U32 R0, RZ, RZ, R25 ;  /* 0x000000ffff007224 */ /* 0x002fe400078e0019 */
[----:B---3--:R-:W-:Y:S04]  /*9160*/  STL [R1+0x21c], R26 ;  /* 0x00021c1a01007387 */ /* 0x008fe80000100800 */
[----:B------:R1:W-:Y:S02]  /*9170*/  STL [R1+0x210], R0 ;  /* 0x0002100001007387 */ /* 0x0003e40000100800 */
[----:B-1----:R-:W-:-:S05]  /*9180*/  IMAD.MOV.U32 R0, RZ, RZ, R27 ;  /* 0x000000ffff007224 */ /* 0x002fca00078e001b */
[----:B------:R1:W-:Y:S04]  /*9190*/  STL [R1+0x218], R0 ;  /* 0x0002180001007387 */ /* 0x0003e80000100800 */
[----:B----4-:R-:W-:Y:S01]  /*91a0*/  STL [R1+0x224], R92 ;  /* 0x0002245c01007387 */ /* 0x010fe20000100800 */
[----:B-1----:R-:W-:-:S05]  /*91b0*/  IMAD.MOV.U32 R0, RZ, RZ, R93 ;  /* 0x000000ffff007224 */ /* 0x002fca00078e005d */
[----:B------:R1:W-:Y:S04]  /*91c0*/  STL [R1+0x220], R0 ;  /* 0x0002200001007387 */ /* 0x0003e80000100800 */
[----:B------:R-:W-:Y:S01]  /*91d0*/  STL [R1+0x22c], R136 ;  /* 0x00022c8801007387 */ /* 0x000fe20000100800 */
[----:B-1----:R-:W-:-:S05]  /*91e0*/  IMAD.MOV.U32 R0, RZ, RZ, R137 ;  /* 0x000000ffff007224 */ /* 0x002fca00078e0089 */
[----:B------:R1:W-:Y:S04]  /*91f0*/  STL [R1+0x228], R0 ;  /* 0x0002280001007387 */ /* 0x0003e80000100800 */
[----:B------:R-:W-:Y:S01]  /*9200*/  STL [R1+0x234], R150 ;  /* 0x0002349601007387 */ /* 0x000fe20000100800 */
[----:B-1----:R-:W-:-:S05]  /*9210*/  IMAD.MOV.U32 R0, RZ, RZ, R151 ;  /* 0x000000ffff007224 */ /* 0x002fca00078e0097 */
[----:B------:R1:W-:Y:S01]  /*9220*/  STL [R1+0x230], R0 ;  /* 0x0002300001007387 */ /* 0x0003e20000100800 */
[----:B------:R-:W-:Y:S01]  /*9230*/  IMAD.MOV.U32 R24, RZ, RZ, R74 ;  /* 0x000000ffff187224 */ /* 0x000fe200078e004a */
[----:B------:R-:W-:Y:S01]  /*9240*/  MOV R93, R139 ;  /* 0x0000008b005d7202 */ /* 0x000fe20000000f00 */
[----:B------:R-:W-:Y:S01]  /*9250*/  IMAD.MOV.U32 R25, RZ, RZ, R75 ;  /* 0x000000ffff197224 */ /* 0x000fe200078e004b */
[----:B------:R-:W-:Y:S01]  /*9260*/  STL [R1+0x23c], R28 ;  /* 0x00023c1c01007387 */ /* 0x000fe20000100800 */
[----:B-1----:R-:W-:Y:S01]  /*9270*/  IMAD.MOV.U32 R0, RZ, RZ, R29 ;  /* 0x000000ffff007224 */ /* 0x002fe200078e001d */
[----:B------:R-:W-:Y:S01]  /*9280*/  MOV R23, R73 ;  /* 0x0000004900177202 */ /* 0x000fe20000000f00 */
[----:B------:R-:W-:Y:S01]  /*9290*/  IMAD.MOV.U32 R74, RZ, RZ, R122 ;  /* 0x000000ffff4a7224 */ /* 0x000fe200078e007a */
[----:B------:R-:W-:Y:S01]  /*92a0*/  MOV R122, R170 ;  /* 0x000000aa007a7202 */ /* 0x000fe20000000f00 */
[----:B------:R-:W-:Y:S01]  /*92b0*/  IMAD.MOV.U32 R75, RZ, RZ, R123 ;  /* 0x000000ffff4b7224 */ /* 0x000fe200078e007b */
[----:B------:R1:W-:Y:S01]  /*92c0*/  STL [R1+0x238], R0 ;  /* 0x0002380001007387 */ /* 0x0003e20000100800 */
[----:B------:R-:W-:-:S02]  /*92d0*/  IMAD.MOV.U32 R92, RZ, RZ, R138 ;  /* 0x000000ffff5c7224 */ /* 0x000fc400078e008a */
[----:B------:R-:W-:Y:S01]  /*92e0*/  IMAD.MOV.U32 R22, RZ, RZ, R72 ;  /* 0x000000ffff167224 */ /* 0x000fe200078e0048 */
[----:B--2---:R2:W-:Y:S01]  /*92f0*/  STL [R1+0x244], R34 ;  /* 0x0002442201007387 */ /* 0x0045e20000100800 */
[----:B------:R-:W-:Y:S01]  /*9300*/  IMAD.MOV.U32 R123, RZ, RZ, R171 ;  /* 0x000000ffff7b7224 */ /* 0x000fe200078e00ab */
[----:B------:R-:W-:Y:S01]  /*9310*/  MOV R72, R120 ;  /* 0x0000007800487202 */ /* 0x000fe20000000f00 */
[----:B------:R-:W-:Y:S01]  /*9320*/  IMAD.MOV.U32 R73, RZ, RZ, R121 ;  /* 0x000000ffff497224 */ /* 0x000fe200078e0079 */
[----:B------:R-:W3:Y:S01]  /*9330*/  LDL.LU.64 R138, [R1+0x3e0] ;  /* 0x0003e000018a7983 */ /* 0x000ee20000300a00 */
[----:B-1----:R-:W-:Y:S02]  /*9340*/  IMAD.MOV.U32 R0, RZ, RZ, R35 ;  /* 0x000000ffff007224 */ /* 0x002fe400078e0023 */
[----:B------:R-:W-:Y:S01]  /*9350*/  IMAD.MOV.U32 R120, RZ, RZ, R168 ;  /* 0x000000ffff787224 */ /* 0x000fe200078e00a8 */
[----:B------:R-:W4:Y:S01]  /*9360*/  LDL.LU.64 R170, [R1+0x318] ;  /* 0x0003180001aa7983 */ /* 0x000f220000300a00 */
[----:B------:R-:W-:-:S03]  /*9370*/  IMAD.MOV.U32 R121, RZ, RZ, R169 ;  /* 0x000000ffff797224 */ /* 0x000fc600078e00a9 */
[----:B------:R-:W3:Y:S01]  /*9380*/  LDL.LU.64 R150, [R1+0x3e8] ;  /* 0x0003e80001967983 */ /* 0x000ee20000300a00 */
[----:B------:R-:W-:-:S03]  /*9390*/  IMAD.MOV.U32 R26, RZ, RZ, R94 ;  /* 0x000000ffff1a7224 */ /* 0x000fc600078e005e */
[----:B------:R-:W3:Y:S01]  /*93a0*/  LDL.LU.64 R168, [R1+0x3a0] ;  /* 0x0003a00001a87983 */ /* 0x000ee20000300a00 */
[----:B------:R-:W-:-:S03]  /*93b0*/  IMAD.MOV.U32 R27, RZ, RZ, R95 ;  /* 0x000000ffff1b7224 */ /* 0x000fc600078e005f */
[----:B------:R1:W-:Y:S01]  /*93c0*/  STL [R1+0x240], R0 ;  /* 0x0002400001007387 */ /* 0x0003e20000100800 */
[----:B------:R-:W-:Y:S02]  /*93d0*/  IMAD.MOV.U32 R94, RZ, RZ, R148 ;  /* 0x000000ffff5e7224 */ /* 0x000fe400078e0094 */
[----:B------:R-:W-:Y:S01]  /*93e0*/  IMAD.MOV.U32 R95, RZ, RZ, R149 ;  /* 0x000000ffff5f7224 */ /* 0x000fe200078e0095 */
[----:B------:R-:W-:Y:S01]  /*93f0*/  STL [R1+0x24c], R20 ;  /* 0x00024c1401007387 */ /* 0x000fe20000100800 */
[----:B------:R-:W-:Y:S01]  /*9400*/  IMAD.MOV.U32 R136, RZ, RZ, R30 ;  /* 0x000000ffff887224 */ /* 0x000fe200078e001e */
[----:B------:R-:W-:Y:S01]  /*9410*/  MOV R149, R33 ;  /* 0x0000002100957202 */ /* 0x000fe20000000f00 */
[----:B------:R-:W-:Y:S01]  /*9420*/  IMAD.MOV.U32 R137, RZ, RZ, R31 ;  /* 0x000000ffff897224 */ /* 0x000fe200078e001f */
[----:B------:R-:W3:Y:S01]  /*9430*/  LDL.LU.64 R28, [R1+0x3b0] ;  /* 0x0003b000011c7983 */ /* 0x000ee20000300a00 */
[----:B------:R-:W-:-:S03]  /*9440*/  IMAD.MOV.U32 R148, RZ, RZ, R32 ;  /* 0x000000ffff947224 */ /* 0x000fc600078e0020 */
[----:B------:R-:W3:Y:S04]  /*9450*/  LDL.LU.64 R30, [R1+0x340] ;  /* 0x00034000011e7983 */ /* 0x000ee80000300a00 */
[----:B------:R-:W3:Y:S04]  /*9460*/  LDL.LU.64 R32, [R1+0x2f8] ;  /* 0x0002f80001207983 */ /* 0x000ee80000300a00 */
[----:B--2---:R-:W2:Y:S01]  /*9470*/  LDL.LU.64 R34, [R1+0x2b0] ;  /* 0x0002b00001227983 */ /* 0x004ea20000300a00 */
[----:B-1----:R-:W-:-:S03]  /*9480*/  IMAD.MOV.U32 R0, RZ, RZ, R21 ;  /* 0x000000ffff007224 */ /* 0x002fc600078e0015 */
        /* <DEDUP_REMOVED lines=28> */
[----:B------:R1:W-:Y:S02]  /*9650*/  STL [R1+0x290], R0 ;  /* 0x0002900001007387 */ /* 0x0003e40000100800 */
[----:B-1----:R-:W-:-:S05]  /*9660*/  IMAD.MOV.U32 R0, RZ, RZ, R149 ;  /* 0x000000ffff007224 */ /* 0x002fca00078e0095 */
[----:B------:R4:W-:Y:S01]  /*9670*/  STL [R1+0x298], R0 ;  /* 0x0002980001007387 */ /* 0x0009e20000100800 */
[----:B------:R-:W-:Y:S01]  /*9680*/  MOV R134, R72 ;  /* 0x0000004800867202 */ /* 0x000fe20000000f00 */
[----:B------:R-:W-:Y:S02]  /*9690*/  IMAD.MOV.U32 R135, RZ, RZ, R73 ;  /* 0x000000ffff877224 */ /* 0x000fe400078e0049 */
[----:B----4-:R-:W-:Y:S01]  /*96a0*/  IMAD.MOV.U32 R0, RZ, RZ, R171 ;  /* 0x000000ffff007224 */ /* 0x010fe200078e00ab */
[----:B------:R-:W-:Y:S04]  /*96b0*/  STL [R1+0x2a4], R170 ;  /* 0x0002a4aa01007387 */ /* 0x000fe80000100800 */
[----:B------:R1:W-:Y:S01]  /*96c0*/  STL [R1+0x2a0], R0 ;  /* 0x0002a00001007387 */ /* 0x0003e20000100800 */
[----:B---3--:R-:W-:-:S02]  /*96d0*/  IMAD.MOV.U32 R144, RZ, RZ, R138 ;  /* 0x000000ffff907224 */ /* 0x008fc400078e008a */
[----:B------:R-:W-:Y:S01]  /*96e0*/  IMAD.MOV.U32 R145, RZ, RZ, R139 ;  /* 0x000000ffff917224 */ /* 0x000fe200078e008b */
[----:B------:R-:W-:Y:S01]  /*96f0*/  MOV R147, R151 ;  /* 0x0000009700937202 */ /* 0x000fe20000000f00 */
[----:B------:R-:W-:Y:S02]  /*9700*/  IMAD.MOV.U32 R146, RZ, RZ, R150 ;  /* 0x000000ffff927224 */ /* 0x000fe400078e0096 */
[----:B------:R-:W-:Y:S02]  /*9710*/  IMAD.MOV.U32 R156, RZ, RZ, R168 ;  /* 0x000000ffff9c7224 */ /* 0x000fe400078e00a8 */
[----:B------:R-:W-:Y:S01]  /*9720*/  IMAD.MOV.U32 R157, RZ, RZ, R169 ;  /* 0x000000ffff9d7224 */ /* 0x000fe200078e00a9 */
[----:B--2---:R2:W-:Y:S01]  /*9730*/  STL [R1+0x2ac], R34 ;  /* 0x0002ac2201007387 */ /* 0x0045e20000100800 */
[----:B-1----:R-:W-:-:S03]  /*9740*/  IMAD.MOV.U32 R0, RZ, RZ, R35 ;  /* 0x000000ffff007224 */ /* 0x002fc600078e0023 */
[----:B------:R-:W3:Y:S04]  /*9750*/  LDL.LU.64 R22, [R1+0x3f0] ;  /* 0x0003f00001167983 */ /* 0x000ee80000300a00 */
[----:B------:R-:W4:Y:S04]  /*9760*/  LDL.LU.64 R94, [R1+0x358] ;  /* 0x00035800015e7983 */ /* 0x000f280000300a00 */
[----:B------:R-:W3:Y:S04]  /*9770*/  LDL.LU.64 R26, [R1+0x3f8] ;  /* 0x0003f800011a7983 */ /* 0x000ee80000300a00 */
[----:B------:R-:W3:Y:S04]  /*9780*/  LDL.LU.64 R72, [R1+0x3d0] ;  /* 0x0003d00001487983 */ /* 0x000ee80000300a00 */
[----:B------:R-:W3:Y:S04]  /*9790*/  LDL.LU.64 R74, [R1+0x3c0] ;  /* 0x0003c000014a7983 */ /* 0x000ee80000300a00 */
[----:B------:R-:W3:Y:S04]  /*97a0*/  LDL.LU.64 R92, [R1+0x330] ;  /* 0x00033000015c7983 */ /* 0x000ee80000300a00 */
[----:B------:R1:W-:Y:S04]  /*97b0*/  STL [R1+0x2a8], R0 ;  /* 0x0002a80001007387 */ /* 0x0003e80000100800 */
[----:B------:R-:W-:Y:S04]  /*97c0*/  STL [R1+0x2b4], R134 ;  /* 0x0002b48601007387 */ /* 0x000fe80000100800 */
[----:B------:R-:W3:Y:S04]  /*97d0*/  LDL.LU.64 R120, [R1+0x338] ;  /* 0x0003380001787983 */ /* 0x000ee80000300a00 */
[----:B------:R-:W3:Y:S04]  /*97e0*/  LDL.LU.64 R122, [R1+0x430] ;  /* 0x00043000017a7983 */ /* 0x000ee80000300a00 */
[----:B------:R-:W3:Y:S04]  /*97f0*/  LDL.LU.64 R138, [R1+0x370] ;  /* 0x00037000018a7983 */ /* 0x000ee80000300a00 */
[----:B------:R-:W3:Y:S01]  /*9800*/  LDL.64 R136, [R1+0x468] ;  /* 0x0004680001887983 */ /* 0x000ee20000100a00 */
[----:B------:R-:W-:-:S03]  /*9810*/  IMAD.MOV.U32 R158, RZ, RZ, R28 ;  /* 0x000000ffff9e7224 */ /* 0x000fc600078e001c */
[----:B------:R-:W3:Y:S01]  /*9820*/  LDL.LU.64 R148, [R1+0x418] ;  /* 0x0004180001947983 */ /* 0x000ee20000300a00 */
[----:B------:R-:W-:-:S03]  /*9830*/  IMAD.MOV.U32 R159, RZ, RZ, R29 ;  /* 0x000000ffff9f7224 */ /* 0x000fc600078e001d */
[----:B------:R-:W3:Y:S01]  /*9840*/  LDL.LU.64 R150, [R1+0x4a0] ;  /* 0x0004a00001967983 */ /* 0x000ee20000300a00 */
[----:B------:R-:W-:Y:S01]  /*9850*/  MOV R24, R30 ;  /* 0x0000001e00187202 */ /* 0x000fe20000000f00 */
[----:B------:R-:W-:Y:S02]  /*9860*/  IMAD.MOV.U32 R25, RZ, RZ, R31 ;  /* 0x000000ffff197224 */ /* 0x000fe400078e001f */
[----:B------:R-:W3:Y:S01]  /*9870*/  LDL.LU.64 R168, [R1+0x400] ;  /* 0x0004000001a87983 */ /* 0x000ee20000300a00 */
[----:B------:R-:W-:-:S03]  /*9880*/  IMAD.MOV.U32 R20, RZ, RZ, R32 ;  /* 0x000000ffff147224 */ /* 0x000fc600078e0020 */
[----:B------:R-:W3:Y:S01]  /*9890*/  LDL.LU.64 R170, [R1+0x420] ;  /* 0x0004200001aa7983 */ /* 0x000ee20000300a00 */
[----:B------:R-:W-:-:S03]  /*98a0*/  IMAD.MOV.U32 R21, RZ, RZ, R33 ;  /* 0x000000ffff157224 */ /* 0x000fc600078e0021 */
[----:B------:R-:W3:Y:S04]  /*98b0*/  LDL.LU.64 R28, [R1+0x408] ;  /* 0x00040800011c7983 */ /* 0x000ee80000300a00 */
[----:B------:R-:W3:Y:S04]  /*98c0*/  LDL.LU.64 R30, [R1+0x490] ;  /* 0x00049000011e7983 */ /* 0x000ee80000300a00 */
[----:B------:R-:W3:Y:S04]  /*98d0*/  LDL.LU.64 R32, [R1+0x410] ;  /* 0x0004100001207983 */ /* 0x000ee80000300a00 */
[----:B--2---:R-:W2:Y:S01]  /*98e0*/  LDL.LU.64 R34, [R1+0x2f0] ;  /* 0x0002f00001227983 */ /* 0x004ea20000300a00 */
[----:B-1----:R-:W-:-:S03]  /*98f0*/  IMAD.MOV.U32 R0, RZ, RZ, R135 ;  /* 0x000000ffff007224 */ /* 0x002fc600078e0087 */
[----:B------:R-:W-:Y:S04]  /*9900*/  STL [R1+0x2bc], R144 ;  /* 0x0002bc9001007387 */ /* 0x000fe80000100800 */
[----:B------:R1:W-:Y:S04]  /*9910*/  STL [R1+0x2b0], R0 ;  /* 0x0002b00001007387 */ /* 0x0003e80000100800 */
[----:B------:R-:W-:Y:S01]  /*9920*/  STL [R1+0x2c4], R146 ;  /* 0x0002c49201007387 */ /* 0x000fe20000100800 */
[----:B-1----:R-:W-:-:S05]  /*9930*/  MOV R0, R145 ;  /* 0x0000009100007202 */ /* 0x002fca0000000f00 */
        /* <DEDUP_REMOVED lines=11> */
[----:B------:R4:W-:Y:S01]  /*99f0*/  STL [R1+0x2d8], R0 ;  /* 0x0002d80001007387 */ /* 0x0009e20000100800 */
[----:B------:R-:W-:Y:S02]  /*9a00*/  IMAD.MOV.U32 R134, RZ, RZ, R20 ;  /* 0x000000ffff867224 */ /* 0x000fe400078e0014 */
[----:B------:R-:W-:Y:S02]  /*9a10*/  IMAD.MOV.U32 R135, RZ, RZ, R21 ;  /* 0x000000ffff877224 */ /* 0x000fe400078e0015 */
[----:B----4-:R-:W-:Y:S01]  /*9a20*/  IMAD.MOV.U32 R0, RZ, RZ, R95 ;  /* 0x000000ffff007224 */ /* 0x010fe200078e005f */
[----:B------:R1:W-:Y:S04]  /*9a30*/  STL [R1+0x2e4], R94 ;  /* 0x0002e45e01007387 */ /* 0x0003e80000100800 */
[----:B------:R2:W-:Y:S01]  /*9a40*/  STL [R1+0x2e0], R0 ;  /* 0x0002e00001007387 */ /* 0x0005e20000100800 */
[----:B---3--:R-:W-:-:S02]  /*9a50*/  IMAD.MOV.U32 R146, RZ, RZ, R26 ;  /* 0x000000ffff927224 */ /* 0x008fc400078e001a */
[----:B------:R-:W-:Y:S01]  /*9a60*/  IMAD.MOV.U32 R147, RZ, RZ, R27 ;  /* 0x000000ffff937224 */ /* 0x000fe200078e001b */
[----:B------:R-:W-:Y:S01]  /*9a70*/  MOV R25, R73 ;  /* 0x0000004900197202 */ /* 0x000fe20000000f00 */
[----:B------:R-:W-:Y:S02]  /*9a80*/  IMAD.MOV.U32 R24, RZ, RZ, R72 ;  /* 0x000000ffff187224 */ /* 0x000fe400078e0048 */
[----:B------:R-:W-:Y:S02]  /*9a90*/  IMAD.MOV.U32 R156, RZ, RZ, R74 ;  /* 0x000000ffff9c7224 */ /* 0x000fe400078e004a */
[----:B------:R-:W-:Y:S01]  /*9aa0*/  IMAD.MOV.U32 R157, RZ, RZ, R75 ;  /* 0x000000ffff9d7224 */ /* 0x000fe200078e004b */
[----:B------:R-:W-:Y:S01]  /*9ab0*/  MOV R144, R22 ;  /* 0x0000001600907202 */ /* 0x000fe20000000f00 */
[----:B------:R-:W-:Y:S02]  /*9ac0*/  IMAD.MOV.U32 R145, RZ, RZ, R23 ;  /* 0x000000ffff917224 */ /* 0x000fe400078e0017 */
[----:B------:R-:W-:-:S02]  /*9ad0*/  IMAD.MOV.U32 R158, RZ, RZ, R92 ;  /* 0x000000ffff9e7224 */ /* 0x000fc400078e005c */
[----:B------:R-:W-:Y:S01]  /*9ae0*/  IMAD.MOV.U32 R159, RZ, RZ, R93 ;  /* 0x000000ffff9f7224 */ /* 0x000fe200078e005d */
[----:B------:R-:W-:Y:S01]  /*9af0*/  MOV R20, R120 ;  /* 0x0000007800147202 */ /* 0x000fe20000000f00 */
        /* <DEDUP_REMOVED lines=11> */
[----:B-1----:R-:W-:Y:S02]  /*9bb0*/  IMAD.MOV.U32 R94, RZ, RZ, R28 ;  /* 0x000000ffff5e7224 */ /* 0x002fe400078e001c */
[----:B------:R-:W-:-:S02]  /*9bc0*/  IMAD.MOV.U32 R95, RZ, RZ, R29 ;  /* 0x000000ffff5f7224 */ /* 0x000fc400078e001d */
[----:B------:R-:W-:Y:S02]  /*9bd0*/  IMAD.MOV.U32 R120, RZ, RZ, R30 ;  /* 0x000000ffff787224 */ /* 0x000fe400078e001e */
[----:B------:R-:W-:Y:S02]  /*9be0*/  IMAD.MOV.U32 R121, RZ, RZ, R31 ;  /* 0x000000ffff797224 */ /* 0x000fe400078e001f */
[----:B--2---:R-:W-:Y:S01]  /*9bf0*/  IMAD.MOV.U32 R0, RZ, RZ, R35 ;  /* 0x000000ffff007224 */ /* 0x004fe200078e0023 */
[----:B------:R1:W-:Y:S04]  /*9c00*/  STL [R1+0x2ec], R34 ;  /* 0x0002ec2201007387 */ /* 0x0003e80000100800 */
[----:B------:R-:W2:Y:S04]  /*9c10*/  LDL.LU.64 R136, [R1+0x478] ;  /* 0x0004780001887983 */ /* 0x000ea80000300a00 */
[----:B------:R-:W3:Y:S01]  /*9c20*/  LDL.LU.64 R28, [R1+0x520] ;  /* 0x00052000011c7983 */ /* 0x000ee20000300a00 */
[----:B------:R-:W-:-:S03]  /*9c30*/  MOV R92, R170 ;  /* 0x000000aa005c7202 */ /* 0x000fc60000000f00 */
[----:B------:R4:W-:Y:S01]  /*9c40*/  STL [R1+0x2e8], R0 ;  /* 0x0002e80001007387 */ /* 0x0009e20000100800 */
[----:B------:R-:W-:-:S03]  /*9c50*/  IMAD.MOV.U32 R93, RZ, RZ, R171 ;  /* 0x000000ffff5d7224 */ /* 0x000fc600078e00ab */
[----:B------:R-:W3:Y:S01]  /*9c60*/  LDL.LU.64 R30, [R1+0x510] ;  /* 0x00051000011e7983 */ /* 0x000ee20000300a00 */
[----:B------:R-:W-:Y:S01]  /*9c70*/  MOV R122, R32 ;  /* 0x00000020007a7202 */ /* 0x000fe20000000f00 */
[----:B------:R-:W-:Y:S02]  /*9c80*/  IMAD.MOV.U32 R123, RZ, RZ, R33 ;  /* 0x000000ffff7b7224 */ /* 0x000fe400078e0021 */
[----:B------:R-:W3:Y:S04]  /*9c90*/  LDL.LU.64 R150, [R1+0x4e0] ;  /* 0x0004e00001967983 */ /* 0x000ee80000300a00 */
[----:B------:R-:W3:Y:S04]  /*9ca0*/  LDL.LU.64 R168, [R1+0x4c8] ;  /* 0x0004c80001a87983 */ /* 0x000ee80000300a00 */
[----:B------:R-:W3:Y:S04]  /*9cb0*/  LDL.LU.64 R170, [R1+0x488] ;  /* 0x0004880001aa7983 */ /* 0x000ee80000300a00 */
[----:B------:R-:W3:Y:S04]  /*9cc0*/  LDL.LU.64 R32, [R1+0x4f8] ;  /* 0x0004f80001207983 */ /* 0x000ee80000300a00 */
[----:B-1----:R-:W3:Y:S01]  /*9cd0*/  LDL.LU.64 R34, [R1+0x388] ;  /* 0x0003880001227983 */ /* 0x002ee20000300a00 */
[----:B----4-:R-:W-:-:S03]  /*9ce0*/  IMAD.MOV.U32 R0, RZ, RZ, R135 ;  /* 0x000000ffff007224 */ /* 0x010fc600078e0087 */
        /* <DEDUP_REMOVED lines=9> */
[----:B-1----:R-:W-:-:S05]  /*9d80*/  MOV R0, R157 ;  /* 0x0000009d00007202 */ /* 0x002fca0000000f00 */
        /* <DEDUP_REMOVED lines=8> */
[----:B------:R-:W-:Y:S01]  /*9e10*/  IMAD.MOV.U32 R147, RZ, RZ, R27 ;  /* 0x000000ffff937224 */ /* 0x000fe200078e001b */
[----:B-1----:R-:W-:Y:S01]  /*9e20*/  MOV R0, R139 ;  /* 0x0000008b00007202 */ /* 0x002fe20000000f00 */
[----:B------:R-:W-:Y:S02]  /*9e30*/  IMAD.MOV.U32 R22, RZ, RZ, R72 ;  /* 0x000000ffff167224 */ /* 0x000fe400078e0048 */
[----:B------:R-:W-:Y:S02]  /*9e40*/  IMAD.MOV.U32 R23, RZ, RZ, R73 ;  /* 0x000000ffff177224 */ /* 0x000fe400078e0049 */
[----:B------:R1:W-:Y:S01]  /*9e50*/  STL [R1+0x318], R0 ;  /* 0x0003180001007387 */ /* 0x0003e20000100800 */
[----:B------:R-:W-:-:S02]  /*9e60*/  IMAD.MOV.U32 R26, RZ, RZ, R122 ;  /* 0x000000ffff1a7224 */ /* 0x000fc400078e007a */
[----:B------:R-:W-:Y:S02]  /*9e70*/  IMAD.MOV.U32 R27, RZ, RZ, R123 ;  /* 0x000000ffff1b7224 */ /* 0x000fe400078e007b */
[----:B------:R-:W-:Y:S02]  /*9e80*/  IMAD.MOV.U32 R144, RZ, RZ, R20 ;  /* 0x000000ffff907224 */ /* 0x000fe400078e0014 */
[----:B------:R-:W-:Y:S02]  /*9e90*/  IMAD.MOV.U32 R145, RZ, RZ, R21 ;  /* 0x000000ffff917224 */ /* 0x000fe400078e0015 */
[----:B------:R-:W-:Y:S01]  /*9ea0*/  IMAD.MOV.U32 R134, RZ, RZ, R158 ;  /* 0x000000ffff867224 */ /* 0x000fe200078e009e */
[----:B------:R-:W-:Y:S01]  /*9eb0*/  MOV R158, R74 ;  /* 0x0000004a009e7202 */ /* 0x000fe20000000f00 */
[----:B------:R-:W-:Y:S02]  /*9ec0*/  IMAD.MOV.U32 R135, RZ, RZ, R159 ;  /* 0x000000ffff877224 */ /* 0x000fe400078e009f */
[----:B------:R-:W-:-:S02]  /*9ed0*/  IMAD.MOV.U32 R20, RZ, RZ, R92 ;  /* 0x000000ffff147224 */ /* 0x000fc400078e005c */
[----:B------:R-:W-:Y:S02]  /*9ee0*/  IMAD.MOV.U32 R21, RZ, RZ, R93 ;  /* 0x000000ffff157224 */ /* 0x000fe400078e005d */
[----:B------:R-:W-:Y:S01]  /*9ef0*/  IMAD.MOV.U32 R159, RZ, RZ, R75 ;  /* 0x000000ffff9f7224 */ /* 0x000fe200078e004b */
[----:B------:R-:W-:Y:S01]  /*9f00*/  MOV R24, R120 ;  /* 0x0000007800187202 */ /* 0x000fe20000000f00 */
[----:B------:R-:W-:Y:S02]  /*9f10*/  IMAD.MOV.U32 R74, RZ, RZ, R94 ;  /* 0x000000ffff4a7224 */ /* 0x000fe400078e005e */
[----:B------:R-:W-:Y:S02]  /*9f20*/  IMAD.MOV.U32 R75, RZ, RZ, R95 ;  /* 0x000000ffff4b7224 */ /* 0x000fe400078e005f */
[----:B------:R-:W-:Y:S02]  /*9f30*/  IMAD.MOV.U32 R25, RZ, RZ, R121 ;  /* 0x000000ffff197224 */ /* 0x000fe400078e0079 */
[----:B--2---:R-:W-:-:S02]  /*9f40*/  IMAD.MOV.U32 R72, RZ, RZ, R136 ;  /* 0x000000ffff487224 */ /* 0x004fc400078e0088 */
[----:B------:R-:W-:Y:S02]  /*9f50*/  IMAD.MOV.U32 R73, RZ, RZ, R137 ;  /* 0x000000ffff497224 */ /* 0x000fe400078e0089 */
[----:B---3--:R-:W-:Y:S02]  /*9f60*/  IMAD.MOV.U32 R92, RZ, RZ, R150 ;  /* 0x000000ffff5c7224 */ /* 0x008fe400078e0096 */
[----:B------:R-:W-:Y:S02]  /*9f70*/  IMAD.MOV.U32 R93, RZ, RZ, R151 ;  /* 0x000000ffff5d7224 */ /* 0x000fe400078e0097 */
[----:B------:R-:W-:Y:S02]  /*9f80*/  IMAD.MOV.U32 R94, RZ, RZ, R168 ;  /* 0x000000ffff5e7224 */ /* 0x000fe400078e00a8 */
[----:B------:R-:W-:Y:S02]  /*9f90*/  IMAD.MOV.U32 R95, RZ, RZ, R169 ;  /* 0x000000ffff5f7224 */ /* 0x000fe400078e00a9 */
[----:B------:R-:W-:Y:S01]  /*9fa0*/  IMAD.MOV.U32 R120, RZ, RZ, R170 ;  /* 0x000000ffff787224 */ /* 0x000fe200078e00aa */
[----:B------:R-:W-:Y:S01]  /*9fb0*/  MOV R121, R171 ;  /* 0x000000ab00797202 */ /* 0x000fe20000000f00 */
[----:B------:R2:W-:Y:S01]  /*9fc0*/  STL [R1+0x324], R34 ;  /* 0x0003242201007387 */ /* 0x0005e20000100800 */
[----:B-1----:R-:W-:-:S03]  /*9fd0*/  IMAD.MOV.U32 R0, RZ, RZ, R35 ;  /* 0x000000ffff007224 */ /* 0x002fc600078e0023 */
[----:B------:R-:W3:Y:S04]  /*9fe0*/  LDL.LU.64 R122, [R1+0x4b0] ;  /* 0x0004b000017a7983 */ /* 0x000ee80000300a00 */
[----:B------:R-:W4:Y:S04]  /*9ff0*/  LDL.64 R136, [R1+0x470] ;  /* 0x0004700001887983 */ /* 0x000f280000100a00 */
[----:B------:R-:W3:Y:S04]  /*a000*/  LDL.LU.64 R138, [R1+0x498] ;  /* 0x00049800018a7983 */ /* 0x000ee80000300a00 */
[----:B------:R-:W3:Y:S04]  /*a010*/  LDL.LU.64 R150, [R1+0x500] ;  /* 0x0005000001967983 */ /* 0x000ee80000300a00 */
[----:B------:R1:W-:Y:S04]  /*a020*/  STL [R1+0x320], R0 ;  /* 0x0003200001007387 */ /* 0x0003e80000100800 */
[----:B------:R-:W3:Y:S04]  /*a030*/  LDL.LU.64 R168, [R1+0x428] ;  /* 0x0004280001a87983 */ /* 0x000ee80000300a00 */
[----:B------:R-:W3:Y:S04]  /*a040*/  LDL.LU.64 R170, [R1+0x4e8] ;  /* 0x0004e80001aa7983 */ /* 0x000ee80000300a00 */
[----:B--2---:R-:W2:Y:S01]  /*a050*/  LDL.LU.64 R34, [R1+0x480] ;  /* 0x0004800001227983 */ /* 0x004ea20000300a00 */
[----:B-1----:R-:W-:-:S03]  /*a060*/  IMAD.MOV.U32 R0, RZ, RZ, R135 ;  /* 0x000000ffff007224 */ /* 0x002fc600078e0087 */
[----:B------:R-:W-:Y:S04]  /*a070*/  STL [R1+0x32c], R134 ;  /* 0x00032c8601007387 */ /* 0x000fe80000100800 */
[----:B------:R-:W-:Y:S04]  /*a080*/  STL [R1+0x334], R144 ;  /* 0x0003349001007387 */ /* 0x000fe80000100800 */
        /* <DEDUP_REMOVED lines=8> */
[----:B------:R1:W-:Y:S04]  /*a110*/  STL [R1+0x340], R0 ;  /* 0x0003400001007387 */ /* 0x0003e80000100800 */
[----:B------:R1:W-:Y:S02]  /*a120*/  STL [R1+0x34c], R74 ;  /* 0x00034c4a01007387 */ /* 0x0003e40000100800 */
[----:B-1----:R-:W-:-:S05]  /*a130*/  IMAD.MOV.U32 R0, RZ, RZ, R75 ;  /* 0x000000ffff007224 */ /* 0x002fca00078e004b */
[----:B------:R1:W-:Y:S01]  /*a140*/  STL [R1+0x348], R0 ;  /* 0x0003480001007387 */ /* 0x0003e20000100800 */
[----:B------:R-:W-:Y:S01]  /*a150*/  IMAD.MOV.U32 R74, RZ, RZ, R94 ;  /* 0x000000ffff4a7224 */ /* 0x000fe200078e005e */
[----:B------:R-:W-:Y:S02]  /*a160*/  MOV R75, R95 ;  /* 0x0000005f004b7202 */ /* 0x000fe40000000f00 */
[----:B------:R-:W-:Y:S01]  /*a170*/  STL [R1+0x354], R148 ;  /* 0x0003549401007387 */ /* 0x000fe20000100800 */
[----:B-1----:R-:W-:Y:S02]  /*a180*/  IMAD.MOV.U32 R0, RZ, RZ, R149 ;  /* 0x000000ffff007224 */ /* 0x002fe400078e0095 */
[----:B------:R-:W-:Y:S02]  /*a190*/  IMAD.MOV.U32 R144, RZ, RZ, R146 ;  /* 0x000000ffff907224 */ /* 0x000fe400078e0092 */
[----:B------:R-:W-:Y:S01]  /*a1a0*/  IMAD.MOV.U32 R145, RZ, RZ, R147 ;  /* 0x000000ffff917224 */ /* 0x000fe200078e0093 */
[----:B------:R1:W-:Y:S01]  /*a1b0*/  STL [R1+0x350], R0 ;  /* 0x0003500001007387 */ /* 0x0003e20000100800 */
[----:B------:R-:W-:-:S02]  /*a1c0*/  IMAD.MOV.U32 R146, RZ, RZ, R20 ;  /* 0x000000ffff927224 */ /* 0x000fc400078e0014 */
[----:B------:R-:W-:Y:S02]  /*a1d0*/  IMAD.MOV.U32 R147, RZ, RZ, R21 ;  /* 0x000000ffff937224 */ /* 0x000fe400078e0015 */
        /* <DEDUP_REMOVED lines=8> */
[----:B----4-:R-:W-:Y:S01]  /*a260*/  IMAD.MOV.U32 R22, RZ, RZ, R136 ;  /* 0x000000ffff167224 */ /* 0x010fe200078e0088 */
[----:B------:R-:W-:Y:S01]  /*a270*/  MOV R23, R137 ;  /* 0x0000008900177202 */ /* 0x000fe20000000f00 */
[----:B---3--:R-:W-:Y:S02]  /*a280*/  IMAD.MOV.U32 R94, RZ, RZ, R138 ;  /* 0x000000ffff5e7224 */ /* 0x008fe400078e008a */
[----:B------:R-:W-:Y:S02]  /*a290*/  IMAD.MOV.U32 R95, RZ, RZ, R139 ;  /* 0x000000ffff5f7224 */ /* 0x000fe400078e008b */
[----:B------:R-:W-:-:S02]  /*a2a0*/  IMAD.MOV.U32 R120, RZ, RZ, R150 ;  /* 0x000000ffff787224 */ /* 0x000fc400078e0096 */
[----:B------:R-:W-:Y:S02]  /*a2b0*/  IMAD.MOV.U32 R121, RZ, RZ, R151 ;  /* 0x000000ffff797224 */ /* 0x000fe400078e0097 */
[----:B------:R-:W-:Y:S01]  /*a2c0*/  IMAD.MOV.U32 R92, RZ, RZ, R122 ;  /* 0x000000ffff5c7224 */ /* 0x000fe200078e007a */
[----:B------:R-:W-:Y:S01]  /*a2d0*/  MOV R138, R168 ;  /* 0x000000a8008a7202 */ /* 0x000fe20000000f00 */
[----:B------:R-:W-:Y:S02]  /*a2e0*/  IMAD.MOV.U32 R139, RZ, RZ, R169 ;  /* 0x000000ffff8b7224 */ /* 0x000fe400078e00a9 */
[----:B------:R-:W-:Y:S01]  /*a2f0*/  IMAD.MOV.U32 R93, RZ, RZ, R123 ;  /* 0x000000ffff5d7224 */ /* 0x000fe200078e007b */
[----:B--2---:R2:W-:Y:S01]  /*a300*/  STL [R1+0x35c], R34 ;  /* 0x00035c2201007387 */ /* 0x0045e20000100800 */
[----:B-1----:R-:W-:-:S03]  /*a310*/  IMAD.MOV.U32 R0, RZ, RZ, R35 ;  /* 0x000000ffff007224 */ /* 0x002fc600078e0023 */
[----:B------:R-:W3:Y:S04]  /*a320*/  LDL.LU.64 R136, [R1+0x4d0] ;  /* 0x0004d00001887983 */ /* 0x000ee80000300a00 */
[----:B------:R-:W4:Y:S01]  /*a330*/  LDL.LU.64 R168, [R1+0x4c0] ;  /* 0x0004c00001a87983 */ /* 0x000f220000300a00 */
[----:B------:R-:W-:-:S03]  /*a340*/  IMAD.MOV.U32 R122, RZ, RZ, R170 ;  /* 0x000000ffff7a7224 */ /* 0x000fc600078e00aa */
[----:B------:R-:W3:Y:S01]  /*a350*/  LDL.LU.64 R148, [R1+0x4b8] ;  /* 0x0004b80001947983 */ /* 0x000ee20000300a00 */
[----:B------:R-:W-:-:S03]  /*a360*/  IMAD.MOV.U32 R123, RZ, RZ, R171 ;  /* 0x000000ffff7b7224 */ /* 0x000fc600078e00ab */
[----:B------:R-:W3:Y:S04]  /*a370*/  LDL.LU.64 R150, [R1+0x518] ;  /* 0x0005180001967983 */ /* 0x000ee80000300a00 */
[----:B------:R1:W-:Y:S04]  /*a380*/  STL [R1+0x358], R0 ;  /* 0x0003580001007387 */ /* 0x0003e80000100800 */
[----:B------:R-:W-:Y:S04]  /*a390*/  STL [R1+0x364], R144 ;  /* 0x0003649001007387 */ /* 0x000fe80000100800 */
[----:B------:R-:W3:Y:S04]  /*a3a0*/  LDL.LU.64 R170, [R1+0x508] ;  /* 0x0005080001aa7983 */ /* 0x000ee80000300a00 */
[----:B--2---:R-:W2:Y:S01]  /*a3b0*/  LDL.LU.64 R34, [R1+0x4a8] ;  /* 0x0004a80001227983 */ /* 0x004ea20000300a00 */
[----:B-1----:R-:W-:-:S03]  /*a3c0*/  IMAD.MOV.U32 R0, RZ, RZ, R145 ;  /* 0x000000ffff007224 */ /* 0x002fc600078e0091 */
[----:B------:R-:W-:Y:S04]  /*a3d0*/  STL [R1+0x36c], R146 ;  /* 0x00036c9201007387 */ /* 0x000fe80000100800 */
[----:B------:R1:W-:Y:S02]  /*a3e0*/  STL [R1+0x360], R0 ;  /* 0x0003600001007387 */ /* 0x0003e40000100800 */
[----:B-1----:R-:W-:-:S05]  /*a3f0*/  MOV R0, R147 ;  /* 0x0000009300007202 */ /* 0x002fca0000000f00 */
        /* <DEDUP_REMOVED lines=15> */
[----:B------:R4:W-:Y:S02]  /*a4f0*/  STL [R1+0x390], R0 ;  /* 0x0003900001007387 */ /* 0x0009e40000100800 */
[----:B----4-:R-:W-:Y:S02]  /*a500*/  IMAD.MOV.U32 R0, RZ, RZ, R169 ;  /* 0x000000ffff007224 */ /* 0x010fe400078e00a9 */
[----:B------:R-:W-:Y:S04]  /*a510*/  STL [R1+0x39c], R168 ;  /* 0x00039ca801007387 */ /* 0x000fe80000100800 */
[----:B------:R1:W-:Y:S01]  /*a520*/  STL [R1+0x398], R0 ;  /* 0x0003980001007387 */ /* 0x0003e20000100800 */
[----:B---3--:R-:W-:Y:S01]  /*a530*/  MOV R138, R148 ;  /* 0x00000094008a7202 */ /* 0x008fe20000000f00 */
[----:B------:R-:W-:-:S02]  /*a540*/  IMAD.MOV.U32 R139, RZ, RZ, R149 ;  /* 0x000000ffff8b7224 */ /* 0x000fc400078e0095 */
[----:B------:R-:W-:Y:S02]  /*a550*/  IMAD.MOV.U32 R148, RZ, RZ, R150 ;  /* 0x000000ffff947224 */ /* 0x000fe400078e0096 */
[----:B------:R-:W-:Y:S01]  /*a560*/  IMAD.MOV.U32 R149, RZ, RZ, R151 ;  /* 0x000000ffff957224 */ /* 0x000fe200078e0097 */
[----:B--2---:R2:W-:Y:S01]  /*a570*/  STL [R1+0x3a4], R34 ;  /* 0x0003a42201007387 */ /* 0x0045e20000100800 */
[----:B-1----:R-:W-:-:S03]  /*a580*/  IMAD.MOV.U32 R0, RZ, RZ, R35 ;  /* 0x000000ffff007224 */ /* 0x002fc600078e0023 */
[----:B------:R-:W3:Y:S01]  /*a590*/  LDL.LU.64 R168, [R1+0x4f0] ;  /* 0x0004f00001a87983 */ /* 0x000ee20000300a00 */
[----:B------:R-:W-:Y:S01]  /*a5a0*/  IMAD.MOV.U32 R150, RZ, RZ, R170 ;  /* 0x000000ffff967224 */ /* 0x000fe200078e00aa */
[----:B------:R-:W-:Y:S02]  /*a5b0*/  MOV R151, R171 ;  /* 0x000000ab00977202 */ /* 0x000fe40000000f00 */
[----:B------:R-:W4:Y:S04]  /*a5c0*/  LDL.LU.64 R170, [R1+0x4d8] ;  /* 0x0004d80001aa7983 */ /* 0x000f280000300a00 */
[----:B------:R1:W-:Y:S04]  /*a5d0*/  STL [R1+0x3a0], R0 ;  /* 0x0003a00001007387 */ /* 0x0003e80000100800 */
[----:B------:R-:W-:Y:S04]  /*a5e0*/  STL [R1+0x3ac], R24 ;  /* 0x0003ac1801007387 */ /* 0x000fe80000100800 */
[----:B--2---:R-:W2:Y:S01]  /*a5f0*/  LDL.LU.64 R34, [R1+0x528] ;  /* 0x0005280001227983 */ /* 0x004ea20000300a00 */
[----:B-1----:R-:W-:-:S03]  /*a600*/  IMAD.MOV.U32 R0, RZ, RZ, R25 ;  /* 0x000000ffff007224 */ /* 0x002fc600078e0019 */
[----:B------:R-:W-:Y:S04]  /*a610*/  STL [R1+0x3b4], R26 ;  /* 0x0003b41a01007387 */ /* 0x000fe80000100800 */
        /* <DEDUP_REMOVED lines=30> */
[----:B------:R1:W-:Y:S02]  /*a800*/  STL [R1+0x3f8], R0 ;  /* 0x0003f80001007387 */ /* 0x0003e40000100800 */
[----:B-1----:R-:W-:Y:S02]  /*a810*/  IMAD.MOV.U32 R0, RZ, RZ, R151 ;  /* 0x000000ffff007224 */ /* 0x002fe400078e0097 */
[----:B------:R-:W-:Y:S01]  /*a820*/  IMAD.MOV.U32 R6, RZ, RZ, R33 ;  /* 0x000000ffff067224 */ /* 0x000fe200078e0021 */
[----:B------:R-:W-:Y:S01]  /*a830*/  MOV R217, R56 ;  /* 0x0000003800d97202 */ /* 0x000fe20000000f00 */
[----:B------:R-:W-:Y:S01]  /*a840*/  IMAD.MOV.U32 R213, RZ, RZ, R58 ;  /* 0x000000ffffd57224 */ /* 0x000fe200078e003a */
[----:B------:R-:W-:Y:S01]  /*a850*/  MOV R231, R184 ;  /* 0x000000b800e77202 */ /* 0x000fe20000000f00 */
[----:B------:R-:W-:Y:S01]  /*a860*/  IMAD.MOV.U32 R212, RZ, RZ, R59 ;  /* 0x000000ffffd47224 */ /* 0x000fe200078e003b */
[----:B------:R-:W-:Y:S01]  /*a870*/  MOV R237, R44 ;  /* 0x0000002c00ed7202 */ /* 0x000fe20000000f00 */
[----:B------:R-:W-:Y:S01]  /*a880*/  IMAD.MOV.U32 R215, RZ, RZ, R180 ;  /* 0x000000ffffd77224 */ /* 0x000fe200078e00b4 */
[----:B------:R-:W-:Y:S01]  /*a890*/  MOV R249, R40 ;  /* 0x0000002800f97202 */ /* 0x000fe20000000f00 */
[----:B------:R-:W-:Y:S01]  /*a8a0*/  IMAD.MOV.U32 R214, RZ, RZ, R181 ;  /* 0x000000ffffd67224 */ /* 0x000fe200078e00b5 */
[----:B------:R-:W-:Y:S01]  /*a8b0*/  CS2R R60, SRZ ;  /* 0x00000000003c7805 */ /* 0x000fe2000001ff00 */
        /* <DEDUP_REMOVED lines=27> */
[----:B---3--:R-:W-:Y:S04]  /*aa70*/  STL [R1+0x40c], R168 ;  /* 0x00040ca801007387 */ /* 0x008fe80000100800 */
[----:B------:R1:W-:Y:S04]  /*aa80*/  STL [R1+0x400], R0 ;  /* 0x0004000001007387 */ /* 0x0003e80000100800 */
[----:B----4-:R-:W-:Y:S01]  /*aa90*/  STL [R1+0x414], R170 ;  /* 0x000414aa01007387 */ /* 0x010fe20000100800 */
[----:B-1----:R-:W-:-:S05]  /*aaa0*/  IMAD.MOV.U32 R0, RZ, RZ, R169 ;  /* 0x000000ffff007224 */ /* 0x002fca00078e00a9 */
[----:B------:R-:W-:Y:S04]  /*aab0*/  STL [R1+0x408], R0 ;  /* 0x0004080001007387 */ /* 0x000fe80000100800 */
[----:B--2---:R1:W-:Y:S04]  /*aac0*/  STL [R1+0x41c], R34 ;  /* 0x00041c2201007387 */ /* 0x0043e80000100800 */
[----:B-1----:R-:W1:Y:S01]  /*aad0*/  S2R R34, SR_TID.X ;  /* 0x0000000000227919 */ /* 0x002e620000002100 */
[----:B------:R-:W-:Y:S02]  /*aae0*/  IMAD.MOV.U32 R0, RZ, RZ, R171 ;  /* 0x000000ffff007224 */ /* 0x000fe400078e00ab */
[----:B------:R-:W-:-:S03]  /*aaf0*/  IMAD.MOV.U32 R2, RZ, RZ, R35 ;  /* 0x000000ffff027224 */ /* 0x000fc600078e0023 */
[----:B------:R2:W-:Y:S04]  /*ab00*/  STL [R1+0x410], R0 ;  /* 0x0004100001007387 */ /* 0x0005e80000100800 */
[----:B------:R3:W-:Y:S01]  /*ab10*/  STL [R1+0x418], R2 ;  /* 0x0004180201007387 */ /* 0x0007e20000100800 */
[----:B--2---:R-:W-:-:S03]  /*ab20*/  IMAD.MOV.U32 R0, RZ, RZ, 0x3f ;  /* 0x0000003fff007424 */ /* 0x004fc600078e00ff */
[----:B------:R-:W-:Y:S01]  /*ab30*/  STL [R1+0x424], R28 ;  /* 0x0004241c01007387 */ /* 0x000fe20000100800 */
[----:B---3--:R-:W-:Y:S02]  /*ab40*/  MOV R2, R29 ;  /* 0x0000001d00027202 */ /* 0x008fe40000000f00 */
[----:B------:R-:W-:Y:S01]  /*ab50*/  IADD3 R35, R0, c[0x0][0x180], RZ ;  /* 0x0000600000237a10 */ /* 0x000fe20007ffe0ff */
[----:B------:R-:W-:Y:S01]  /*ab60*/  IMAD.MOV.U32 R0, RZ, RZ, R31 ;  /* 0x000000ffff007224 */ /* 0x000fe200078e001f */
[----:B------:R-:W-:Y:S01]  /*ab70*/  STL [R1+0x42c], R30 ;  /* 0x00042c1e01007387 */ /* 0x000fe20000100800 */
[----:B-1----:R-:W-:-:S03]  /*ab80*/  LOP3.LUT R3, R34, 0x7, RZ, 0xc0, !PT ;  /* 0x0000000722037812 */ /* 0x002fc600078ec0ff */
[----:B------:R1:W-:Y:S04]  /*ab90*/  STL [R1+0x420], R2 ;  /* 0x0004200201007387 */ /* 0x0003e80000100800 */
[----:B------:R-:W-:Y:S01]  /*aba0*/  STL [R1+0x434], R32 ;  /* 0x0004342001007387 */ /* 0x000fe20000100800 */
[----:B------:R-:W-:-:S03]  /*abb0*/  IMAD R3, R3, 0x110, RZ ;  /* 0x0000011003037824 */ /* 0x000fc600078e02ff */
[----:B------:R2:W-:Y:S01]  /*abc0*/  STL [R1+0x428], R0 ;  /* 0x0004280001007387 */ /* 0x0005e20000100800 */
[C---:B------:R-:W-:Y:S02]  /*abd0*/  LOP3.LUT R5, R34.reuse, 0x3, RZ, 0xc0, !PT ;  /* 0x0000000322057812 */ /* 0x040fe400078ec0ff */
[----:B-1----:R-:W-:Y:S01]  /*abe0*/  SHF.R.S32.HI R2, RZ, 0x1f, R35 ;  /* 0x0000001fff027819 */ /* 0x002fe20000011423 */
[----:B--2---:R-:W-:-:S03]  /*abf0*/  IMAD.SHL.U32 R0, R34, 0x2, RZ ;  /* 0x0000000222007824 */ /* 0x004fc600078e00ff */
[----:B------:R-:W-:Y:S02]  /*ac00*/  LEA.HI R2, R2, R35, RZ, 0x6 ;  /* 0x0000002302027211 */ /* 0x000fe400078f30ff */
[----:B------:R-:W-:Y:S02]  /*ac10*/  LOP3.LUT R4, R0, 0xc0, RZ, 0xc0, !PT ;  /* 0x000000c000047812 */ /* 0x000fe400078ec0ff */
[----:B------:R-:W-:Y:S01]  /*ac20*/  LOP3.LUT R36, R3, 0x30, R0, 0x78, !PT ;  /* 0x0000003003247812 */ /* 0x000fe200078e7800 */
[----:B------:R-:W-:Y:S01]  /*ac30*/  IMAD R3, R5, 0x420, RZ ;  /* 0x0000042005037824 */ /* 0x000fe200078e02ff */
[----:B------:R-:W-:Y:S02]  /*ac40*/  LOP3.LUT R0, R4, 0x1c, R34, 0xf8, !PT ;  /* 0x0000001c04007812 */ /* 0x000fe400078ef822 */
[----:B------:R-:W-:Y:S02]  /*ac50*/  SHF.R.S32.HI R2, RZ, 0x6, R2 ;  /* 0x00000006ff027819 */ /* 0x000fe40000011402 */
[----:B------:R-:W-:-:S02]  /*ac60*/  LOP3.LUT R3, R3, R0, RZ, 0x3c, !PT ;  /* 0x0000000003037212 */ /* 0x000fc400078e3cff */
[----:B------:R-:W-:Y:S02]  /*ac70*/  IADD3 R37, R2, -0x2, RZ ;  /* 0xfffffffe02257810 */ /* 0x000fe40007ffe0ff */
[----:B------:R-:W-:Y:S01]  /*ac80*/  LOP3.LUT R2, R3, 0x20, RZ, 0x3c, !PT ;  /* 0x0000002003027812 */ /* 0x000fe200078e3cff */
[----:B------:R1:W-:Y:S04]  /*ac90*/  STL [R1+0x430], R6 ;  /* 0x0004300601007387 */ /* 0x0003e80000100800 */
[----:B------:R2:W-:Y:S01]  /*aca0*/  STL [R1+0x46c], R2 ;  /* 0x00046c0201007387 */ /* 0x0005e20000100800 */
[----:B------:R-:W-:-:S04]  /*acb0*/  IMAD.MOV.U32 R35, RZ, RZ, c[0x0][0x188] ;  /* 0x00006200ff237624 */ /* 0x000fc800078e00ff */
[----:B------:R-:W-:-:S05]  /*acc0*/  IMAD.SHL.U32 R35, R35, 0x40, RZ ;  /* 0x0000004023237824 */ /* 0x000fca00078e00ff */
[----:B------:R-:W-:Y:S01]  /*acd0*/  SHF.R.S32.HI R4, RZ, 0x1f, R35 ;  /* 0x0000001fff047819 */ /* 0x000fe20000011423 */
[----:B------:R-:W-:Y:S01]  /*ace0*/  IMAD.MOV.U32 R239, RZ, RZ, R42 ;  /* 0x000000ffffef7224 */ /* 0x000fe200078e002a */
[C---:B------:R-:W-:Y:S01]  /*acf0*/  SHF.L.U32 R198, R35.reuse, 0x2, RZ ;  /* 0x0000000223c67819 */ /* 0x040fe200000006ff */
[----:B------:R-:W-:Y:S01]  /*ad00*/  IMAD.MOV.U32 R238, RZ, RZ, R43 ;  /* 0x000000ffffee7224 */ /* 0x000fe200078e002b */
[----:B------:R-:W-:Y:S01]  /*ad10*/  SHF.L.U64.HI R0, R35, 0x2, R4 ;  /* 0x0000000223007819 */ /* 0x000fe20000010204 */
        /* <DEDUP_REMOVED lines=16> */
[----:B------:R-:W-:Y:S01]  /*ae20*/  IMAD.MOV.U32 R199, RZ, RZ, RZ ;  /* 0x000000ffffc77224 */ /* 0x000fe200078e00ff */
        /* <DEDUP_REMOVED lines=42> */
[----:B------:R-:W-:Y:S01]  /*b0d0*/  LOP3.LUT R36, R36, 0x40, RZ, 0x3c, !PT ;  /* 0x0000004024247812 */ /* 0x000fe200078e3cff */
[----:B------:R-:W-:-:S02]  /*b0e0*/  USHF.L.U32 UR7, UR4, 0x2, URZ ;  /* 0x0000000204077899 */ /* 0x000fc4000800063f */
[----:B------:R-:W-:Y:S02]  /*b0f0*/  USHF.L.U64.HI UR6, UR4, 0x2, UR6 ;  /* 0x0000000204067899 */ /* 0x000fe40008010206 */
[----:B------:R-:W-:Y:S02]  /*b100*/  UMOV UR5, 0x1 ;  /* 0x0000000100057882 */ /* 0x000fe40000000000 */
[----:B--2---:R-:W-:Y:S02]  /*b110*/  UMOV UR4, 0xffffffff ;  /* 0xffffffff00047882 */ /* 0x004fe40000000000 */
.L_x_1:
[----:B------:R-:W2:Y:S01]  /*b120*/  LDL R38, [R1+0x46c] ;  /* 0x00046c0001267983 */ /* 0x000ea20000100800 */
[----:B------:R-:W-:Y:S01]  /*b130*/  UIADD3 UR4, UR4, 0x1, URZ ;  /* 0x0000000104047890 */ /* 0x000fe2000fffe03f */
[----:B------:R-:W-:-:S04]  /*b140*/  DEPBAR.LE SB0, 0x2 ;  /* 0x000080800000791a */ /* 0x000fc80000000000 */
[----:B-1----:R-:W1:Y:S01]  /*b150*/  S2R R3, SR_TID.X ;  /* 0x0000000000037919 */ /* 0x002e620000002100 */
[----:B------:R-:W-:-:S03]  /*b160*/  UISETP.GT.AND UP0, UPT, UR4, 0x1, UPT ;  /* 0x000000010400788c */ /* 0x000fc6000bf04270 */
[----:B------:R-:W3:Y:S01]  /*b170*/  S2R R36, SR_TID.X ;  /* 0x0000000000247919 */ /* 0x000ee20000002100 */
[----:B------:R-:W-:-:S03]  /*b180*/  USEL UR4, UR4, URZ, !UP0 ;  /* 0x0000003f04047287 */ /* 0x000fc6000c000000 */
[----:B------:R-:W4:Y:S03]  /*b190*/  S2R R184, SR_TID.X ;  /* 0x0000000000b87919 */ /* 0x000f260000002100 */
[----:B------:R-:W-:Y:S02]  /*b1a0*/  IMAD.U32 R2, RZ, RZ, UR4 ;  /* 0x00000004ff027e24 */ /* 0x000fe4000f8e00ff */
[----:B------:R-:W-:Y:S02]  /*b1b0*/  IMAD.U32 R196, RZ, RZ, UR4 ;  /* 0x00000004ffc47e24 */ /* 0x000fe4000f8e00ff */
[----:B------:R-:W-:Y:S02]  /*b1c0*/  IMAD.U32 R197, RZ, RZ, UR4 ;  /* 0x00000004ffc57e24 */ /* 0x000fe4000f8e00ff */
[C---:B-1----:R-:W-:Y:S01]  /*b1d0*/  IMAD.SHL.U32 R39, R3.reuse, 0x2, RZ ;  /* 0x0000000203277824 */ /* 0x042fe200078e00ff */
[----:B------:R-:W-:-:S04]  /*b1e0*/  LOP3.LUT R37, R3, 0x3, RZ, 0xc0, !PT ;  /* 0x0000000303257812 */ /* 0x000fc800078ec0ff */
[----:B------:R-:W-:Y:S01]  /*b1f0*/  LOP3.LUT R39, R39, 0xc0, RZ, 0xc0, !PT ;  /* 0x000000c027277812 */ /* 0x000fe200078ec0ff */
[----:B------:R-:W-:Y:S02]  /*b200*/  IMAD R37, R37, 0x420, RZ ;  /* 0x0000042025257824 */ /* 0x000fe400078e02ff */
[C---:B----4-:R-:W-:Y:S01]  /*b210*/  IMAD.SHL.U32 R185, R184.reuse, 0x2, RZ ;  /* 0x00000002b8b97824 */ /* 0x050fe200078e00ff */
[----:B------:R-:W-:Y:S01]  /*b220*/  LOP3.LUT R39, R39, 0x1c, R3, 0xf8, !PT ;  /* 0x0000001c27277812 */ /* 0x000fe200078ef803 */
[----:B------:R-:W-:Y:S01]  /*b230*/  IMAD.U32 R3, RZ, RZ, UR4 ;  /* 0x00000004ff037e24 */ /* 0x000fe2000f8e00ff */
[----:B------:R-:W-:Y:S02]  /*b240*/  LOP3.LUT R184, R184, 0x7, RZ, 0xc0, !PT ;  /* 0x00000007b8b87812 */ /* 0x000fe400078ec0ff */
[----:B------:R-:W-:-:S03]  /*b250*/  LOP3.LUT R37, R37, R39, RZ, 0x3c, !PT ;  /* 0x0000002725257212 */ /* 0x000fc600078e3cff */
[----:B------:R-:W-:Y:S01]  /*b260*/  IMAD R184, R184, 0x110, RZ ;  /* 0x00000110b8b87824 */ /* 0x000fe200078e02ff */
[----:B------:R-:W-:Y:S01]  /*b270*/  LEA R2, R2, R37, 0x10 ;  /* 0x0000002502027211 */ /* 0x000fe200078e80ff */
[----:B------:R-:W-:Y:S01]  /*b280*/  BAR.SYNC.DEFER_BLOCKING 0x0 ;  /* 0x0000000000007b1d */ /* 0x000fe20000010000 */
[C---:B---3--:R-:W-:Y:S01]  /*b290*/  IMAD.SHL.U32 R37, R36.reuse, 0x2, RZ ;  /* 0x0000000224257824 */ /* 0x048fe200078e00ff */
[----:B------:R-:W-:Y:S02]  /*b2a0*/  LOP3.LUT R36, R36, 0x7, RZ, 0xc0, !PT ;  /* 0x0000000724247812 */ /* 0x000fe400078ec0ff */
[----:B------:R-:W-:-:S03]  /*b2b0*/  LOP3.LUT R184, R184, 0x30, R185, 0x78, !PT ;  /* 0x00000030b8b87812 */ /* 0x000fc600078e78b9 */
[----:B------:R-:W-:Y:S01]  /*b2c0*/  IMAD R36, R36, 0x110, RZ ;  /* 0x0000011024247824 */ /* 0x000fe200078e02ff */
[----:B------:R-:W-:-:S04]  /*b2d0*/  LOP3.LUT R184, R184, 0x40, RZ, 0x3c, !PT ;  /* 0x00000040b8b87812 */ /* 0x000fc800078e3cff */
[----:B------:R-:W-:Y:S02]  /*b2e0*/  LOP3.LUT R36, R36, 0x30, R37, 0x78, !PT ;  /* 0x0000003024247812 */ /* 0x000fe400078e7825 */
[----:B------:R-:W-:-:S03]  /*b2f0*/  LEA R197, R197, R184, 0xe ;  /* 0x000000b8c5c57211 */ /* 0x000fc600078e70ff */
[----:B------:R-:W-:Y:S02]  /*b300*/  IMAD R196, R196, 0x4000, R36 ;  /* 0x00004000c4c47824 */ /* 0x000fe400078e0224 */
[----:B------:R-:W-:Y:S04]  /*b310*/  LDS R36, [R2] ;  /* 0x0000000002247984 */ /* 0x000fe80000000800 */
[----:B------:R-:W-:Y:S04]  /*b320*/  LDSM.16.M88.4 R84, [R196+0x22800] ;  /* 0x02280000c454783b */ /* 0x000fe80000000200 */
[----:B------:R-:W-:Y:S04]  /*b330*/  LDS R40, [R2+0x100] ;  /* 0x0001000002287984 */ /* 0x000fe80000000800 */
[----:B------:R-:W-:Y:S04]  /*b340*/  LDS R42, [R2+0x1100] ;  /* 0x00110000022a7984 */ /* 0x000fe80000000800 */
[----:B------:R-:W-:Y:S04]  /*b350*/  LDS R48, [R2+0x300] ;  /* 0x0003000002307984 */ /* 0x000fe80000000800 */
[----:B------:R-:W-:Y:S04]  /*b360*/  LDS R50, [R2+0x1300] ;  /* 0x0013000002327984 */ /* 0x000fe80000000800 */
[----:B------:R-:W-:Y:S04]  /*b370*/  LDSM.16.M88.4 R56, [R196+0x20800] ;  /* 0x02080000c438783b */ /* 0x000fe80000000200 */
[----:B------:R-:W-:Y:S04]  /*b380*/  LDSM.16.M88.4 R52, [R196+0x20000] ;  /* 0x02000000c434783b */ /* 0x000fe80000000200 */
[----:B------:R-:W-:Y:S04]  /*b390*/  LDSM.16.M88.4 R96, [R196+0x21000] ;  /* 0x02100000c460783b */ /* 0x000fe80000000200 */
[----:B------:R-:W-:Y:S04]  /*b3a0*/  LDSM.16.M88.4 R88, [R196+0x21800] ;  /* 0x02180000c458783b */ /* 0x000fe80000000200 */
[----:B------:R-:W-:Y:S04]  /*b3b0*/  LDSM.16.M88.4 R164, [R196+0x23000] ;  /* 0x02300000c4a4783b */ /* 0x000fe80000000200 */
[----:B------:R-:W-:Y:S04]  /*b3c0*/  LDS R44, [R2+0x200] ;  /* 0x00020000022c7984 */ /* 0x000fe80000000800 */
[----:B------:R-:W-:Y:S01]  /*b3d0*/  LDS R46, [R2+0x1200] ;  /* 0x00120000022e7984 */ /* 0x000fe20000000800 */
[----:B--2---:R-:W-:-:S03]  /*b3e0*/  IMAD R3, R3, 0x10000, R38 ;  /* 0x0001000003037824 */ /* 0x004fc600078e0226 */
[----:B------:R-:W-:Y:S04]  /*b3f0*/  LDS R38, [R2+0x1000] ;  /* 0x0010000002267984 */ /* 0x000fe80000000800 */
[----:B------:R-:W-:Y:S04]  /*b400*/  LDS R37, [R3] ;  /* 0x0000000003257984 */ /* 0x000fe80000000800 */
[----:B------:R-:W1:Y:S04]  /*b410*/  LDS R39, [R3+0x1000] ;  /* 0x0010000003277984 */ /* 0x000e680000000800 */
[----:B------:R-:W-:Y:S04]  /*b420*/  LDS R41, [R3+0x100] ;  /* 0x0001000003297984 */ /* 0x000fe80000000800 */
[----:B------:R-:W2:Y:S04]  /*b430*/  LDS R43, [R3+0x1100] ;  /* 0x00110000032b7984 */ /* 0x000ea80000000800 */
[----:B------:R-:W-:Y:S04]  /*b440*/  LDS R49, [R3+0x300] ;  /* 0x0003000003317984 */ /* 0x000fe80000000800 */
[----:B------:R-:W3:Y:S04]  /*b450*/  LDS R51, [R3+0x1300] ;  /* 0x0013000003337984 */ /* 0x000ee80000000800 */
[----:B------:R-:W-:Y:S04]  /*b460*/  LDS R45, [R3+0x200] ;  /* 0x00020000032d7984 */ /* 0x000fe80000000800 */
[----:B------:R-:W-:Y:S01]  /*b470*/  LDS R47, [R3+0x1200] ;  /* 0x00120000032f7984 */ /* 0x000fe20000000800 */
[-C--:B-1----:R-:W-:Y:S08]  /*b480*/  HMMA.1688.F32.TF32 R176, R36, R84.reuse, R152 ;  /* 0x0000005424b0723c */ /* 0x082ff00000081098 */
[----:B--2---:R-:W-:Y:S01]  /*b490*/  HMMA.1688.F32.TF32 R152, R40, R84, R160 ;  /* 0x000000542898723c */ /* 0x004fe200000810a0 */
[----:B------:R-:W-:Y:S07]  /*b4a0*/  LDSM.16.M88.4 R160, [R196+0x23800] ;  /* 0x02380000c4a0783b */ /* 0x000fee0000000200 */
[----:B---3--:R-:W-:Y:S01]  /*b4b0*/  HMMA.1688.F32.TF32 R100, R48, R56, R92 ;  /* 0x000000383064723c */ /* 0x008fe2000008105c */
[----:B------:R-:W1:Y:S07]  /*b4c0*/  LDSM.16.M88.4 R92, [R196+0x22000] ;  /* 0x02200000c45c783b */ /* 0x000e6e0000000200 */
[C---:B------:R-:W-:Y:S08]  /*b4d0*/  HMMA.1688.F32.TF32 R60, R36.reuse, R52, R60 ;  /* 0x00000034243c723c */ /* 0x040ff0000008103c */
[C---:B------:R-:W-:Y:S08]  /*b4e0*/  HMMA.1688.F32.TF32 R76, R36.reuse, R56, R76 ;  /* 0x00000038244c723c */ /* 0x040ff0000008104c */
[C---:B------:R-:W-:Y:S08]  /*b4f0*/  HMMA.1688.F32.TF32 R108, R36.reuse, R96, R108 ;  /* 0x00000060246c723c */ /* 0x040ff0000008106c */
[C---:B------:R-:W-:Y:S08]  /*b500*/  HMMA.1688.F32.TF32 R124, R36.reuse, R88, R124 ;  /* 0x00000058247c723c */ /* 0x040ff0000008107c */
[C---:B------:R-:W-:Y:S01]  /*b510*/  HMMA.1688.F32.TF32 R180, R36.reuse, R164, R16 ;  /* 0x000000a424b4723c */ /* 0x040fe20000081010 */
[----:B------:R-:W-:Y:S04]  /*b520*/  LDS R16, [R2+0x2200] ;  /* 0x0022000002107984 */ /* 0x000fe80000000800 */
[----:B------:R-:W-:Y:S03]  /*b530*/  LDS R18, [R2+0x3200] ;  /* 0x0032000002127984 */ /* 0x000fe60000000800 */
[C---:B-1----:R-:W-:Y:S01]  /*b540*/  HMMA.1688.F32.TF32 R172, R36.reuse, R92, R172 ;  /* 0x0000005c24ac723c */ /* 0x042fe200000810ac */
[----:B------:R-:W-:Y:S04]  /*b550*/  LDS R17, [R3+0x2200] ;  /* 0x0022000003117984 */ /* 0x000fe80000000800 */
[----:B------:R-:W-:Y:S03]  /*b560*/  LDS R19, [R3+0x3200] ;  /* 0x0032000003137984 */ /* 0x000fe60000000800 */
[----:B------:R-:W-:Y:S08]  /*b570*/  HMMA.1688.F32.TF32 R188, R36, R160, R12 ;  /* 0x000000a024bc723c */ /* 0x000ff0000008100c */
[C---:B------:R-:W-:Y:S08]  /*b580*/  HMMA.1688.F32.TF32 R64, R40.reuse, R52, R64 ;  /* 0x000000342840723c */ /* 0x040ff00000081040 */
[C---:B------:R-:W-:Y:S08]  /*b590*/  HMMA.1688.F32.TF32 R80, R40.reuse, R56, R80 ;  /* 0x000000382850723c */ /* 0x040ff00000081050 */
[C---:B------:R-:W-:Y:S08]  /*b5a0*/  HMMA.1688.F32.TF32 R112, R40.reuse, R96, R112 ;  /* 0x000000602870723c */ /* 0x040ff00000081070 */
[C---:B------:R-:W-:Y:S08]  /*b5b0*/  HMMA.1688.F32.TF32 R128, R40.reuse, R88, R128 ;  /* 0x000000582880723c */ /* 0x040ff00000081080 */
[C---:B------:R-:W-:Y:S08]  /*b5c0*/  HMMA.1688.F32.TF32 R140, R40.reuse, R92, R140 ;  /* 0x0000005c288c723c */ /* 0x040ff0000008108c */
[C---:B------:R-:W-:Y:S08]  /*b5d0*/  HMMA.1688.F32.TF32 R36, R40.reuse, R164, R8 ;  /* 0x000000a42824723c */ /* 0x040ff00000081008 */
[----:B------:R-:W-:Y:S01]  /*b5e0*/  HMMA.1688.F32.TF32 R12, R40, R160, R4 ;  /* 0x000000a0280c723c */ /* 0x000fe20000081004 */
[----:B------:R-:W-:Y:S04]  /*b5f0*/  LDS R40, [R2+0x2100] ;  /* 0x0021000002287984 */ /* 0x000fe80000000800 */
[----:B------:R-:W-:Y:S03]  /*b600*/  LDS R42, [R2+0x3100] ;  /* 0x00310000022a7984 */ /* 0x000fe60000000800 */
[C---:B------:R-:W-:Y:S01]  /*b610*/  HMMA.1688.F32.TF32 R68, R44.reuse, R52, R68 ;  /* 0x000000342c44723c */ /* 0x040fe20000081044 */
[----:B------:R-:W-:Y:S04]  /*b620*/  LDS R41, [R3+0x2100] ;  /* 0x0021000003297984 */ /* 0x000fe80000000800 */
[----:B------:R-:W1:Y:S03]  /*b630*/  LDS R43, [R3+0x3100] ;  /* 0x00310000032b7984 */ /* 0x000e660000000800 */
[C---:B------:R-:W-:Y:S01]  /*b640*/  HMMA.1688.F32.TF32 R104, R44.reuse, R56, R104 ;  /* 0x000000382c68723c */ /* 0x040fe20000081068 */
[----:B------:R-:W-:Y:S04]  /*b650*/  LDS R4, [R2+0x2300] ;  /* 0x0023000002047984 */ /* 0x000fe80000000800 */
[----:B------:R-:W-:Y:S03]  /*b660*/  LDS R6, [R2+0x3300] ;  /* 0x0033000002067984 */ /* 0x000fe60000000800 */
[C---:B------:R-:W-:Y:S01]  /*b670*/  HMMA.1688.F32.TF32 R116, R44.reuse, R96, R116 ;  /* 0x000000602c74723c */ /* 0x040fe20000081074 */
[----:B------:R-:W-:Y:S04]  /*b680*/  LDS R5, [R3+0x2300] ;  /* 0x0023000003057984 */ /* 0x000fe80000000800 */
[----:B------:R-:W-:Y:S03]  /*b690*/  LDS R7, [R3+0x3300] ;  /* 0x0033000003077984 */ /* 0x000fe60000000800 */
        /* <DEDUP_REMOVED lines=9> */
[----:B------:R-:W2:Y:S03]  /*b730*/  LDS R47, [R3+0x3000] ;  /* 0x00300000032f7984 */ /* 0x000ea60000000800 */
[C---:B------:R-:W-:Y:S01]  /*b740*/  HMMA.1688.F32.TF32 R120, R48.reuse, R96, R120 ;  /* 0x000000603078723c */ /* 0x040fe20000081078 */
[----:B------:R-:W-:Y:S04]  /*b750*/  LDS R96, [R2+0x4200] ;  /* 0x0042000002607984 */ /* 0x000fe80000000800 */
[----:B------:R-:W-:Y:S03]  /*b760*/  LDS R97, [R3+0x4200] ;  /* 0x0042000003617984 */ /* 0x000fe60000000800 */
[C---:B------:R-:W-:Y:S08]  /*b770*/  HMMA.1688.F32.TF32 R136, R48.reuse, R88, R136 ;  /* 0x000000583088723c */ /* 0x040ff00000081088 */
[C---:B------:R-:W-:Y:S08]  /*b780*/  HMMA.1688.F32.TF32 R148, R48.reuse, R92, R148 ;  /* 0x0000005c3094723c */ /* 0x040ff00000081094 */
[C---:B------:R-:W-:Y:S08]  /*b790*/  HMMA.1688.F32.TF32 R168, R48.reuse, R84, R168 ;  /* 0x0000005430a8723c */ /* 0x040ff000000810a8 */
[C---:B------:R-:W-:Y:S08]  /*b7a0*/  HMMA.1688.F32.TF32 R28, R48.reuse, R164, R28 ;  /* 0x000000a4301c723c */ /* 0x040ff0000008101c */
[----:B------:R-:W-:Y:S08]  /*b7b0*/  HMMA.1688.F32.TF32 R32, R48, R160, R32 ;  /* 0x000000a03020723c */ /* 0x000ff00000081020 */
[C---:B-1----:R-:W-:Y:S08]  /*b7c0*/  HMMA.1688.F32.TF32 R64, R40.reuse, R54, R64 ;  /* 0x000000362840723c */ /* 0x042ff00000081040 */
[C---:B------:R-:W-:Y:S08]  /*b7d0*/  HMMA.1688.F32.TF32 R80, R40.reuse, R58, R80 ;  /* 0x0000003a2850723c */ /* 0x040ff00000081050 */
[C---:B------:R-:W-:Y:S08]  /*b7e0*/  HMMA.1688.F32.TF32 R112, R40.reuse, R98, R112 ;  /* 0x000000622870723c */ /* 0x040ff00000081070 */
[C---:B------:R-:W-:Y:S08]  /*b7f0*/  HMMA.1688.F32.TF32 R128, R40.reuse, R90, R128 ;  /* 0x0000005a2880723c */ /* 0x040ff00000081080 */
[C---:B------:R-:W-:Y:S08]  /*b800*/  HMMA.1688.F32.TF32 R140, R40.reuse, R94, R140 ;  /* 0x0000005e288c723c */ /* 0x040ff0000008108c */
[C---:B------:R-:W-:Y:S08]  /*b810*/  HMMA.1688.F32.TF32 R152, R40.reuse, R86, R152 ;  /* 0x000000562898723c */ /* 0x040ff00000081098 */
[C---:B------:R-:W-:Y:S08]  /*b820*/  HMMA.1688.F32.TF32 R36, R40.reuse, R166, R36 ;  /* 0x000000a62824723c */ /* 0x040ff00000081024 */
[----:B------:R-:W-:Y:S08]  /*b830*/  HMMA.1688.F32.TF32 R12, R40, R162, R12 ;  /* 0x000000a2280c723c */ /* 0x000ff0000008100c */
[C---:B--2---:R-:W-:Y:S08]  /*b840*/  HMMA.1688.F32.TF32 R60, R44.reuse, R54, R60 ;  /* 0x000000362c3c723c */ /* 0x044ff0000008103c */
[----:B------:R-:W-:Y:S08]  /*b850*/  HMMA.1688.F32.TF32 R8, R44, R86, R176 ;  /* 0x000000562c08723c */ /* 0x000ff000000810b0 */
[-C--:B------:R-:W-:Y:S01]  /*b860*/  HMMA.1688.F32.TF32 R40, R16, R54.reuse, R68 ;  /* 0x000000361028723c */ /* 0x080fe20000081044 */
[----:B------:R-:W-:Y:S04]  /*b870*/  LDS R68, [R2+0x4000] ;  /* 0x0040000002447984 */ /* 0x000fe80000000800 */
[----:B------:R-:W-:Y:S03]  /*b880*/  LDS R70, [R2+0x5000] ;  /* 0x0050000002467984 */ /* 0x000fe60000000800 */
[----:B------:R-:W-:Y:S01]  /*b890*/  HMMA.1688.F32.TF32 R48, R4, R54, R72 ;  /* 0x000000360430723c */ /* 0x000fe20000081048 */
[----:B------:R-:W-:Y:S04]  /*b8a0*/  LDS R69, [R3+0x4000] ;  /* 0x0040000003457984 */ /* 0x000fe80000000800 */
[----:B------:R-:W-:Y:S03]  /*b8b0*/  LDS R71, [R3+0x5000] ;  /* 0x0050000003477984 */ /* 0x000fe60000000800 */
        /* <DEDUP_REMOVED lines=19> */
[C---:B------:R-:W-:Y:S08]  /*b9f0*/  HMMA.1688.F32.TF32 R20, R16.reuse, R166, R20 ;  /* 0x000000a61014723c */ /* 0x040ff00000081014 */
[----:B------:R-:W-:Y:S01]  /*ba00*/  HMMA.1688.F32.TF32 R24, R16, R162, R24 ;  /* 0x000000a21018723c */ /* 0x000fe20000081018 */
[----:B------:R-:W1:Y:S07]  /*ba10*/  LDSM.16.M88.4 R16, [R197+0x20000] ;  /* 0x02000000c510783b */ /* 0x000e6e0000000200 */
[C---:B------:R-:W-:Y:S08]  /*ba20*/  HMMA.1688.F32.TF32 R52, R4.reuse, R58, R100 ;  /* 0x0000003a0434723c */ /* 0x040ff00000081064 */
[C---:B------:R-:W-:Y:S01]  /*ba30*/  HMMA.1688.F32.TF32 R56, R4.reuse, R98, R120 ;  /* 0x000000620438723c */ /* 0x040fe20000081078 */
[----:B------:R-:W-:Y:S04]  /*ba40*/  LDS R98, [R2+0x5200] ;  /* 0x0052000002627984 */ /* 0x000fe80000000800 */
[----:B------:R-:W2:Y:S03]  /*ba50*/  LDS R99, [R3+0x5200] ;  /* 0x0052000003637984 */ /* 0x000ea60000000800 */
[C---:B------:R-:W-:Y:S01]  /*ba60*/  HMMA.1688.F32.TF32 R164, R4.reuse, R166, R28 ;  /* 0x000000a604a4723c */ /* 0x040fe2000008101c */
[----:B------:R-:W-:Y:S07]  /*ba70*/  LDSM.16.M88.4 R120, [R197+0x22800] ;  /* 0x02280000c578783b */ /* 0x000fee0000000200 */
[C---:B------:R-:W-:Y:S01]  /*ba80*/  HMMA.1688.F32.TF32 R160, R4.reuse, R162, R32 ;  /* 0x000000a204a0723c */ /* 0x040fe20000081020 */
[----:B------:R-:W3:Y:S07]  /*ba90*/  LDSM.16.M88.4 R32, [R197+0x21800] ;  /* 0x02180000c520783b */ /* 0x000eee0000000200 */
[C---:B------:R-:W-:Y:S01]  /*baa0*/  HMMA.1688.F32.TF32 R100, R4.reuse, R90, R136 ;  /* 0x0000005a0464723c */ /* 0x040fe20000081088 */
[----:B------:R-:W-:Y:S07]  /*bab0*/  LDSM.16.M88.4 R136, [R197+0x22000] ;  /* 0x02200000c588783b */ /* 0x000fee0000000200 */
[----:B------:R-:W-:Y:S01]  /*bac0*/  HMMA.1688.F32.TF32 R148, R4, R94, R148 ;  /* 0x0000005e0494723c */ /* 0x000fe20000081094 */
[----:B------:R-:W4:Y:S07]  /*bad0*/  LDSM.16.M88.4 R92, [R197+0x23000] ;  /* 0x02300000c55c783b */ /* 0x000f2e0000000200 */
[----:B-1----:R-:W-:Y:S08]  /*bae0*/  HMMA.1688.F32.TF32 R28, R44, R16, R64 ;  /* 0x000000102c1c723c */ /* 0x002ff00000081040 */
[----:B------:R-:W-:Y:S01]  /*baf0*/  HMMA.1688.F32.TF32 R168, R4, R86, R168 ;  /* 0x0000005604a8723c */ /* 0x000fe200000810a8 */
[----:B------:R-:W1:Y:S07]  /*bb00*/  LDSM.16.M88.4 R4, [R197+0x20800] ;  /* 0x02080000c504783b */ /* 0x000e6e0000000200 */
[-C--:B------:R-:W-:Y:S01]  /*bb10*/  HMMA.1688.F32.TF32 R88, R68, R16.reuse, R60 ;  /* 0x000000104458723c */ /* 0x080fe2000008103c */
[----:B------:R-:W-:Y:S07]  /*bb20*/  LDSM.16.M88.4 R60, [R197+0x23800] ;  /* 0x02380000c53c783b */ /* 0x000fee0000000200 */
[----:B--2---:R-:W-:Y:S01]  /*bb30*/  HMMA.1688.F32.TF32 R64, R96, R16, R40 ;  /* 0x000000106040723c */ /* 0x004fe20000081028 */
[----:B------:R-:W2:Y:S07]  /*bb40*/  LDSM.16.M88.4 R40, [R197+0x21000] ;  /* 0x02100000c528783b */ /* 0x000eae0000000200 */
[----:B---3--:R-:W-:Y:S08]  /*bb50*/  HMMA.1688.F32.TF32 R84, R72, R32, R100 ;  /* 0x000000204854723c */ /* 0x008ff00000081064 */
[----:B----4-:R-:W-:Y:S08]  /*bb60*/  HMMA.1688.F32.TF32 R100, R96, R92, R20 ;  /* 0x0000005c6064723c */ /* 0x010ff00000081014 */
[C---:B------:R-:W-:Y:S08]  /*bb70*/  HMMA.1688.F32.TF32 R124, R68.reuse, R32, R124 ;  /* 0x00000020447c723c */ /* 0x040ff0000008107c */
[C---:B-1----:R-:W-:Y:S08]  /*bb80*/  HMMA.1688.F32.TF32 R76, R68.reuse, R4, R76 ;  /* 0x00000004444c723c */ /* 0x042ff0000008104c */
[C---:B------:R-:W-:Y:S08]  /*bb90*/  HMMA.1688.F32.TF32 R184, R68.reuse, R136, R172 ;  /* 0x0000008844b8723c */ /* 0x040ff000000810ac */
[C---:B--2---:R-:W-:Y:S08]  /*bba0*/  HMMA.1688.F32.TF32 R108, R68.reuse, R40, R108 ;  /* 0x00000028446c723c */ /* 0x044ff0000008106c */
[C---:B------:R-:W-:Y:S08]  /*bbb0*/  HMMA.1688.F32.TF32 R192, R68.reuse, R120, R8 ;  /* 0x0000007844c0723c */ /* 0x040ff00000081008 */
[C---:B------:R-:W-:Y:S01]  /*bbc0*/  HMMA.1688.F32.TF32 R200, R68.reuse, R92, R176 ;  /* 0x0000005c44c8723c */ /* 0x040fe200000810b0 */
[----:B------:R-:W-:Y:S04]  /*bbd0*/  LDS R176, [R2+0x6300] ;  /* 0x0063000002b07984 */ /* 0x000fe80000000800 */
[----:B------:R-:W-:Y:S03]  /*bbe0*/  LDS R178, [R2+0x7300] ;  /* 0x0073000002b27984 */ /* 0x000fe60000000800 */
[----:B------:R-:W-:Y:S01]  /*bbf0*/  HMMA.1688.F32.TF32 R20, R68, R60, R188 ;  /* 0x0000003c4414723c */ /* 0x000fe200000810bc */
[----:B------:R-:W-:Y:S04]  /*bc00*/  LDS R68, [R2+0x6000] ;  /* 0x0060000002447984 */ /* 0x000fe80000000800 */
[----:B------:R-:W-:Y:S02]  /*bc10*/  LDS R70, [R2+0x7000] ;  /* 0x0070000002467984 */ /* 0x000fe40000000800 */
[----:B------:R-:W-:Y:S01]  /*bc20*/  IMAD.MOV.U32 R191, RZ, RZ, 0x3f ;  /* 0x0000003fffbf7424 */ /* 0x000fe200078e00ff */
[----:B------:R-:W-:Y:S01]  /*bc30*/  HMMA.1688.F32.TF32 R180, R44, R92, R36 ;  /* 0x0000005c2cb4723c */ /* 0x000fe20000081024 */
[----:B------:R-:W-:Y:S01]  /*bc40*/  LDS R69, [R3+0x6000] ;  /* 0x0060000003457984 */ /* 0x000fe20000000800 */
[----:B------:R-:W-:-:S02]  /*bc50*/  IMAD.MOV.U32 R190, RZ, RZ, c[0x0][0x180] ;  /* 0x00006000ffbe7624 */ /* 0x000fc400078e00ff */
[----:B------:R-:W-:Y:S01]  /*bc60*/  IADD3 R189, R191, c[0x0][0x180], RZ ;  /* 0x00006000bfbd7a10 */ /* 0x000fe20007ffe0ff */
[----:B------:R-:W1:Y:S02]  /*bc70*/  LDS R71, [R3+0x7000] ;  /* 0x0070000003477984 */ /* 0x000e640000000800 */
[----:B------:R-:W-:Y:S01]  /*bc80*/  IADD3 R190, R190, -0x80, RZ ;  /* 0xffffff80bebe7810 */ /* 0x000fe20007ffe0ff */
[----:B------:R-:W-:Y:S01]  /*bc90*/  HMMA.1688.F32.TF32 R48, R72, R16, R48 ;  /* 0x000000104830723c */ /* 0x000fe20000081030 */
[----:B------:R-:W-:Y:S01]  /*bca0*/  LDS R177, [R3+0x6300] ;  /* 0x0063000003b17984 */ /* 0x000fe20000000800 */
[----:B------:R-:W-:-:S03]  /*bcb0*/  SHF.R.S32.HI R191, RZ, 0x1f, R189 ;  /* 0x0000001fffbf7819 */ /* 0x000fc600000114bd */
[----:B------:R-:W-:Y:S01]  /*bcc0*/  LDS R179, [R3+0x7300] ;  /* 0x0073000003b37984 */ /* 0x000fe20000000800 */
[----:B------:R-:W-:Y:S02]  /*bcd0*/  LEA.HI R191, R191, R189, RZ, 0x6 ;  /* 0x000000bdbfbf7211 */ /* 0x000fe400078f30ff */
[----:B------:R-:W-:Y:S02]  /*bce0*/  HMMA.1688.F32.TF32 R52, R72, R4, R52 ;  /* 0x000000044834723c */ /* 0x000fe40000081034 */
[----:B------:R-:W-:-:S04]  /*bcf0*/  SHF.R.S32.HI R191, RZ, 0x6, R191 ;  /* 0x00000006ffbf7819 */ /* 0x000fc800000114bf */
[----:B------:R-:W-:Y:S02]  /*bd00*/  IADD3 R191, R191, -0x2, RZ ;  /* 0xfffffffebfbf7810 */ /* 0x000fe40007ffe0ff */
[----:B------:R-:W-:Y:S02]  /*bd10*/  HMMA.1688.F32.TF32 R56, R72, R40, R56 ;  /* 0x000000284838723c */ /* 0x000fe40000081038 */
[----:B------:R-:W-:-:S06]  /*bd20*/  ISETP.GE.AND P0, PT, R199, R191, PT ;  /* 0x000000bfc700720c */ /* 0x000fcc0003f06270 */
        /* <DEDUP_REMOVED lines=18> */
[----:B------:R-:W3:Y:S03]  /*be50*/  LDS R99, [R3+0x7200] ;  /* 0x0072000003637984 */ /* 0x000ee60000000800 */
[C---:B------:R-:W-:Y:S08]  /*be60*/  HMMA.1688.F32.TF32 R112, R44.reuse, R40, R112 ;  /* 0x000000282c70723c */ /* 0x040ff00000081070 */
[C---:B------:R-:W-:Y:S01]  /*be70*/  HMMA.1688.F32.TF32 R128, R44.reuse, R32, R128 ;  /* 0x000000202c80723c */ /* 0x040fe20000081080 */
[----:B------:R-:W-:Y:S04]  /*be80*/  LDS R32, [R2+0x8300] ;  /* 0x0083000002207984 */ /* 0x000fe80000000800 */
[----:B------:R-:W-:Y:S03]  /*be90*/  LDS R33, [R3+0x8300] ;  /* 0x0083000003217984 */ /* 0x000fe60000000800 */
        /* <DEDUP_REMOVED lines=12> */
[C---:B------:R-:W-:Y:S08]  /*bf60*/  HMMA.1688.F32.TF32 R80, R72.reuse, R6, R80 ;  /* 0x000000064850723c */ /* 0x040ff00000081050 */
[C---:B------:R-:W-:Y:S08]  /*bf70*/  HMMA.1688.F32.TF32 R112, R72.reuse, R42, R112 ;  /* 0x0000002a4870723c */ /* 0x040ff00000081070 */
[C---:B------:R-:W-:Y:S08]  /*bf80*/  HMMA.1688.F32.TF32 R128, R72.reuse, R34, R128 ;  /* 0x000000224880723c */ /* 0x040ff00000081080 */
[C---:B------:R-:W-:Y:S08]  /*bf90*/  HMMA.1688.F32.TF32 R140, R72.reuse, R138, R140 ;  /* 0x0000008a488c723c */ /* 0x040ff0000008108c */
[C---:B------:R-:W-:Y:S01]  /*bfa0*/  HMMA.1688.F32.TF32 R160, R72.reuse, R122, R152 ;  /* 0x0000007a48a0723c */ /* 0x040fe20000081098 */
[----:B------:R-:W-:Y:S04]  /*bfb0*/  LDS R152, [R2+0x8000] ;  /* 0x0080000002987984 */ /* 0x000fe80000000800 */
[----:B------:R-:W-:Y:S03]  /*bfc0*/  LDS R154, [R2+0x9000] ;  /* 0x00900000029a7984 */ /* 0x000fe60000000800 */
[C---:B------:R-:W-:Y:S01]  /*bfd0*/  HMMA.1688.F32.TF32 R28, R72.reuse, R94, R180 ;  /* 0x0000005e481c723c */ /* 0x040fe200000810b4 */
[----:B------:R-:W-:Y:S04]  /*bfe0*/  LDS R153, [R3+0x8000] ;  /* 0x0080000003997984 */ /* 0x000fe80000000800 */
[----:B------:R-:W-:Y:S03]  /*bff0*/  LDS R155, [R3+0x9000] ;  /* 0x00900000039b7984 */ /* 0x000fe60000000800 */
[----:B------:R-:W-:Y:S01]  /*c000*/  HMMA.1688.F32.TF32 R88, R72, R62, R164 ;  /* 0x0000003e4858723c */ /* 0x000fe200000810a4 */
[----:B------:R-:W-:Y:S04]  /*c010*/  LDS R164, [R2+0x8100] ;  /* 0x0081000002a47984 */ /* 0x000fe80000000800 */
[----:B------:R-:W-:Y:S03]  /*c020*/  LDS R166, [R2+0x9100] ;  /* 0x0091000002a67984 */ /* 0x000fe60000000800 */
[C---:B---3--:R-:W-:Y:S01]  /*c030*/  HMMA.1688.F32.TF32 R72, R96.reuse, R18, R64 ;  /* 0x000000126048723c */ /* 0x048fe20000081040 */
[----:B------:R-:W-:Y:S04]  /*c040*/  LDS R165, [R3+0x8100] ;  /* 0x0081000003a57984 */ /* 0x000fe80000000800 */
[----:B------:R-:W-:Y:S03]  /*c050*/  LDS R167, [R3+0x9100] ;  /* 0x0091000003a77984 */ /* 0x000fe60000000800 */
[C---:B------:R-:W-:Y:S08]  /*c060*/  HMMA.1688.F32.TF32 R116, R96.reuse, R42, R116 ;  /* 0x0000002a6074723c */ /* 0x040ff00000081074 */
[C---:B------:R-:W-:Y:S08]  /*c070*/  HMMA.1688.F32.TF32 R156, R96.reuse, R122, R156 ;  /* 0x0000007a609c723c */ /* 0x040ff0000008109c */
[----:B------:R-:W-:Y:S08]  /*c080*/  HMMA.1688.F32.TF32 R100, R96, R94, R100 ;  /* 0x0000005e6064723c */ /* 0x000ff00000081064 */
[C---:B------:R-:W-:Y:S08]  /*c090*/  HMMA.1688.F32.TF32 R48, R176.reuse, R18, R48 ;  /* 0x00000012b030723c */ /* 0x040ff00000081030 */
[----:B------:R-:W-:Y:S01]  /*c0a0*/  HMMA.1688.F32.TF32 R56, R176, R42, R56 ;  /* 0x0000002ab038723c */ /* 0x000fe20000081038 */
[----:B------:R-:W1:Y:S07]  /*c0b0*/  LDSM.16.M88.4 R40, [R196+0x20080] ;  /* 0x02008000c428783b */ /* 0x000e6e0000000200 */
[-C--:B------:R-:W-:Y:S08]  /*c0c0*/  HMMA.1688.F32.TF32 R132, R96, R34.reuse, R132 ;  /* 0x000000226084723c */ /* 0x080ff00000081084 */
[C---:B------:R-:W-:Y:S01]  /*c0d0*/  HMMA.1688.F32.TF32 R16, R176.reuse, R34, R84 ;  /* 0x00000022b010723c */ /* 0x040fe20000081054 */
[----:B------:R-:W-:Y:S04]  /*c0e0*/  LDS R34, [R2+0x9300] ;  /* 0x0093000002227984 */ /* 0x000fe80000000800 */
[----:B------:R-:W-:Y:S03]  /*c0f0*/  LDS R35, [R3+0x9300] ;  /* 0x0093000003237984 */ /* 0x000fe60000000800 */
[C---:B------:R-:W-:Y:S01]  /*c100*/  HMMA.1688.F32.TF32 R120, R176.reuse, R122, R8 ;  /* 0x0000007ab078723c */ /* 0x040fe20000081008 */
[----:B------:R-:W-:Y:S04]  /*c110*/  LDS R8, [R2+0x8200] ;  /* 0x0082000002087984 */ /* 0x000fe80000000800 */
[----:B------:R-:W-:Y:S03]  /*c120*/  LDS R10, [R2+0x9200] ;  /* 0x00920000020a7984 */ /* 0x000fe60000000800 */
[C---:B------:R-:W-:Y:S01]  /*c130*/  HMMA.1688.F32.TF32 R92, R176.reuse, R94, R36 ;  /* 0x0000005eb05c723c */ /* 0x040fe20000081024 */
[----:B------:R-:W-:Y:S04]  /*c140*/  LDS R9, [R3+0x8200] ;  /* 0x0082000003097984 */ /* 0x000fe80000000800 */
[----:B------:R-:W2:Y:S03]  /*c150*/  LDS R11, [R3+0x9200] ;  /* 0x00920000030b7984 */ /* 0x000ea60000000800 */
[----:B------:R-:W-:Y:S01]  /*c160*/  HMMA.1688.F32.TF32 R52, R176, R6, R52 ;  /* 0x00000006b034723c */ /* 0x000fe20000081034 */
[----:B------:R-:W3:Y:S07]  /*c170*/  LDSM.16.M88.4 R36, [R196+0x20880] ;  /* 0x02088000c424783b */ /* 0x000eee0000000200 */
[----:B-1----:R-:W-:Y:S08]  /*c180*/  HMMA.1688.F32.TF32 R64, R164, R40, R68 ;  /* 0x00000028a440723c */ /* 0x002ff00000081044 */
[C---:B------:R-:W-:Y:S08]  /*c190*/  HMMA.1688.F32.TF32 R104, R96.reuse, R6, R104 ;  /* 0x000000066068723c */ /* 0x040ff00000081068 */
[C---:B------:R-:W-:Y:S08]  /*c1a0*/  HMMA.1688.F32.TF32 R144, R96.reuse, R138, R144 ;  /* 0x0000008a6090723c */ /* 0x040ff00000081090 */
[----:B------:R-:W-:Y:S01]  /*c1b0*/  HMMA.1688.F32.TF32 R24, R96, R62, R24 ;  /* 0x0000003e6018723c */ /* 0x000fe20000081018 */
[----:B------:R-:W1:Y:S07]  /*c1c0*/  LDSM.16.M88.4 R96, [R196+0x21080] ;  /* 0x02108000c460783b */ /* 0x000e6e0000000200 */
[----:B--2---:R-:W-:Y:S08]  /*c1d0*/  HMMA.1688.F32.TF32 R68, R8, R40, R72 ;  /* 0x000000280844723c */ /* 0x004ff00000081048 */
[C---:B---3--:R-:W-:Y:S01]  /*c1e0*/  HMMA.1688.F32.TF32 R84, R32.reuse, R36, R52 ;  /* 0x000000242054723c */ /* 0x048fe20000081034 */
[----:B------:R-:W2:Y:S07]  /*c1f0*/  LDSM.16.M88.4 R52, [R196+0x22080] ;  /* 0x02208000c434783b */ /* 0x000eae0000000200 */
[----:B------:R-:W-:Y:S01]  /*c200*/  HMMA.1688.F32.TF32 R72, R32, R40, R48 ;  /* 0x000000282048723c */ /* 0x000fe20000081030 */
[----:B------:R-:W3:Y:S07]  /*c210*/  LDSM.16.M88.4 R48, [R196+0x22880] ;  /* 0x02288000c430783b */ /* 0x000eee0000000200 */
[C---:B------:R-:W-:Y:S08]  /*c220*/  HMMA.1688.F32.TF32 R136, R176.reuse, R138, R148 ;  /* 0x0000008ab088723c */ /* 0x040ff00000081094 */
[----:B------:R-:W-:Y:S08]  /*c230*/  HMMA.1688.F32.TF32 R4, R176, R62, R172 ;  /* 0x0000003eb004723c */ /* 0x000ff000000810ac */
[----:B-1----:R-:W-:Y:S01]  /*c240*/  HMMA.1688.F32.TF32 R148, R32, R96, R56 ;  /* 0x000000602094723c */ /* 0x002fe20000081038 */
[----:B------:R-:W1:Y:S07]  /*c250*/  LDSM.16.M88.4 R56, [R196+0x21880] ;  /* 0x02188000c438783b */ /* 0x000e6e0000000200 */
[C---:B------:R-:W-:Y:S01]  /*c260*/  HMMA.1688.F32.TF32 R60, R152.reuse, R40, R168 ;  /* 0x00000028983c723c */ /* 0x040fe200000810a8 */
[----:B------:R-:W-:Y:S04]  /*c270*/  LDS R40, [R2+0xc100] ;  /* 0x00c1000002287984 */ /* 0x000fe80000000800 */
[----:B------:R-:W-:Y:S03]  /*c280*/  LDS R41, [R3+0xc100] ;  /* 0x00c1000003297984 */ /* 0x000fe60000000800 */
[C---:B--2---:R-:W-:Y:S01]  /*c290*/  HMMA.1688.F32.TF32 R172, R152.reuse, R52, R44 ;  /* 0x0000003498ac723c */ /* 0x044fe2000008102c */
[----:B------:R-:W2:Y:S07]  /*c2a0*/  LDSM.16.M88.4 R44, [R196+0x23080] ;  /* 0x02308000c42c783b */ /* 0x000eae0000000200 */
[----:B---3--:R-:W-:Y:S01]  /*c2b0*/  HMMA.1688.F32.TF32 R176, R152, R48, R12 ;  /* 0x0000003098b0723c */ /* 0x008fe2000008100c */
[----:B------:R-:W3:Y:S07]  /*c2c0*/  LDSM.16.M88.4 R12, [R196+0x23880] ;  /* 0x02388000c40c783b */ /* 0x000eee0000000200 */
[C---:B------:R-:W-:Y:S08]  /*c2d0*/  HMMA.1688.F32.TF32 R136, R32.reuse, R52, R136 ;  /* 0x000000342088723c */ /* 0x040ff00000081088 */
[C---:B------:R-:W-:Y:S08]  /*c2e0*/  HMMA.1688.F32.TF32 R120, R32.reuse, R48, R120 ;  /* 0x000000302078723c */ /* 0x040ff00000081078 */
[----:B-1----:R-:W-:Y:S08]  /*c2f0*/  HMMA.1688.F32.TF32 R16, R32, R56, R16 ;  /* 0x000000382010723c */ /* 0x002ff00000081010 */
[----:B------:R-:W-:Y:S08]  /*c300*/  HMMA.1688.F32.TF32 R80, R164, R36, R80 ;  /* 0x00000024a450723c */ /* 0x000ff00000081050 */
[C---:B--2---:R-:W-:Y:S08]  /*c310*/  HMMA.1688.F32.TF32 R92, R32.reuse, R44, R92 ;  /* 0x0000002c205c723c */ /* 0x044ff0000008105c */
[----:B---3--:R-:W-:Y:S01]  /*c320*/  HMMA.1688.F32.TF32 R32, R32, R12, R4 ;  /* 0x0000000c2020723c */ /* 0x008fe20000081004 */
[----:B------:R-:W-:Y:S04]  /*c330*/  LDS R4, [R2+0xa100] ;  /* 0x00a1000002047984 */ /* 0x000fe80000000800 */
[----:B------:R-:W-:Y:S03]  /*c340*/  LDS R6, [R2+0xb100] ;  /* 0x00b1000002067984 */ /* 0x000fe60000000800 */
[C---:B------:R-:W-:Y:S01]  /*c350*/  HMMA.1688.F32.TF32 R112, R164.reuse, R96, R112 ;  /* 0x00000060a470723c */ /* 0x040fe20000081070 */
[----:B------:R-:W-:Y:S04]  /*c360*/  LDS R5, [R3+0xa100] ;  /* 0x00a1000003057984 */ /* 0x000fe80000000800 */
[----:B------:R-:W1:Y:S03]  /*c370*/  LDS R7, [R3+0xb100] ;  /* 0x00b1000003077984 */ /* 0x000e660000000800 */
[C---:B------:R-:W-:Y:S08]  /*c380*/  HMMA.1688.F32.TF32 R128, R164.reuse, R56, R128 ;  /* 0x00000038a480723c */ /* 0x040ff00000081080 */
[C---:B------:R-:W-:Y:S08]  /*c390*/  HMMA.1688.F32.TF32 R140, R164.reuse, R52, R140 ;  /* 0x00000034a48c723c */ /* 0x040ff0000008108c */
[----:B------:R-:W-:Y:S08]  /*c3a0*/  HMMA.1688.F32.TF32 R160, R164, R48, R160 ;  /* 0x00000030a4a0723c */ /* 0x000ff000000810a0 */
[----:B------:R-:W-:Y:S08]  /*c3b0*/  HMMA.1688.F32.TF32 R180, R152, R12, R20 ;  /* 0x0000000c98b4723c */ /* 0x000ff00000081014 */
[----:B------:R-:W-:Y:S08]  /*c3c0*/  HMMA.1688.F32.TF32 R168, R164, R44, R28 ;  /* 0x0000002ca4a8723c */ /* 0x000ff0000008101c */
[-C--:B------:R-:W-:Y:S08]  /*c3d0*/  HMMA.1688.F32.TF32 R76, R152, R36.reuse, R76 ;  /* 0x00000024984c723c */ /* 0x080ff0000008104c */
[----:B------:R-:W-:Y:S01]  /*c3e0*/  HMMA.1688.F32.TF32 R104, R8, R36, R104 ;  /* 0x000000240868723c */ /* 0x000fe20000081068 */
[----:B------:R-:W-:Y:S04]  /*c3f0*/  LDS R36, [R2+0xc300] ;  /* 0x00c3000002247984 */ /* 0x000fe80000000800 */
[----:B------:R-:W-:Y:S03]  /*c400*/  LDS R37, [R3+0xc300] ;  /* 0x00c3000003257984 */ /* 0x000fe60000000800 */
[-C--:B------:R-:W-:Y:S08]  /*c410*/  HMMA.1688.F32.TF32 R108, R152, R96.reuse, R108 ;  /* 0x00000060986c723c */ /* 0x080ff0000008106c */
[----:B------:R-:W-:Y:S08]  /*c420*/  HMMA.1688.F32.TF32 R116, R8, R96, R116 ;  /* 0x000000600874723c */ /* 0x000ff00000081074 */
[-C--:B------:R-:W-:Y:S08]  /*c430*/  HMMA.1688.F32.TF32 R124, R152, R56.reuse, R124 ;  /* 0x00000038987c723c */ /* 0x080ff0000008107c */
[C---:B------:R-:W-:Y:S08]  /*c440*/  HMMA.1688.F32.TF32 R132, R8.reuse, R56, R132 ;  /* 0x000000380884723c */ /* 0x040ff00000081084 */
[C---:B------:R-:W-:Y:S08]  /*c450*/  HMMA.1688.F32.TF32 R144, R8.reuse, R52, R144 ;  /* 0x000000340890723c */ /* 0x040ff00000081090 */
[----:B------:R-:W-:Y:S08]  /*c460*/  HMMA.1688.F32.TF32 R156, R8, R48, R156 ;  /* 0x00000030089c723c */ /* 0x000ff0000008109c */
[----:B------:R-:W-:Y:S01]  /*c470*/  HMMA.1688.F32.TF32 R184, R152, R44, R184 ;  /* 0x0000002c98b8723c */ /* 0x000fe200000810b8 */
        /* <DEDUP_REMOVED lines=11> */
[C---:B-1----:R-:W-:Y:S01]  /*c530*/  HMMA.1688.F32.TF32 R64, R4.reuse, R42, R64 ;  /* 0x0000002a0440723c */ /* 0x042fe20000081040 */
[----:B------:R-:W-:Y:S04]  /*c540*/  LDS R9, [R3+0xa000] ;  /* 0x00a0000003097984 */ /* 0x000fe80000000800 */
[----:B------:R-:W1:Y:S03]  /*c550*/  LDS R11, [R3+0xb000] ;  /* 0x00b00000030b7984 */ /* 0x000e660000000800 */
[C---:B------:R-:W-:Y:S01]  /*c560*/  HMMA.1688.F32.TF32 R80, R4.reuse, R38, R80 ;  /* 0x000000260450723c */ /* 0x040fe20000081050 */
[----:B------:R-:W-:Y:S04]  /*c570*/  LDS R89, [R3+0xa300] ;  /* 0x00a3000003597984 */ /* 0x000fe80000000800 */
[----:B------:R-:W2:Y:S03]  /*c580*/  LDS R91, [R3+0xb300] ;  /* 0x00b30000035b7984 */ /* 0x000ea60000000800 */
[C---:B------:R-:W-:Y:S08]  /*c590*/  HMMA.1688.F32.TF32 R112, R4.reuse, R98, R112 ;  /* 0x000000620470723c */ /* 0x040ff00000081070 */
[C---:B------:R-:W-:Y:S08]  /*c5a0*/  HMMA.1688.F32.TF32 R128, R4.reuse, R58, R128 ;  /* 0x0000003a0480723c */ /* 0x040ff00000081080 */
[C---:B------:R-:W-:Y:S08]  /*c5b0*/  HMMA.1688.F32.TF32 R140, R4.reuse, R54, R140 ;  /* 0x00000036048c723c */ /* 0x040ff0000008108c */
[C---:B------:R-:W-:Y:S08]  /*c5c0*/  HMMA.1688.F32.TF32 R160, R4.reuse, R50, R160 ;  /* 0x0000003204a0723c */ /* 0x040ff000000810a0 */
[C---:B------:R-:W-:Y:S08]  /*c5d0*/  HMMA.1688.F32.TF32 R100, R4.reuse, R46, R168 ;  /* 0x0000002e0464723c */ /* 0x040ff000000810a8 */
[----:B------:R-:W-:Y:S08]  /*c5e0*/  HMMA.1688.F32.TF32 R4, R4, R14, R164 ;  /* 0x0000000e0404723c */ /* 0x000ff000000810a4 */
[-C--:B-1----:R-:W-:Y:S08]  /*c5f0*/  HMMA.1688.F32.TF32 R76, R8, R38.reuse, R76 ;  /* 0x00000026084c723c */ /* 0x082ff0000008104c */
[----:B------:R-:W-:Y:S08]  /*c600*/  HMMA.1688.F32.TF32 R104, R152, R38, R104 ;  /* 0x000000269868723c */ /* 0x000ff00000081068 */
[C---:B--2---:R-:W-:Y:S01]  /*c610*/  HMMA.1688.F32.TF32 R168, R88.reuse, R42, R72 ;  /* 0x0000002a58a8723c */ /* 0x044fe20000081048 */
[----:B------:R-:W-:Y:S07]  /*c620*/  LDSM.16.M88.4 R72, [R197+0x20080] ;  /* 0x02008000c548783b */ /* 0x000fee0000000200 */
[----:B------:R-:W-:Y:S01]  /*c630*/  HMMA.1688.F32.TF32 R164, R88, R38, R84 ;  /* 0x0000002658a4723c */ /* 0x000fe20000081054 */
[----:B------:R-:W-:Y:S04]  /*c640*/  LDS R38, [R2+0xd300] ;  /* 0x00d3000002267984 */ /* 0x000fe80000000800 */
[----:B------:R-:W1:Y:S03]  /*c650*/  LDS R39, [R3+0xd300] ;  /* 0x00d3000003277984 */ /* 0x000e660000000800 */
[C---:B------:R-:W-:Y:S01]  /*c660*/  HMMA.1688.F32.TF32 R28, R8.reuse, R50, R176 ;  /* 0x00000032081c723c */ /* 0x040fe200000810b0 */
[----:B------:R-:W2:Y:S07]  /*c670*/  LDSM.16.M88.4 R84, [R197+0x20880] ;  /* 0x02088000c554783b */ /* 0x000eae0000000200 */
[C---:B------:R-:W-:Y:S08]  /*c680*/  HMMA.1688.F32.TF32 R60, R8.reuse, R42, R60 ;  /* 0x0000002a083c723c */ /* 0x040ff0000008103c */
[C---:B------:R-:W-:Y:S08]  /*c690*/  HMMA.1688.F32.TF32 R108, R8.reuse, R98, R108 ;  /* 0x00000062086c723c */ /* 0x040ff0000008106c */
[C---:B------:R-:W-:Y:S08]  /*c6a0*/  HMMA.1688.F32.TF32 R124, R8.reuse, R58, R124 ;  /* 0x0000003a087c723c */ /* 0x040ff0000008107c */
[C---:B------:R-:W-:Y:S08]  /*c6b0*/  HMMA.1688.F32.TF32 R172, R8.reuse, R54, R172 ;  /* 0x0000003608ac723c */ /* 0x040ff000000810ac */
[C---:B------:R-:W-:Y:S01]  /*c6c0*/  HMMA.1688.F32.TF32 R176, R8.reuse, R46, R184 ;  /* 0x0000002e08b0723c */ /* 0x040fe200000810b8 */
[----:B------:R-:W-:Y:S04]  /*c6d0*/  LDS R184, [R2+0xe100] ;  /* 0x00e1000002b87984 */ /* 0x000fe80000000800 */
[----:B------:R-:W-:Y:S03]  /*c6e0*/  LDS R186, [R2+0xf100] ;  /* 0x00f1000002ba7984 */ /* 0x000fe60000000800 */
[----:B------:R-:W-:Y:S01]  /*c6f0*/  HMMA.1688.F32.TF32 R8, R8, R14, R180 ;  /* 0x0000000e0808723c */ /* 0x000fe200000810b4 */
[----:B------:R-:W-:Y:S04]  /*c700*/  LDS R185, [R3+0xe100] ;  /* 0x00e1000003b97984 */ /* 0x000fe80000000800 */
[----:B------:R-:W-:Y:S03]  /*c710*/  LDS R187, [R3+0xf100] ;  /* 0x00f1000003bb7984 */ /* 0x000fe60000000800 */
[C---:B------:R-:W-:Y:S08]  /*c720*/  HMMA.1688.F32.TF32 R116, R152.reuse, R98, R116 ;  /* 0x000000629874723c */ /* 0x040ff00000081074 */
[C---:B------:R-:W-:Y:S08]  /*c730*/  HMMA.1688.F32.TF32 R132, R152.reuse, R58, R132 ;  /* 0x0000003a9884723c */ /* 0x040ff00000081084 */
[C---:B------:R-:W-:Y:S08]  /*c740*/  HMMA.1688.F32.TF32 R144, R152.reuse, R54, R144 ;  /* 0x000000369890723c */ /* 0x040ff00000081090 */
[C---:B------:R-:W-:Y:S08]  /*c750*/  HMMA.1688.F32.TF32 R156, R152.reuse, R50, R156 ;  /* 0x00000032989c723c */ /* 0x040ff0000008109c */
[C---:B------:R-:W-:Y:S08]  /*c760*/  HMMA.1688.F32.TF32 R20, R152.reuse, R46, R20 ;  /* 0x0000002e9814723c */ /* 0x040ff00000081014 */
[----:B------:R-:W-:Y:S08]  /*c770*/  HMMA.1688.F32.TF32 R24, R152, R14, R24 ;  /* 0x0000000e9818723c */ /* 0x000ff00000081018 */
[C---:B------:R-:W-:Y:S01]  /*c780*/  HMMA.1688.F32.TF32 R96, R88.reuse, R98, R148 ;  /* 0x000000625860723c */ /* 0x040fe20000081094 */
[----:B------:R-:W-:Y:S07]  /*c790*/  LDSM.16.M88.4 R148, [R197+0x22080] ;  /* 0x02208000c594783b */ /* 0x000fee0000000200 */
[C---:B------:R-:W-:Y:S01]  /*c7a0*/  HMMA.1688.F32.TF32 R56, R88.reuse, R58, R16 ;  /* 0x0000003a5838723c */ /* 0x040fe20000081010 */
[----:B------:R-:W-:Y:S04]  /*c7b0*/  LDS R16, [R2+0xc200] ;  /* 0x00c2000002107984 */ /* 0x000fe80000000800 */
[----:B------:R-:W-:Y:S03]  /*c7c0*/  LDS R18, [R2+0xd200] ;  /* 0x00d2000002127984 */ /* 0x000fe60000000800 */
[C---:B------:R-:W-:Y:S01]  /*c7d0*/  HMMA.1688.F32.TF32 R52, R88.reuse, R54, R136 ;  /* 0x000000365834723c */ /* 0x040fe20000081088 */
[----:B------:R-:W-:Y:S04]  /*c7e0*/  LDSM.16.M88.4 R136, [R197+0x21880] ;  /* 0x02188000c588783b */ /* 0x000fe80000000200 */
[----:B------:R-:W-:Y:S03]  /*c7f0*/  LDS R17, [R3+0xc200] ;  /* 0x00c2000003117984 */ /* 0x000fe60000000800 */
[C---:B------:R-:W-:Y:S01]  /*c800*/  HMMA.1688.F32.TF32 R48, R88.reuse, R50, R120 ;  /* 0x000000325830723c */ /* 0x040fe20000081078 */
[----:B------:R-:W3:Y:S04]  /*c810*/  LDSM.16.M88.4 R120, [R197+0x21080] ;  /* 0x02108000c578783b */ /* 0x000ee80000000200 */
[----:B------:R-:W4:Y:S03]  /*c820*/  LDS R19, [R3+0xd200] ;  /* 0x00d2000003137984 */ /* 0x000f260000000800 */
[C---:B------:R-:W-:Y:S08]  /*c830*/  HMMA.1688.F32.TF32 R44, R88.reuse, R46, R92 ;  /* 0x0000002e582c723c */ /* 0x040ff0000008105c */
[----:B------:R-:W-:Y:S01]  /*c840*/  HMMA.1688.F32.TF32 R12, R88, R14, R32 ;  /* 0x0000000e580c723c */ /* 0x000fe20000081020 */
[----:B------:R-:W-:Y:S07]  /*c850*/  LDSM.16.M88.4 R32, [R197+0x23880] ;  /* 0x02388000c520783b */ /* 0x000fee0000000200 */
[----:B------:R-:W-:Y:S01]  /*c860*/  HMMA.1688.F32.TF32 R68, R152, R42, R68 ;  /* 0x0000002a9844723c */ /* 0x000fe20000081044 */
[----:B------:R-:W-:Y:S04]  /*c870*/  LDS R152, [R2+0xc000] ;  /* 0x00c0000002987984 */ /* 0x000fe80000000800 */
[----:B------:R-:W-:Y:S03]  /*c880*/  LDS R154, [R2+0xd000] ;  /* 0x00d00000029a7984 */ /* 0x000fe60000000800 */
[C---:B-1----:R-:W-:Y:S01]  /*c890*/  HMMA.1688.F32.TF32 R88, R36.reuse, R72, R168 ;  /* 0x000000482458723c */ /* 0x042fe200000810a8 */
[----:B------:R-:W-:Y:S04]  /*c8a0*/  LDS R153, [R3+0xc000] ;  /* 0x00c0000003997984 */ /* 0x000fe80000000800 */
[----:B------:R-:W1:Y:S03]  /*c8b0*/  LDS R155, [R3+0xd000] ;  /* 0x00d00000039b7984 */ /* 0x000e660000000800 */
[C---:B--2---:R-:W-:Y:S01]  /*c8c0*/  HMMA.1688.F32.TF32 R92, R36.reuse, R84, R164 ;  /* 0x00000054245c723c */ /* 0x044fe200000810a4 */
[----:B------:R-:W2:Y:S04]  /*c8d0*/  LDSM.16.M88.4 R168, [R197+0x22880] ;  /* 0x02288000c5a8783b */ /* 0x000ea80000000200 */
[----:B------:R-:W-:Y:S03]  /*c8e0*/  LDS R42, [R2+0xd100] ;  /* 0x00d10000022a7984 */ /* 0x000fe60000000800 */
[C---:B---3--:R-:W-:Y:S01]  /*c8f0*/  HMMA.1688.F32.TF32 R96, R36.reuse, R120, R96 ;  /* 0x000000782460723c */ /* 0x048fe20000081060 */
[----:B------:R-:W3:Y:S07]  /*c900*/  LDS R43, [R3+0xd100] ;  /* 0x00d10000032b7984 */ /* 0x000eee0000000800 */
[C---:B------:R-:W-:Y:S08]  /*c910*/  HMMA.1688.F32.TF32 R56, R36.reuse, R136, R56 ;  /* 0x000000882438723c */ /* 0x040ff00000081038 */
[----:B------:R-:W-:Y:S08]  /*c920*/  HMMA.1688.F32.TF32 R52, R36, R148, R52 ;  /* 0x000000942434723c */ /* 0x000ff00000081034 */
[----:B----4-:R-:W-:Y:S08]  /*c930*/  HMMA.1688.F32.TF32 R68, R16, R72, R68 ;  /* 0x000000481044723c */ /* 0x010ff00000081044 */
[C---:B-1----:R-:W-:Y:S08]  /*c940*/  HMMA.1688.F32.TF32 R180, R152.reuse, R32, R8 ;  /* 0x0000002098b4723c */ /* 0x042ff00000081008 */
[-C--:B--2---:R-:W-:Y:S01]  /*c950*/  HMMA.1688.F32.TF32 R164, R152, R168.reuse, R28 ;  /* 0x000000a898a4723c */ /* 0x084fe2000008101c */
[----:B------:R-:W1:Y:S07]  /*c960*/  LDSM.16.M88.4 R28, [R197+0x23080] ;  /* 0x02308000c51c783b */ /* 0x000e6e0000000200 */
[----:B------:R-:W-:Y:S08]  /*c970*/  HMMA.1688.F32.TF32 R48, R36, R168, R48 ;  /* 0x000000a82430723c */ /* 0x000ff00000081030 */
[C---:B---3--:R-:W-:Y:S08]  /*c980*/  HMMA.1688.F32.TF32 R64, R40.reuse, R72, R64 ;  /* 0x000000482840723c */ /* 0x048ff00000081040 */
[C---:B------:R-:W-:Y:S08]  /*c990*/  HMMA.1688.F32.TF32 R80, R40.reuse, R84, R80 ;  /* 0x000000542850723c */ /* 0x040ff00000081050 */
[C---:B------:R-:W-:Y:S08]  /*c9a0*/  HMMA.1688.F32.TF32 R112, R40.reuse, R120, R112 ;  /* 0x000000782870723c */ /* 0x040ff00000081070 */
[----:B------:R-:W-:Y:S08]  /*c9b0*/  HMMA.1688.F32.TF32 R128, R40, R136, R128 ;  /* 0x000000882880723c */ /* 0x000ff00000081080 */
[-C--:B-1----:R-:W-:Y:S08]  /*c9c0*/  HMMA.1688.F32.TF32 R44, R36, R28.reuse, R44 ;  /* 0x0000001c242c723c */ /* 0x082ff0000008102c */
        /* <DEDUP_REMOVED lines=11> */
[----:B------:R-:W1:Y:S03]  /*ca80*/  LDS R103, [R3+0xf200] ;  /* 0x00f2000003677984 */ /* 0x000e660000000800 */
[----:B------:R-:W-:Y:S01]  /*ca90*/  HMMA.1688.F32.TF32 R4, R40, R32, R4 ;  /* 0x000000202804723c */ /* 0x000fe20000081004 */
[----:B------:R-:W-:Y:S04]  /*caa0*/  LDS R40, [R2+0xe300] ;  /* 0x00e3000002287984 */ /* 0x000fe80000000800 */
[----:B------:R2:W-:Y:S03]  /*cab0*/  LDS R42, [R2+0xf300] ;  /* 0x00f30000022a7984 */ /* 0x0005e60000000800 */
[----:B------:R-:W-:Y:S01]  /*cac0*/  HMMA.1688.F32.TF32 R156, R16, R168, R156 ;  /* 0x000000a8109c723c */ /* 0x000fe2000008109c */
[----:B------:R-:W-:Y:S04]  /*cad0*/  LDS R41, [R3+0xe300] ;  /* 0x00e3000003297984 */ /* 0x000fe80000000800 */
[----:B------:R-:W3:Y:S01]  /*cae0*/  LDS R43, [R3+0xf300] ;  /* 0x00f30000032b7984 */ /* 0x000ee20000000800 */
[----:B--2---:R-:W-:-:S02]  /*caf0*/  IMAD R2, R199, -0x40, R190 ;  /* 0xffffffc0c7027824 */ /* 0x004fc400078e02be */
[-C--:B------:R-:W-:Y:S08]  /*cb00*/  HMMA.1688.F32.TF32 R176, R152, R28.reuse, R176 ;  /* 0x0000001c98b0723c */ /* 0x080ff000000810b0 */
[----:B------:R-:W-:Y:S08]  /*cb10*/  HMMA.1688.F32.TF32 R20, R16, R28, R20 ;  /* 0x0000001c1014723c */ /* 0x000ff00000081014 */
[C---:B------:R-:W-:Y:S08]  /*cb20*/  HMMA.1688.F32.TF32 R60, R152.reuse, R72, R60 ;  /* 0x00000048983c723c */ /* 0x040ff0000008103c */
[C---:B------:R-:W-:Y:S08]  /*cb30*/  HMMA.1688.F32.TF32 R76, R152.reuse, R84, R76 ;  /* 0x00000054984c723c */ /* 0x040ff0000008104c */
[C---:B------:R-:W-:Y:S08]  /*cb40*/  HMMA.1688.F32.TF32 R108, R152.reuse, R120, R108 ;  /* 0x00000078986c723c */ /* 0x040ff0000008106c */
[C---:B------:R-:W-:Y:S08]  /*cb50*/  HMMA.1688.F32.TF32 R124, R152.reuse, R136, R124 ;  /* 0x00000088987c723c */ /* 0x040ff0000008107c */
[----:B------:R-:W-:Y:S08]  /*cb60*/  HMMA.1688.F32.TF32 R172, R152, R148, R172 ;  /* 0x0000009498ac723c */ /* 0x000ff000000810ac */
[C---:B------:R-:W-:Y:S08]  /*cb70*/  HMMA.1688.F32.TF32 R104, R16.reuse, R84, R104 ;  /* 0x000000541068723c */ /* 0x040ff00000081068 */
[C---:B------:R-:W-:Y:S08]  /*cb80*/  HMMA.1688.F32.TF32 R116, R16.reuse, R120, R116 ;  /* 0x000000781074723c */ /* 0x040ff00000081074 */
[C---:B------:R-:W-:Y:S08]  /*cb90*/  HMMA.1688.F32.TF32 R132, R16.reuse, R136, R132 ;  /* 0x000000881084723c */ /* 0x040ff00000081084 */
[C---:B------:R-:W-:Y:S08]  /*cba0*/  HMMA.1688.F32.TF32 R144, R16.reuse, R148, R144 ;  /* 0x000000941090723c */ /* 0x040ff00000081090 */
[----:B------:R-:W-:Y:S08]  /*cbb0*/  HMMA.1688.F32.TF32 R24, R16, R32, R24 ;  /* 0x000000201018723c */ /* 0x000ff00000081018 */
[-C--:B------:R-:W-:Y:S08]  /*cbc0*/  HMMA.1688.F32.TF32 R160, R184, R170.reuse, R160 ;  /* 0x000000aab8a0723c */ /* 0x080ff000000810a0 */
[----:B-1----:R-:W-:Y:S08]  /*cbd0*/  HMMA.1688.F32.TF32 R156, R100, R170, R156 ;  /* 0x000000aa649c723c */ /* 0x002ff0000008109c */
[----:B------:R-:W-:Y:S01]  /*cbe0*/  HMMA.1688.F32.TF32 R8, R184, R30, R8 ;  /* 0x0000001eb808723c */ /* 0x000fe20000081008 */
[----:B------:R-:W1:Y:S01]  /*cbf0*/  S2R R190, SR_TID.X ;  /* 0x0000000000be7919 */ /* 0x000e620000002100 */
[----:B------:R-:W-:-:S06]  /*cc00*/  ISETP.GT.AND P1, PT, R2, RZ, PT ;  /* 0x000000ff0200720c */ /* 0x000fcc0003f24270 */
[C---:B------:R-:W-:Y:S08]  /*cc10*/  HMMA.1688.F32.TF32 R152, R12.reuse, R170, R164 ;  /* 0x000000aa0c98723c */ /* 0x040ff000000810a4 */
[-C--:B------:R-:W-:Y:S08]  /*cc20*/  HMMA.1688.F32.TF32 R16, R12, R30.reuse, R176 ;  /* 0x0000001e0c10723c */ /* 0x080ff000000810b0 */
[----:B------:R-:W-:Y:S08]  /*cc30*/  HMMA.1688.F32.TF32 R20, R100, R30, R20 ;  /* 0x0000001e6414723c */ /* 0x000ff00000081014 */
[C---:B---3--:R-:W-:Y:S01]  /*cc40*/  HMMA.1688.F32.TF32 R168, R40.reuse, R170, R48 ;  /* 0x000000aa28a8723c */ /* 0x048fe20000081030 */
[----:B------:R-:W2:Y:S07]  /*cc50*/  LDL.LU R48, [R1+0xc] ;  /* 0x00000c0001307983 */ /* 0x000eae0000300800 */
[----:B------:R-:W-:Y:S01]  /*cc60*/  HMMA.1688.F32.TF32 R28, R40, R30, R44 ;  /* 0x0000001e281c723c */ /* 0x000fe2000008102c */
[----:B------:R-:W3:Y:S04]  /*cc70*/  LDL.LU R47, [R1+0x10] ;  /* 0x00001000012f7983 */ /* 0x000ee80000300800 */
[----:B------:R-:W2:Y:S01]  /*cc80*/  LDL.LU R46, [R1+0x14] ;  /* 0x00001400012e7983 */ /* 0x000ea20000300800 */
[----:B------:R-:W-:Y:S01]  /*cc90*/  UIADD3 UR5, UR5, 0x1, URZ ;  /* 0x0000000105057890 */ /* 0x000fe2000fffe03f */
[C---:B------:R-:W-:Y:S01]  /*cca0*/  ISETP.GT.AND P2, PT, R2.reuse, 0x4, PT ;  /* 0x000000040200780c */ /* 0x040fe20003f44270 */
[----:B------:R-:W-:Y:S01]  /*ccb0*/  HMMA.1688.F32.TF32 R60, R12, R74, R60 ;  /* 0x0000004a0c3c723c */ /* 0x000fe2000008103c */
[----:B------:R-:W5:Y:S01]  /*ccc0*/  LDL.LU R45, [R1+0x18] ;  /* 0x00001800012d7983 */ /* 0x000f620000300800 */
[----:B------:R-:W-:Y:S01]  /*ccd0*/  SEL R3, RZ, 0x4, !P1 ;  /* 0x00000004ff037807 */ /* 0x000fe20004800000 */
[----:B------:R-:W-:Y:S01]  /*cce0*/  UISETP.GT.AND UP0, UPT, UR5, 0x1, UPT ;  /* 0x000000010500788c */ /* 0x000fe2000bf04270 */
[----:B------:R-:W-:Y:S01]  /*ccf0*/  ISETP.GT.AND P3, PT, R2, 0x8, PT ;  /* 0x000000080200780c */ /* 0x000fe20003f64270 */
[----:B------:R-:W2:Y:S01]  /*cd00*/  LDL.LU R44, [R1+0x38] ;  /* 0x00003800012c7983 */ /* 0x000ea20000300800 */
[----:B------:R-:W-:-:S02]  /*cd10*/  SEL R3, R3, RZ, !P0 ;  /* 0x000000ff03037207 */ /* 0x000fc40004000000 */
[----:B------:R-:W-:Y:S01]  /*cd20*/  ISETP.GT.AND P4, PT, R2, 0xc, PT ;  /* 0x0000000c0200780c */ /* 0x000fe20003f84270 */
[----:B------:R-:W-:Y:S01]  /*cd30*/  HMMA.1688.F32.TF32 R76, R12, R86, R76 ;  /* 0x000000560c4c723c */ /* 0x000fe2000008104c */
[----:B------:R-:W-:Y:S02]  /*cd40*/  ISETP.NE.U32.AND P1, PT, R3, RZ, PT ;  /* 0x000000ff0300720c */ /* 0x000fe40003f25070 */
[----:B------:R-:W-:Y:S01]  /*cd50*/  SEL R3, RZ, 0x4, !P2 ;  /* 0x00000004ff037807 */ /* 0x000fe20005000000 */
[----:B------:R-:W-:Y:S01]  /*cd60*/  USEL UR5, UR5, URZ, !UP0 ;  /* 0x0000003f05057287 */ /* 0x000fe2000c000000 */
[----:B-1----:R-:W-:-:S03]  /*cd70*/  LOP3.LUT R191, R190, 0x7f, RZ, 0xc0, !PT ;  /* 0x0000007fbebf7812 */ /* 0x002fc600078ec0ff */
[----:B------:R-:W-:Y:S01]  /*cd80*/  HMMA.1688.F32.TF32 R108, R12, R122, R108 ;  /* 0x0000007a0c6c723c */ /* 0x000fe2000008106c */
[----:B------:R-:W-:Y:S02]  /*cd90*/  SEL R3, R3, RZ, !P0 ;  /* 0x000000ff03037207 */ /* 0x000fe40004000000 */
[----:B------:R-:W-:-:S05]  /*cda0*/  IADD3 R209, P5, R209, R198, RZ ;  /* 0x000000c6d1d17210 */ /* 0x000fca0007fbe0ff */
[----:B------:R-:W-:Y:S01]  /*cdb0*/  HMMA.1688.F32.TF32 R124, R12, R138, R124 ;  /* 0x0000008a0c7c723c */ /* 0x000fe2000008107c */
[----:B------:R-:W-:-:S07]  /*cdc0*/  IADD3 R211, P6, R211, R198, RZ ;  /* 0x000000c6d3d37210 */ /* 0x000fce0007fde0ff */
[----:B------:R-:W-:Y:S01]  /*cdd0*/  HMMA.1688.F32.TF32 R172, R12, R150, R172 ;  /* 0x000000960cac723c */ /* 0x000fe200000810ac */
[----:B------:R-:W-:-:S07]  /*cde0*/  IMAD.X R208, R208, 0x1, R0, P5 ;  /* 0x00000001d0d07824 */ /* 0x000fce00028e0600 */
[-C--:B------:R-:W-:Y:S08]  /*cdf0*/  HMMA.1688.F32.TF32 R12, R12, R34.reuse, R180 ;  /* 0x000000220c0c723c */ /* 0x080ff000000810b4 */
[-C--:B------:R-:W-:Y:S08]  /*ce00*/  HMMA.1688.F32.TF32 R4, R184, R34.reuse, R4 ;  /* 0x00000022b804723c */ /* 0x080ff00000081004 */
[----:B------:R-:W-:Y:S01]  /*ce10*/  HMMA.1688.F32.TF32 R24, R100, R34, R24 ;  /* 0x000000226418723c */ /* 0x000fe20000081018 */
[----:B------:R-:W-:-:S07]  /*ce20*/  IADD3 R225, P5, R225, R198, RZ ;  /* 0x000000c6e1e17210 */ /* 0x000fce0007fbe0ff */
[----:B------:R-:W-:Y:S07]  /*ce30*/  HMMA.1688.F32.TF32 R32, R40, R34, R36 ;  /* 0x000000222820723c */ /* 0x000fee0000081024 */
[----:B------:R-:W-:Y:S01]  /*ce40*/  SEL R37, RZ, 0x4, !P3 ;  /* 0x00000004ff257807 */ /* 0x000fe20005800000 */
[----:B------:R-:W-:Y:S01]  /*ce50*/  HMMA.1688.F32.TF32 R64, R184, R74, R64 ;  /* 0x0000004ab840723c */ /* 0x000fe20000081040 */
[----:B------:R-:W-:Y:S02]  /*ce60*/  SEL R36, RZ, 0x4, !P4 ;  /* 0x00000004ff247807 */ /* 0x000fe40006000000 */
[----:B------:R-:W-:Y:S01]  /*ce70*/  ISETP.NE.U32.AND P3, PT, R3, RZ, PT ;  /* 0x000000ff0300720c */ /* 0x000fe20003f65070 */
[----:B------:R-:W-:Y:S01]  /*ce80*/  IMAD.U32 R3, RZ, RZ, UR5 ;  /* 0x00000005ff037e24 */ /* 0x000fe2000f8e00ff */
[----:B------:R-:W-:-:S03]  /*ce90*/  SEL R37, R37, RZ, !P0 ;  /* 0x000000ff25257207 */ /* 0x000fc60004000000 */
[----:B------:R-:W-:Y:S01]  /*cea0*/  HMMA.1688.F32.TF32 R112, R184, R122, R112 ;  /* 0x0000007ab870723c */ /* 0x000fe20000081070 */
[----:B------:R-:W-:Y:S01]  /*ceb0*/  SEL R36, R36, RZ, !P0 ;  /* 0x000000ff24247207 */ /* 0x000fe20004000000 */
[----:B------:R-:W-:-:S06]  /*cec0*/  IMAD.X R210, R210, 0x1, R0, P6 ;  /* 0x00000001d2d27824 */ /* 0x000fcc00030e0600 */
[----:B------:R-:W-:Y:S01]  /*ced0*/  HMMA.1688.F32.TF32 R128, R184, R138, R128 ;  /* 0x0000008ab880723c */ /* 0x000fe20000081080 */
[----:B------:R-:W-:-:S07]  /*cee0*/  ISETP.NE.U32.AND P2, PT, R37, RZ, PT ;  /* 0x000000ff2500720c */ /* 0x000fce0003f45070 */
[----:B------:R-:W-:Y:S01]  /*cef0*/  HMMA.1688.F32.TF32 R140, R184, R150, R140 ;  /* 0x00000096b88c723c */ /* 0x000fe2000008108c */
[----:B------:R-:W-:-:S07]  /*cf00*/  ISETP.NE.U32.AND P4, PT, R36, RZ, PT ;  /* 0x000000ff2400720c */ /* 0x000fce0003f85070 */
[----:B------:R-:W-:Y:S01]  /*cf10*/  HMMA.1688.F32.TF32 R68, R100, R74, R68 ;  /* 0x0000004a6444723c */ /* 0x000fe20000081044 */
[----:B------:R-:W-:-:S07]  /*cf20*/  ISETP.GT.AND P6, PT, R2, 0x10, PT ;  /* 0x000000100200780c */ /* 0x000fce0003fc4270 */
[----:B------:R-:W-:Y:S01]  /*cf30*/  HMMA.1688.F32.TF32 R116, R100, R122, R116 ;  /* 0x0000007a6474723c */ /* 0x000fe20000081074 */
[----:B------:R-:W-:-:S07]  /*cf40*/  IMAD.MOV.U32 R36, RZ, RZ, R209 ;  /* 0x000000ffff247224 */ /* 0x000fce00078e00d1 */
[----:B------:R-:W-:Y:S01]  /*cf50*/  HMMA.1688.F32.TF32 R132, R100, R138, R132 ;  /* 0x0000008a6484723c */ /* 0x000fe20000081084 */
[----:B------:R-:W-:-:S07]  /*cf60*/  IMAD.MOV.U32 R37, RZ, RZ, R208 ;  /* 0x000000ffff257224 */ /* 0x000fce00078e00d0 */
[----:B------:R-:W-:Y:S08]  /*cf70*/  HMMA.1688.F32.TF32 R144, R100, R150, R144 ;  /* 0x000000966490723c */ /* 0x000ff00000081090 */
[C---:B------:R-:W-:Y:S08]  /*cf80*/  HMMA.1688.F32.TF32 R72, R40.reuse, R74, R88 ;  /* 0x0000004a2848723c */ /* 0x040ff00000081058 */
[C---:B------:R-:W-:Y:S08]  /*cf90*/  HMMA.1688.F32.TF32 R92, R40.reuse, R86, R92 ;  /* 0x00000056285c723c */ /* 0x040ff0000008105c */
[C---:B------:R-:W-:Y:S08]  /*cfa0*/  HMMA.1688.F32.TF32 R120, R40.reuse, R122, R96 ;  /* 0x0000007a2878723c */ /* 0x040ff00000081060 */
[C---:B------:R-:W-:Y:S08]  /*cfb0*/  HMMA.1688.F32.TF32 R136, R40.reuse, R138, R56 ;  /* 0x0000008a2888723c */ /* 0x040ff00000081038 */
[----:B------:R-:W-:Y:S01]  /*cfc0*/  HMMA.1688.F32.TF32 R148, R40, R150, R52 ;  /* 0x000000962894723c */ /* 0x000fe20000081034 */
[----:B------:R-:W-:-:S06]  /*cfd0*/  IMAD.X R224, R224, 0x1, R0, P5 ;  /* 0x00000001e0e07824 */ /* 0x000fcc00028e0600 */
[----:B------:R-:W-:Y:S01]  /*cfe0*/  IMAD.SHL.U32 R40, R191, 0x4, RZ ;  /* 0x00000004bf287824 */ /* 0x000fe200078e00ff */
[----:B------:R-:W-:Y:S01]  /*cff0*/  IADD3 R227, P5, R227, R198, RZ ;  /* 0x000000c6e3e37210 */ /* 0x000fe20007fbe0ff */
[----:B------:R-:W4:Y:S01]  /*d000*/  LDL.LU R42, [R1+0x3c] ;  /* 0x00003c00012a7983 */ /* 0x000f220000300800 */
[-C--:B------:R-:W-:Y:S02]  /*d010*/  HMMA.1688.F32.TF32 R80, R184, R86.reuse, R80 ;  /* 0x00000056b850723c */ /* 0x080fe40000081050 */
[----:B------:R-:W-:Y:S01]  /*d020*/  LEA R3, R3, R40, 0x10 ;  /* 0x0000002803037211 */ /* 0x000fe200078e80ff */
[----:B------:R-:W-:Y:S01]  /*d030*/  BAR.SYNC.DEFER_BLOCKING 0x0 ;  /* 0x0000000000007b1d */ /* 0x000fe20000010000 */
[----:B------:R-:W-:Y:S01]  /*d040*/  SEL R38, RZ, 0x4, !P6 ;  /* 0x00000004ff267807 */ /* 0x000fe20007000000 */
[----:B------:R-:W-:Y:S01]  /*d050*/  IMAD.X R226, R226, 0x1, R0, P5 ;  /* 0x00000001e2e27824 */ /* 0x000fe200028e0600 */
[----:B------:R-:W-:Y:S02]  /*d060*/  ISETP.GT.AND P5, PT, R2, 0x14, PT ;  /* 0x000000140200780c */ /* 0x000fe40003fa4270 */
[----:B------:R-:W-:Y:S01]  /*d070*/  SEL R38, R38, RZ, !P0 ;  /* 0x000000ff26267207 */ /* 0x000fe20004000000 */
[----:B------:R-:W4:Y:S01]  /*d080*/  LDL.LU R41, [R1+0x40] ;  /* 0x0000400001297983 */ /* 0x000f220000300800 */
[----:B------:R-:W-:Y:S01]  /*d090*/  IADD3 R199, R199, 0x1, RZ ;  /* 0x00000001c7c77810 */ /* 0x000fe20007ffe0ff */
[----:B------:R-:W-:Y:S02]  /*d0a0*/  HMMA.1688.F32.TF32 R104, R100, R86, R104 ;  /* 0x000000566468723c */ /* 0x000fe40000081068 */
[----:B------:R-:W4:Y:S04]  /*d0b0*/  LDL.LU R39, [R1+0x44] ;  /* 0x0000440001277983 */ /* 0x000f280000300800 */
[----:B------:R-:W4:Y:S04]  /*d0c0*/  LDL.LU R53, [R1+0x7c] ;  /* 0x00007c0001357983 */ /* 0x000f280000300800 */
[----:B------:R-:W4:Y:S04]  /*d0d0*/  LDL.LU R43, [R1+0x84] ;  /* 0x00008400012b7983 */ /* 0x000f280000300800 */
[----:B------:R-:W-:Y:S01]  /*d0e0*/  @!PT LDS RZ, [RZ] ;  /* 0x00000000fffff984 */ /* 0x000fe20000000800 */
[----:B------:R-:W-:Y:S01]  /*d0f0*/  @!PT LDS RZ, [RZ] ;  /* 0x00000000fffff984 */ /* 0x000fe20000000800 */
[----:B------:R-:W-:Y:S01]  /*d100*/  @!PT LDS RZ, [RZ] ;  /* 0x00000000fffff984 */ /* 0x000fe20000000800 */
[----:B------:R1:W-:Y:S02]  /*d110*/  LDGSTS.E [R3], [R36.64], P1 ;  /* 0x0000000024037fae */ /* 0x0003e40008921848 */
[----:B-1----:R-:W-:Y:S01]  /*d120*/  IMAD.MOV.U32 R36, RZ, RZ, R211 ;  /* 0x000000ffff247224 */ /* 0x002fe200078e00d3 */
[----:B------:R-:W-:-:S05]  /*d130*/  MOV R37, R210 ;  /* 0x000000d200257202 */ /* 0x000fca0000000f00 */
[----:B------:R1:W-:Y:S01]  /*d140*/  LDGSTS.E [R3+0x200], [R36.64], P1 ;  /* 0x0020000024037fae */ /* 0x0003e20008921848 */
[----:B------:R-:W-:Y:S02]  /*d150*/  ISETP.NE.U32.AND P1, PT, R38, RZ, PT ;  /* 0x000000ff2600720c */ /* 0x000fe40003f25070 */
[----:B------:R-:W-:Y:S02]  /*d160*/  SEL R38, RZ, 0x4, !P5 ;  /* 0x00000004ff267807 */ /* 0x000fe40006800000 */
[----:B------:R-:W-:-:S05]  /*d170*/  IADD3 R243, P5, R243, R198, RZ ;  /* 0x000000c6f3f37210 */ /* 0x000fca0007fbe0ff */
[----:B------:R-:W-:Y:S01]  /*d180*/  IMAD.X R242, R242, 0x1, R0, P5 ;  /* 0x00000001f2f27824 */ /* 0x000fe200028e0600 */
[-C--:B---3--:R-:W-:Y:S02]  /*d190*/  IADD3 R47, P6, R47, R198.reuse, RZ ;  /* 0x000000c62f2f7210 */ /* 0x088fe40007fde0ff */
[----:B-----5:R-:W-:-:S03]  /*d1a0*/  IADD3 R45, P5, R45, R198, RZ ;  /* 0x000000c62d2d7210 */ /* 0x020fc60007fbe0ff */
[--C-:B--2---:R-:W-:Y:S01]  /*d1b0*/  IMAD.X R48, R48, 0x1, R0.reuse, P6 ;  /* 0x0000000130307824 */ /* 0x104fe200030e0600 */
[----:B------:R-:W-:Y:S01]  /*d1c0*/  STL [R1+0x10], R47 ;  /* 0x0000102f01007387 */ /* 0x000fe20000100800 */
[----:B------:R-:W-:-:S03]  /*d1d0*/  IMAD.X R46, R46, 0x1, R0, P5 ;  /* 0x000000012e2e7824 */ /* 0x000fc600028e0600 */
[----:B------:R-:W-:Y:S04]  /*d1e0*/  STL [R1+0x18], R45 ;  /* 0x0000182d01007387 */ /* 0x000fe80000100800 */
[----:B------:R2:W-:Y:S04]  /*d1f0*/  STL [R1+0xc], R48 ;  /* 0x00000c3001007387 */ /* 0x0005e80000100800 */
[----:B------:R3:W-:Y:S04]  /*d200*/  STL [R1+0x14], R46 ;  /* 0x0000142e01007387 */ /* 0x0007e80000100800 */
[----:B------:R-:W5:Y:S04]  /*d210*/  LDL.LU R54, [R1+0x78] ;  /* 0x0000780001367983 */ /* 0x000f680000300800 */
[----:B------:R-:W5:Y:S04]  /*d220*/  LDL.LU R52, [R1+0x80] ;  /* 0x0000800001347983 */ /* 0x000f680000300800 */
[----:B------:R-:W5:Y:S04]  /*d230*/  LDL.LU R51, [R1+0xb8] ;  /* 0x0000b80001337983 */ /* 0x000f680000300800 */
[----:B------:R-:W5:Y:S01]  /*d240*/  LDL.LU R50, [R1+0xbc] ;  /* 0x0000bc0001327983 */ /* 0x000f620000300800 */
[----:B-1----:R-:W-:-:S02]  /*d250*/  IMAD.MOV.U32 R36, RZ, RZ, R225 ;  /* 0x000000ffff247224 */ /* 0x002fc400078e00e1 */
[----:B------:R-:W-:Y:S01]  /*d260*/  IMAD.MOV.U32 R37, RZ, RZ, R224 ;  /* 0x000000ffff257224 */ /* 0x000fe200078e00e0 */
[----:B------:R-:W-:Y:S01]  /*d270*/  ISETP.GT.AND P5, PT, R2, 0x1c, PT ;  /* 0x0000001c0200780c */ /* 0x000fe20003fa4270 */
[----:B------:R-:W5:Y:S04]  /*d280*/  LDL.LU R49, [R1+0xc0] ;  /* 0x0000c00001317983 */ /* 0x000f680000300800 */
[----:B------:R1:W-:Y:S02]  /*d290*/  LDGSTS.E [R3+0x1000], [R36.64], P3 ;  /* 0x0100000024037fae */ /* 0x0003e40009921848 */
[----:B-1----:R-:W-:Y:S02]  /*d2a0*/  IMAD.MOV.U32 R36, RZ, RZ, R227 ;  /* 0x000000ffff247224 */ /* 0x002fe400078e00e3 */
[----:B------:R-:W-:-:S05]  /*d2b0*/  IMAD.MOV.U32 R37, RZ, RZ, R226 ;  /* 0x000000ffff257224 */ /* 0x000fca00078e00e2 */
[----:B------:R1:W-:Y:S01]  /*d2c0*/  LDGSTS.E [R3+0x1200], [R36.64], P3 ;  /* 0x0120000024037fae */ /* 0x0003e20009921848 */
[----:B------:R-:W-:-:S04]  /*d2d0*/  IADD3 R241, P3, R241, R198, RZ ;  /* 0x000000c6f1f17210 */ /* 0x000fc80007f7e0ff */
[----:B------:R-:W-:Y:S01]  /*d2e0*/  IADD3.X R240, R240, R0, RZ, P3, !PT ;  /* 0x00000000f0f07210 */ /* 0x000fe20001ffe4ff */
[----:B-1----:R-:W-:-:S04]  /*d2f0*/  IMAD.MOV.U32 R36, RZ, RZ, R241 ;  /* 0x000000ffff247224 */ /* 0x002fc800078e00f1 */
[----:B------:R-:W-:-:S05]  /*d300*/  IMAD.MOV.U32 R37, RZ, RZ, R240 ;  /* 0x000000ffff257224 */ /* 0x000fca00078e00f0 */
[----:B------:R1:W-:Y:S02]  /*d310*/  LDGSTS.E [R3+0x2000], [R36.64], P2 ;  /* 0x0200000024037fae */ /* 0x0003e40009121848 */
[----:B-1----:R-:W-:Y:S01]  /*d320*/  IMAD.MOV.U32 R36, RZ, RZ, R243 ;  /* 0x000000ffff247224 */ /* 0x002fe200078e00f3 */
[----:B------:R-:W-:-:S05]  /*d330*/  MOV R37, R242 ;  /* 0x000000f200257202 */ /* 0x000fca0000000f00 */
[----:B------:R1:W-:Y:S01]  /*d340*/  LDGSTS.E [R3+0x2200], [R36.64], P2 ;  /* 0x0220000024037fae */ /* 0x0003e20009121848 */
[----:B------:R-:W-:Y:S01]  /*d350*/  ISETP.GT.AND P2, PT, R2, 0x18, PT ;  /* 0x000000180200780c */ /* 0x000fe20003f44270 */
[----:B-1----:R-:W-:Y:S02]  /*d360*/  IMAD.MOV.U32 R36, RZ, RZ, R47 ;  /* 0x000000ffff247224 */ /* 0x002fe400078e002f */
[----:B------:R-:W-:Y:S02]  /*d370*/  IMAD.MOV.U32 R37, RZ, RZ, R48 ;  /* 0x000000ffff257224 */ /* 0x000fe400078e0030 */
[----:B--2---:R-:W2:Y:S04]  /*d380*/  LDL.LU R48, [R1+0xc4] ;  /* 0x0000c40001307983 */ /* 0x004ea80000300800 */
[----:B------:R1:W-:Y:S01]  /*d390*/  LDGSTS.E [R3+0x3000], [R36.64], P4 ;  /* 0x0300000024037fae */ /* 0x0003e2000a121848 */
[----:B------:R-:W-:Y:S01]  /*d3a0*/  SEL R38, R38, RZ, !P0 ;  /* 0x000000ff26267207 */ /* 0x000fe20004000000 */
[----:B-1----:R-:W-:-:S02]  /*d3b0*/  IMAD.MOV.U32 R36, RZ, RZ, R45 ;  /* 0x000000ffff247224 */ /* 0x002fc400078e002d */
[----:B------:R-:W-:-:S05]  /*d3c0*/  IMAD.MOV.U32 R37, RZ, RZ, R46 ;  /* 0x000000ffff257224 */ /* 0x000fca00078e002e */
[----:B------:R1:W-:Y:S01]  /*d3d0*/  LDGSTS.E [R3+0x3200], [R36.64], P4 ;  /* 0x0320000024037fae */ /* 0x0003e2000a121848 */
[----:B------:R-:W-:Y:S02]  /*d3e0*/  ISETP.GT.AND P6, PT, R2, 0x20, PT ;  /* 0x000000200200780c */ /* 0x000fe40003fc4270 */
[----:B------:R-:W-:Y:S02]  /*d3f0*/  ISETP.NE.U32.AND P3, PT, R38, RZ, PT ;  /* 0x000000ff2600720c */ /* 0x000fe40003f65070 */
[----:B-1----:R-:W-:Y:S02]  /*d400*/  SEL R37, RZ, 0x4, !P2 ;  /* 0x00000004ff257807 */ /* 0x002fe40005000000 */
[----:B------:R-:W-:Y:S02]  /*d410*/  SEL R36, RZ, 0x4, !P5 ;  /* 0x00000004ff247807 */ /* 0x000fe40006800000 */
[----:B------:R-:W-:Y:S02]  /*d420*/  SEL R37, R37, RZ, !P0 ;  /* 0x000000ff25257207 */ /* 0x000fe40004000000 */
[----:B------:R-:W-:-:S02]  /*d430*/  SEL R36, R36, RZ, !P0 ;  /* 0x000000ff24247207 */ /* 0x000fc40004000000 */
[----:B------:R-:W-:Y:S02]  /*d440*/  ISETP.NE.U32.AND P4, PT, R37, RZ, PT ;  /* 0x000000ff2500720c */ /* 0x000fe40003f85070 */
[----:B------:R-:W-:Y:S02]  /*d450*/  SEL R38, RZ, 0x4, !P6 ;  /* 0x00000004ff267807 */ /* 0x000fe40007000000 */
[----:B----4-:R-:W-:-:S04]  /*d460*/  IADD3 R42, P2, R42, R198, RZ ;  /* 0x000000c62a2a7210 */ /* 0x010fc80007f5e0ff */
[----:B------:R-:W-:Y:S01]  /*d470*/  IADD3.X R44, R44, R0, RZ, P2, !PT ;  /* 0x000000002c2c7210 */ /* 0x000fe200017fe4ff */
[----:B------:R-:W-:Y:S01]  /*d480*/  STL [R1+0x3c], R42 ;  /* 0x00003c2a01007387 */ /* 0x000fe20000100800 */
[----:B------:R-:W-:Y:S01]  /*d490*/  ISETP.NE.U32.AND P2, PT, R36, RZ, PT ;  /* 0x000000ff2400720c */ /* 0x000fe20003f45070 */
[----:B------:R-:W-:Y:S01]  /*d4a0*/  IMAD.MOV.U32 R36, RZ, RZ, R42 ;  /* 0x000000ffff247224 */ /* 0x000fe200078e002a */
[----:B------:R-:W-:Y:S01]  /*d4b0*/  IADD3 R39, P5, R39, R198, RZ ;  /* 0x000000c627277210 */ /* 0x000fe20007fbe0ff */
[----:B------:R-:W-:-:S04]  /*d4c0*/  IMAD.MOV.U32 R37, RZ, RZ, R44 ;  /* 0x000000ffff257224 */ /* 0x000fc800078e002c */
[----:B------:R-:W-:Y:S01]  /*d4d0*/  IMAD.X R41, R41, 0x1, R0, P5 ;  /* 0x0000000129297824 */ /* 0x000fe200028e0600 */
[-C--:B------:R-:W-:Y:S01]  /*d4e0*/  IADD3 R53, P5, R53, R198.reuse, RZ ;  /* 0x000000c635357210 */ /* 0x080fe20007fbe0ff */
[----:B------:R1:W-:Y:S01]  /*d4f0*/  STL [R1+0x44], R39 ;  /* 0x0000442701007387 */ /* 0x0003e20000100800 */
[----:B------:R-:W-:-:S03]  /*d500*/  IADD3 R43, P6, R43, R198, RZ ;  /* 0x000000c62b2b7210 */ /* 0x000fc60007fde0ff */
[----:B------:R4:W-:Y:S04]  /*d510*/  STL [R1+0x38], R44 ;  /* 0x0000382c01007387 */ /* 0x0009e80000100800 */
[----:B------:R1:W-:Y:S04]  /*d520*/  STL [R1+0x40], R41 ;  /* 0x0000402901007387 */ /* 0x0003e80000100800 */
[----:B------:R-:W-:Y:S04]  /*d530*/  STL [R1+0x7c], R53 ;  /* 0x00007c3501007387 */ /* 0x000fe80000100800 */
[----:B------:R1:W-:Y:S04]  /*d540*/  LDGSTS.E [R3+0x4000], [R36.64], P1 ;  /* 0x0400000024037fae */ /* 0x0003e80008921848 */
[----:B---3--:R-:W3:Y:S04]  /*d550*/  LDL.LU R46, [R1+0xf8] ;  /* 0x0000f800012e7983 */ /* 0x008ee80000300800 */
[----:B------:R4:W-:Y:S01]  /*d560*/  STL [R1+0x84], R43 ;  /* 0x0000842b01007387 */ /* 0x0009e20000100800 */
[----:B-1----:R-:W-:-:S03]  /*d570*/  IMAD.MOV.U32 R36, RZ, RZ, R39 ;  /* 0x000000ffff247224 */ /* 0x002fc600078e0027 */
[----:B------:R-:W3:Y:S04]  /*d580*/  LDL.LU R39, [R1+0xfc] ;  /* 0x0000fc0001277983 */ /* 0x000ee80000300800 */
[----:B------:R-:W3:Y:S04]  /*d590*/  LDL.LU R47, [R1+0x100] ;  /* 0x00010000012f7983 */ /* 0x000ee80000300800 */
[----:B------:R-:W3:Y:S01]  /*d5a0*/  LDL.LU R45, [R1+0x104] ;  /* 0x00010400012d7983 */ /* 0x000ee20000300800 */
[----:B------:R-:W-:-:S03]  /*d5b0*/  IMAD.MOV.U32 R37, RZ, RZ, R41 ;  /* 0x000000ffff257224 */ /* 0x000fc600078e0029 */
[----:B----4-:R-:W4:Y:S04]  /*d5c0*/  LDL.LU R44, [R1+0x138] ;  /* 0x00013800012c7983 */ /* 0x010f280000300800 */
[----:B------:R-:W4:Y:S04]  /*d5d0*/  LDL.LU R42, [R1+0x13c] ;  /* 0x00013c00012a7983 */ /* 0x000f280000300800 */
[----:B------:R-:W4:Y:S04]  /*d5e0*/  LDL.LU R41, [R1+0x144] ;  /* 0x0001440001297983 */ /* 0x000f280000300800 */
[----:B------:R1:W-:Y:S02]  /*d5f0*/  LDGSTS.E [R3+0x4200], [R36.64], P1 ;  /* 0x0420000024037fae */ /* 0x0003e40008921848 */
[----:B-1----:R-:W-:Y:S01]  /*d600*/  IMAD.MOV.U32 R36, RZ, RZ, R53 ;  /* 0x000000ffff247224 */ /* 0x002fe200078e0035 */
[----:B-----5:R-:W-:Y:S01]  /*d610*/  IADD3.X R54, R54, R0, RZ, P5, !PT ;  /* 0x0000000036367210 */ /* 0x020fe20002ffe4ff */
[----:B------:R-:W-:-:S04]  /*d620*/  IMAD.X R52, R52, 0x1, R0, P6 ;  /* 0x0000000134347824 */ /* 0x000fc800030e0600 */
[----:B------:R-:W-:Y:S01]  /*d630*/  IMAD.MOV.U32 R37, RZ, RZ, R54 ;  /* 0x000000ffff257224 */ /* 0x000fe200078e0036 */
[----:B------:R-:W-:Y:S01]  /*d640*/  STL [R1+0x78], R54 ;  /* 0x0000783601007387 */ /* 0x000fe20000100800 */
[----:B------:R-:W-:-:S03]  /*d650*/  IADD3 R50, P6, R50, R198, RZ ;  /* 0x000000c632327210 */ /* 0x000fc60007fde0ff */
[----:B------:R-:W-:Y:S04]  /*d660*/  STL [R1+0x80], R52 ;  /* 0x0000803401007387 */ /* 0x000fe80000100800 */
[----:B------:R1:W-:Y:S04]  /*d670*/  LDGSTS.E [R3+0x5000], [R36.64], P3 ;  /* 0x0500000024037fae */ /* 0x0003e80009921848 */
[----:B------:R-:W-:Y:S01]  /*d680*/  STL [R1+0xbc], R50 ;  /* 0x0000bc3201007387 */ /* 0x000fe20000100800 */
[----:B-1----:R-:W-:-:S03]  /*d690*/  IMAD.MOV.U32 R36, RZ, RZ, R43 ;  /* 0x000000ffff247224 */ /* 0x002fc600078e002b */
[----:B------:R-:W5:Y:S01]  /*d6a0*/  LDL.LU R43, [R1+0x140] ;  /* 0x00014000012b7983 */ /* 0x000f620000300800 */
[----:B------:R-:W-:Y:S02]  /*d6b0*/  SEL R38, R38, RZ, !P0 ;  /* 0x000000ff26267207 */ /* 0x000fe40004000000 */
[----:B------:R-:W-:Y:S02]  /*d6c0*/  ISETP.GT.AND P1, PT, R2, 0x24, PT ;  /* 0x000000240200780c */ /* 0x000fe40003f24270 */
[----:B------:R-:W-:Y:S01]  /*d6d0*/  MOV R37, R52 ;  /* 0x0000003400257202 */ /* 0x000fe20000000f00 */
[----:B------:R-:W-:Y:S01]  /*d6e0*/  IMAD.X R51, R51, 0x1, R0, P6 ;  /* 0x0000000133337824 */ /* 0x000fe200030e0600 */
[----:B------:R-:W-:Y:S02]  /*d6f0*/  ISETP.NE.U32.AND P5, PT, R38, RZ, PT ;  /* 0x000000ff2600720c */ /* 0x000fe40003fa5070 */
[----:B------:R-:W-:Y:S01]  /*d700*/  SEL R38, RZ, 0x4, !P1 ;  /* 0x00000004ff267807 */ /* 0x000fe20004800000 */
[----:B------:R1:W-:Y:S01]  /*d710*/  LDGSTS.E [R3+0x5200], [R36.64], P3 ;  /* 0x0520000024037fae */ /* 0x0003e20009921848 */
[----:B------:R-:W-:-:S02]  /*d720*/  ISETP.GT.AND P3, PT, R2, 0x28, PT ;  /* 0x000000280200780c */ /* 0x000fc40003f64270 */
[----:B------:R-:W-:Y:S01]  /*d730*/  SEL R38, R38, RZ, !P0 ;  /* 0x000000ff26267207 */ /* 0x000fe20004000000 */
[----:B-1----:R-:W-:Y:S02]  /*d740*/  IMAD.MOV.U32 R36, RZ, RZ, R50 ;  /* 0x000000ffff247224 */ /* 0x002fe400078e0032 */
[----:B------:R-:W-:-:S05]  /*d750*/  IMAD.MOV.U32 R37, RZ, RZ, R51 ;  /* 0x000000ffff257224 */ /* 0x000fca00078e0033 */
[----:B------:R1:W-:Y:S04]  /*d760*/  LDGSTS.E [R3+0x6000], [R36.64], P4 ;  /* 0x0600000024037fae */ /* 0x0003e8000a121848 */
[----:B------:R1:W-:Y:S01]  /*d770*/  STL [R1+0xb8], R51 ;  /* 0x0000b83301007387 */ /* 0x0003e20000100800 */
[----:B--2---:R-:W-:-:S05]  /*d780*/  IADD3 R48, P1, R48, R198, RZ ;  /* 0x000000c630307210 */ /* 0x004fca0007f3e0ff */
[----:B------:R-:W-:Y:S02]  /*d790*/  IMAD.X R49, R49, 0x1, R0, P1 ;  /* 0x0000000131317824 */ /* 0x000fe400008e0600 */
[----:B-1----:R-:W-:Y:S02]  /*d7a0*/  IMAD.MOV.U32 R36, RZ, RZ, R48 ;  /* 0x000000ffff247224 */ /* 0x002fe400078e0030 */
[----:B------:R-:W-:Y:S01]  /*d7b0*/  IMAD.MOV.U32 R37, RZ, RZ, R49 ;  /* 0x000000ffff257224 */ /* 0x000fe200078e0031 */
[----:B------:R-:W-:-:S04]  /*d7c0*/  ISETP.NE.U32.AND P1, PT, R38, RZ, PT ;  /* 0x000000ff2600720c */ /* 0x000fc80003f25070 */
[----:B------:R1:W-:Y:S01]  /*d7d0*/  LDGSTS.E [R3+0x6200], [R36.64], P4 ;  /* 0x0620000024037fae */ /* 0x0003e2000a121848 */
[----:B------:R-:W-:-:S03]  /*d7e0*/  SEL R38, RZ, 0x4, !P3 ;  /* 0x00000004ff267807 */ /* 0x000fc60005800000 */
[----:B------:R2:W-:Y:S04]  /*d7f0*/  STL [R1+0xc4], R48 ;  /* 0x0000c43001007387 */ /* 0x0005e80000100800 */
[----:B------:R1:W-:Y:S04]  /*d800*/  STL [R1+0xc0], R49 ;  /* 0x0000c03101007387 */ /* 0x0003e80000100800 */
[----:B------:R-:W5:Y:S04]  /*d810*/  LDL.LU R51, [R1+0x178] ;  /* 0x0001780001337983 */ /* 0x000f680000300800 */
[----:B------:R-:W5:Y:S04]  /*d820*/  LDL.LU R50, [R1+0x17c] ;  /* 0x00017c0001327983 */ /* 0x000f680000300800 */
[----:B--2---:R-:W5:Y:S01]  /*d830*/  LDL.LU R48, [R1+0x184] ;  /* 0x0001840001307983 */ /* 0x004f620000300800 */
[----:B---3--:R-:W-:-:S04]  /*d840*/  IADD3 R39, P4, R39, R198, RZ ;  /* 0x000000c627277210 */ /* 0x008fc80007f9e0ff */
[----:B------:R-:W-:Y:S02]  /*d850*/  IADD3.X R46, R46, R0, RZ, P4, !PT ;  /* 0x000000002e2e7210 */ /* 0x000fe400027fe4ff */
[-C--:B------:R-:W-:Y:S01]  /*d860*/  IADD3 R45, P3, R45, R198.reuse, RZ ;  /* 0x000000c62d2d7210 */ /* 0x080fe20007f7e0ff */
[----:B------:R3:W-:Y:S01]  /*d870*/  STL [R1+0xfc], R39 ;  /* 0x0000fc2701007387 */ /* 0x0007e20000100800 */
[----:B-1----:R-:W-:Y:S02]  /*d880*/  IMAD.MOV.U32 R36, RZ, RZ, R39 ;  /* 0x000000ffff247224 */ /* 0x002fe400078e0027 */
[----:B------:R-:W-:Y:S02]  /*d890*/  IMAD.MOV.U32 R37, RZ, RZ, R46 ;  /* 0x000000ffff257224 */ /* 0x000fe400078e002e */
[----:B------:R-:W-:Y:S01]  /*d8a0*/  IMAD.X R47, R47, 0x1, R0, P3 ;  /* 0x000000012f2f7824 */ /* 0x000fe200018e0600 */
[-C--:B----4-:R-:W-:Y:S01]  /*d8b0*/  IADD3 R42, P6, R42, R198.reuse, RZ ;  /* 0x000000c62a2a7210 */ /* 0x090fe20007fde0ff */
[----:B------:R-:W-:Y:S01]  /*d8c0*/  STL [R1+0x104], R45 ;  /* 0x0001042d01007387 */ /* 0x000fe20000100800 */
[----:B------:R-:W-:-:S03]  /*d8d0*/  IADD3 R41, P3, R41, R198, RZ ;  /* 0x000000c629297210 */ /* 0x000fc60007f7e0ff */
[----:B------:R1:W-:Y:S01]  /*d8e0*/  STL [R1+0xf8], R46 ;  /* 0x0000f82e01007387 */ /* 0x0003e20000100800 */
[----:B------:R-:W-:-:S03]  /*d8f0*/  IMAD.X R44, R44, 0x1, R0, P6 ;  /* 0x000000012c2c7824 */ /* 0x000fc600030e0600 */
[----:B------:R4:W-:Y:S04]  /*d900*/  STL [R1+0x13c], R42 ;  /* 0x00013c2a01007387 */ /* 0x0009e80000100800 */
[----:B------:R1:W-:Y:S04]  /*d910*/  STL [R1+0x100], R47 ;  /* 0x0001002f01007387 */ /* 0x0003e80000100800 */
[----:B------:R-:W2:Y:S04]  /*d920*/  LDL.LU R49, [R1+0x180] ;  /* 0x0001800001317983 */ /* 0x000ea80000300800 */
[----:B------:R1:W-:Y:S04]  /*d930*/  LDGSTS.E [R3+0x7000], [R36.64], P2 ;  /* 0x0700000024037fae */ /* 0x0003e80009121848 */
[----:B------:R-:W-:Y:S04]  /*d940*/  STL [R1+0x144], R41 ;  /* 0x0001442901007387 */ /* 0x000fe80000100800 */
[----:B------:R4:W-:Y:S01]  /*d950*/  STL [R1+0x138], R44 ;  /* 0x0001382c01007387 */ /* 0x0009e20000100800 */
[----:B-1----:R-:W-:Y:S01]  /*d960*/  IMAD.MOV.U32 R36, RZ, RZ, R45 ;  /* 0x000000ffff247224 */ /* 0x002fe200078e002d */
[----:B------:R-:W-:-:S02]  /*d970*/  MOV R37, R47 ;  /* 0x0000002f00257202 */ /* 0x000fc40000000f00 */
[----:B---3--:R-:W3:Y:S04]  /*d980*/  LDL.LU R39, [R1+0x1bc] ;  /* 0x0001bc0001277983 */ /* 0x008ee80000300800 */
[----:B------:R-:W3:Y:S04]  /*d990*/  LDL.LU R46, [R1+0x1c4] ;  /* 0x0001c400012e7983 */ /* 0x000ee80000300800 */
[----:B------:R1:W-:Y:S02]  /*d9a0*/  LDGSTS.E [R3+0x7200], [R36.64], P2 ;  /* 0x0720000024037fae */ /* 0x0003e40009121848 */
[----:B-1----:R-:W-:-:S02]  /*d9b0*/  IMAD.MOV.U32 R36, RZ, RZ, R42 ;  /* 0x000000ffff247224 */ /* 0x002fc400078e002a */
[----:B----4-:R-:W4:Y:S01]  /*d9c0*/  LDL.LU R42, [R1+0x1b8] ;  /* 0x0001b800012a7983 */ /* 0x010f220000300800 */
[----:B------:R-:W-:-:S03]  /*d9d0*/  IMAD.MOV.U32 R37, RZ, RZ, R44 ;  /* 0x000000ffff257224 */ /* 0x000fc600078e002c */
[----:B------:R-:W4:Y:S01]  /*d9e0*/  LDL.LU R47, [R1+0x1c0] ;  /* 0x0001c000012f7983 */ /* 0x000f220000300800 */
[----:B-----5:R-:W-:-:S03]  /*d9f0*/  IMAD.X R43, R43, 0x1, R0, P3 ;  /* 0x000000012b2b7824 */ /* 0x020fc600018e0600 */
[----:B------:R1:W-:Y:S04]  /*da00*/  LDGSTS.E [R3+0x8000], [R36.64], P5 ;  /* 0x0800000024037fae */ /* 0x0003e8000a921848 */
[----:B------:R5:W-:Y:S04]  /*da10*/  STL [R1+0x140], R43 ;  /* 0x0001402b01007387 */ /* 0x000be80000100800 */
[----:B------:R-:W4:Y:S04]  /*da20*/  LDL.LU R44, [R1+0x1fc] ;  /* 0x0001fc00012c7983 */ /* 0x000f280000300800 */
[----:B------:R-:W4:Y:S01]  /*da30*/  LDL.LU R45, [R1+0x1f8] ;  /* 0x0001f800012d7983 */ /* 0x000f220000300800 */
[----:B-1----:R-:W-:-:S02]  /*da40*/  IMAD.MOV.U32 R36, RZ, RZ, R41 ;  /* 0x000000ffff247224 */ /* 0x002fc400078e0029 */
[----:B------:R-:W-:Y:S01]  /*da50*/  IMAD.MOV.U32 R37, RZ, RZ, R43 ;  /* 0x000000ffff257224 */ /* 0x000fe200078e002b */
[C---:B------:R-:W-:Y:S01]  /*da60*/  ISETP.GT.AND P2, PT, R2.reuse, 0x2c, PT ;  /* 0x0000002c0200780c */ /* 0x040fe20003f44270 */
[----:B-----5:R-:W5:Y:S01]  /*da70*/  LDL.LU R43, [R1+0x200] ;  /* 0x00020000012b7983 */ /* 0x020f620000300800 */
[----:B------:R-:W-:-:S03]  /*da80*/  ISETP.GT.AND P3, PT, R2, 0x30, PT ;  /* 0x000000300200780c */ /* 0x000fc60003f64270 */
[----:B------:R-:W5:Y:S04]  /*da90*/  LDL.LU R41, [R1+0x204] ;  /* 0x0002040001297983 */ /* 0x000f680000300800 */
[----:B------:R1:W-:Y:S01]  /*daa0*/  LDGSTS.E [R3+0x8200], [R36.64], P5 ;  /* 0x0820000024037fae */ /* 0x0003e2000a921848 */
[----:B------:R-:W-:Y:S02]  /*dab0*/  SEL R38, R38, RZ, !P0 ;  /* 0x000000ff26267207 */ /* 0x000fe40004000000 */
[----:B------:R-:W-:Y:S02]  /*dac0*/  ISETP.GT.AND P6, PT, R2, 0x34, PT ;  /* 0x000000340200780c */ /* 0x000fe40003fc4270 */
[----:B-1----:R-:W-:Y:S02]  /*dad0*/  SEL R37, RZ, 0x4, !P2 ;  /* 0x00000004ff257807 */ /* 0x002fe40005000000 */
[----:B------:R-:W-:-:S02]  /*dae0*/  SEL R36, RZ, 0x4, !P3 ;  /* 0x00000004ff247807 */ /* 0x000fc40005800000 */
[----:B------:R-:W-:Y:S02]  /*daf0*/  SEL R37, R37, RZ, !P0 ;  /* 0x000000ff25257207 */ /* 0x000fe40004000000 */
[----:B------:R-:W-:Y:S02]  /*db00*/  SEL R36, R36, RZ, !P0 ;  /* 0x000000ff24247207 */ /* 0x000fe40004000000 */
[----:B------:R-:W-:Y:S02]  /*db10*/  ISETP.NE.U32.AND P4, PT, R38, RZ, PT ;  /* 0x000000ff2600720c */ /* 0x000fe40003f85070 */
[----:B------:R-:W-:Y:S02]  /*db20*/  ISETP.NE.U32.AND P5, PT, R37, RZ, PT ;  /* 0x000000ff2500720c */ /* 0x000fe40003fa5070 */
[----:B------:R-:W-:Y:S02]  /*db30*/  SEL R38, RZ, 0x4, !P6 ;  /* 0x00000004ff267807 */ /* 0x000fe40007000000 */
[----:B------:R-:W-:-:S02]  /*db40*/  IADD3 R50, P2, R50, R198, RZ ;  /* 0x000000c632327210 */ /* 0x000fc40007f5e0ff */
[----:B------:R-:W-:Y:S02]  /*db50*/  IADD3 R48, P3, R48, R198, RZ ;  /* 0x000000c630307210 */ /* 0x000fe40007f7e0ff */
[----:B------:R-:W-:Y:S02]  /*db60*/  IADD3.X R51, R51, R0, RZ, P2, !PT ;  /* 0x0000000033337210 */ /* 0x000fe400017fe4ff */
[----:B------:R-:W-:Y:S01]  /*db70*/  ISETP.NE.U32.AND P2, PT, R36, RZ, PT ;  /* 0x000000ff2400720c */ /* 0x000fe20003f45070 */
[----:B------:R-:W-:Y:S02]  /*db80*/  IMAD.MOV.U32 R36, RZ, RZ, R50 ;  /* 0x000000ffff247224 */ /* 0x000fe400078e0032 */
[----:B------:R-:W-:Y:S01]  /*db90*/  IMAD.MOV.U32 R37, RZ, RZ, R51 ;  /* 0x000000ffff257224 */ /* 0x000fe200078e0033 */
[----:B------:R-:W-:Y:S04]  /*dba0*/  STL [R1+0x17c], R50 ;  /* 0x00017c3201007387 */ /* 0x000fe80000100800 */
[----:B------:R-:W-:Y:S04]  /*dbb0*/  STL [R1+0x184], R48 ;  /* 0x0001843001007387 */ /* 0x000fe80000100800 */
[----:B------:R1:W-:Y:S04]  /*dbc0*/  LDGSTS.E [R3+0x9000], [R36.64], P1 ;  /* 0x0900000024037fae */ /* 0x0003e80008921848 */
[----:B------:R-:W-:Y:S01]  /*dbd0*/  STL [R1+0x178], R51 ;  /* 0x0001783301007387 */ /* 0x000fe20000100800 */
[----:B-1----:R-:W-:-:S02]  /*dbe0*/  IMAD.MOV.U32 R36, RZ, RZ, R48 ;  /* 0x000000ffff247224 */ /* 0x002fc400078e0030 */
[----:B--2---:R-:W-:-:S04]  /*dbf0*/  IMAD.X R49, R49, 0x1, R0, P3 ;  /* 0x0000000131317824 */ /* 0x004fc800018e0600 */
[----:B------:R-:W-:Y:S01]  /*dc00*/  IMAD.MOV.U32 R37, RZ, RZ, R49 ;  /* 0x000000ffff257224 */ /* 0x000fe200078e0031 */
[----:B------:R-:W-:Y:S04]  /*dc10*/  STL [R1+0x180], R49 ;  /* 0x0001803101007387 */ /* 0x000fe80000100800 */
[----:B------:R1:W-:Y:S01]  /*dc20*/  LDGSTS.E [R3+0x9200], [R36.64], P1 ;  /* 0x0920000024037fae */ /* 0x0003e20008921848 */
[-C--:B---3--:R-:W-:Y:S02]  /*dc30*/  IADD3 R39, P3, R39, R198.reuse, RZ ;  /* 0x000000c627277210 */ /* 0x088fe40007f7e0ff */
[----:B------:R-:W-:-:S03]  /*dc40*/  IADD3 R46, P6, R46, R198, RZ ;  /* 0x000000c62e2e7210 */ /* 0x000fc60007fde0ff */
[----:B------:R-:W-:Y:S04]  /*dc50*/  STL [R1+0x1bc], R39 ;  /* 0x0001bc2701007387 */ /* 0x000fe80000100800 */
[----:B------:R-:W-:Y:S01]  /*dc60*/  STL [R1+0x1c4], R46 ;  /* 0x0001c42e01007387 */ /* 0x000fe20000100800 */
[----:B----4-:R-:W-:Y:S01]  /*dc70*/  IADD3.X R42, R42, R0, RZ, P3, !PT ;  /* 0x000000002a2a7210 */ /* 0x010fe20001ffe4ff */
[----:B------:R-:W-:-:S04]  /*dc80*/  IMAD.X R47, R47, 0x1, R0, P6 ;  /* 0x000000012f2f7824 */ /* 0x000fc800030e0600 */
[----:B------:R2:W-:Y:S01]  /*dc90*/  STL [R1+0x1b8], R42 ;  /* 0x0001b82a01007387 */ /* 0x0005e20000100800 */
[----:B-1----:R-:W-:-:S03]  /*dca0*/  IMAD.MOV.U32 R37, RZ, RZ, R42 ;  /* 0x000000ffff257224 */ /* 0x002fc600078e002a */
[----:B------:R1:W-:Y:S04]  /*dcb0*/  STL [R1+0x1c0], R47 ;  /* 0x0001c02f01007387 */ /* 0x0003e80000100800 */
[----:B------:R-:W3:Y:S04]  /*dcc0*/  LDL.LU R54, [R1+0x238] ;  /* 0x0002380001367983 */ /* 0x000ee80000300800 */
[----:B--2---:R-:W2:Y:S01]  /*dcd0*/  LDL.LU R42, [R1+0x23c] ;  /* 0x00023c00012a7983 */ /* 0x004ea20000300800 */
[----:B------:R-:W-:Y:S01]  /*dce0*/  IMAD.MOV.U32 R36, RZ, RZ, R39 ;  /* 0x000000ffff247224 */ /* 0x000fe200078e0027 */
[----:B------:R-:W-:-:S02]  /*dcf0*/  SEL R38, R38, RZ, !P0 ;  /* 0x000000ff26267207 */ /* 0x000fc40004000000 */
[----:B------:R-:W-:Y:S02]  /*dd00*/  IADD3 R44, P6, R44, R198, RZ ;  /* 0x000000c62c2c7210 */ /* 0x000fe40007fde0ff */
[----:B------:R4:W-:Y:S04]  /*dd10*/  LDGSTS.E [R3+0xa000], [R36.64], P4 ;  /* 0x0a00000024037fae */ /* 0x0009e8000a121848 */
[----:B------:R-:W-:Y:S01]  /*dd20*/  STL [R1+0x1fc], R44 ;  /* 0x0001fc2c01007387 */ /* 0x000fe20000100800 */
[----:B------:R-:W-:-:S03]  /*dd30*/  IMAD.X R45, R45, 0x1, R0, P6 ;  /* 0x000000012d2d7824 */ /* 0x000fc600030e0600 */
[----:B------:R-:W3:Y:S04]  /*dd40*/  LDL.LU R52, [R1+0x244] ;  /* 0x0002440001347983 */ /* 0x000ee80000300800 */
[----:B------:R-:W3:Y:S04]  /*dd50*/  LDL.LU R50, [R1+0x27c] ;  /* 0x00027c0001327983 */ /* 0x000ee80000300800 */
[----:B------:R-:W3:Y:S04]  /*dd60*/  LDL.LU R39, [R1+0x284] ;  /* 0x0002840001277983 */ /* 0x000ee80000300800 */
[----:B------:R-:W3:Y:S04]  /*dd70*/  LDL.LU R53, [R1+0x240] ;  /* 0x0002400001357983 */ /* 0x000ee80000300800 */
[----:B------:R1:W-:Y:S04]  /*dd80*/  STL [R1+0x1f8], R45 ;  /* 0x0001f82d01007387 */ /* 0x0003e80000100800 */
[----:B------:R-:W3:Y:S01]  /*dd90*/  LDL.LU R51, [R1+0x278] ;  /* 0x0002780001337983 */ /* 0x000ee20000300800 */
[----:B------:R-:W-:-:S02]  /*dda0*/  ISETP.GT.AND P1, PT, R2, 0x38, PT ;  /* 0x000000380200780c */ /* 0x000fc40003f24270 */
[----:B------:R-:W-:Y:S02]  /*ddb0*/  ISETP.NE.U32.AND P3, PT, R38, RZ, PT ;  /* 0x000000ff2600720c */ /* 0x000fe40003f65070 */
[----:B------:R-:W-:Y:S02]  /*ddc0*/  SEL R38, RZ, 0x4, !P1 ;  /* 0x00000004ff267807 */ /* 0x000fe40004800000 */
[----:B-----5:R-:W-:Y:S01]  /*ddd0*/  IADD3 R41, P1, R41, R198, RZ ;  /* 0x000000c629297210 */ /* 0x020fe20007f3e0ff */
[----:B----4-:R-:W-:Y:S01]  /*dde0*/  IMAD.MOV.U32 R36, RZ, RZ, R46 ;  /* 0x000000ffff247224 */ /* 0x010fe200078e002e */
[----:B------:R-:W-:-:S03]  /*ddf0*/  MOV R37, R47 ;  /* 0x0000002f00257202 */ /* 0x000fc60000000f00 */
[----:B------:R-:W-:Y:S04]  /*de00*/  STL [R1+0x204], R41 ;  /* 0x0002042901007387 */ /* 0x000fe80000100800 */
[----:B------:R-:W4:Y:S01]  /*de10*/  LDL.LU R49, [R1+0x280] ;  /* 0x0002800001317983 */ /* 0x000f220000300800 */
[----:B------:R-:W-:-:S03]  /*de20*/  IMAD.X R43, R43, 0x1, R0, P1 ;  /* 0x000000012b2b7824 */ /* 0x000fc600008e0600 */
[----:B------:R5:W-:Y:S04]  /*de30*/  LDGSTS.E [R3+0xa200], [R36.64], P4 ;  /* 0x0a20000024037fae */ /* 0x000be8000a121848 */
[----:B------:R1:W-:Y:S04]  /*de40*/  STL [R1+0x200], R43 ;  /* 0x0002002b01007387 */ /* 0x0003e80000100800 */
[----:B------:R-:W4:Y:S01]  /*de50*/  LDL.LU R48, [R1+0x2b8] ;  /* 0x0002b80001307983 */ /* 0x000f220000300800 */
[----:B-----5:R-:W-:-:S03]  /*de60*/  IMAD.MOV.U32 R36, RZ, RZ, R44 ;  /* 0x000000ffff247224 */ /* 0x020fc600078e002c */
[----:B-1----:R-:W5:Y:S01]  /*de70*/  LDL.LU R47, [R1+0x2bc] ;  /* 0x0002bc00012f7983 */ /* 0x002f620000300800 */
[----:B------:R-:W-:Y:S01]  /*de80*/  IMAD.MOV.U32 R37, RZ, RZ, R45 ;  /* 0x000000ffff257224 */ /* 0x000fe200078e002d */
[----:B------:R-:W-:Y:S02]  /*de90*/  SEL R38, R38, RZ, !P0 ;  /* 0x000000ff26267207 */ /* 0x000fe40004000000 */
[----:B------:R-:W5:Y:S04]  /*dea0*/  LDL.LU R46, [R1+0x2c0] ;  /* 0x0002c000012e7983 */ /* 0x000f680000300800 */
[----:B------:R1:W-:Y:S01]  /*deb0*/  LDGSTS.E [R3+0xb000], [R36.64], P5 ;  /* 0x0b00000024037fae */ /* 0x0003e2000a921848 */
[----:B------:R-:W-:-:S03]  /*dec0*/  ISETP.GT.AND P4, PT, R2, 0x3c, PT ;  /* 0x0000003c0200780c */ /* 0x000fc60003f84270 */
[----:B------:R-:W5:Y:S01]  /*ded0*/  LDL.LU R45, [R1+0x2c4] ;  /* 0x0002c400012d7983 */ /* 0x000f620000300800 */
[----:B------:R-:W-:-:S03]  /*dee0*/  ISETP.NE.U32.AND P1, PT, R38, RZ, PT ;  /* 0x000000ff2600720c */ /* 0x000fc60003f25070 */
[----:B------:R-:W5:Y:S01]  /*def0*/  LDL.LU R44, [R1+0x2f8] ;  /* 0x0002f800012c7983 */ /* 0x000f620000300800 */
[----:B-1----:R-:W-:Y:S02]  /*df00*/  IMAD.MOV.U32 R36, RZ, RZ, R41 ;  /* 0x000000ffff247224 */ /* 0x002fe400078e0029 */
[----:B------:R-:W-:Y:S02]  /*df10*/  IMAD.MOV.U32 R37, RZ, RZ, R43 ;  /* 0x000000ffff257224 */ /* 0x000fe400078e002b */
[----:B------:R-:W5:Y:S01]  /*df20*/  LDL.LU R43, [R1+0x2fc] ;  /* 0x0002fc00012b7983 */ /* 0x000f620000300800 */
[----:B------:R-:W-:-:S03]  /*df30*/  SEL R38, RZ, 0x4, !P4 ;  /* 0x00000004ff267807 */ /* 0x000fc60006000000 */
[----:B------:R1:W-:Y:S01]  /*df40*/  LDGSTS.E [R3+0xb200], [R36.64], P5 ;  /* 0x0b20000024037fae */ /* 0x0003e2000a921848 */
[----:B------:R-:W-:-:S03]  /*df50*/  ISETP.GT.AND P5, PT, R2, 0x1, PT ;  /* 0x000000010200780c */ /* 0x000fc60003fa4270 */
[----:B------:R-:W5:Y:S01]  /*df60*/  LDL.LU R41, [R1+0x304] ;  /* 0x0003040001297983 */ /* 0x000f620000300800 */
[----:B-1----:R-:W-:-:S04]  /*df70*/  SEL R36, RZ, 0x4, !P5 ;  /* 0x00000004ff247807 */ /* 0x002fc80006800000 */
[----:B------:R-:W-:Y:S02]  /*df80*/  SEL R36, R36, RZ, !P0 ;  /* 0x000000ff24247207 */ /* 0x000fe40004000000 */
[----:B--2---:R-:W-:-:S04]  /*df90*/  IADD3 R42, P6, R42, R198, RZ ;  /* 0x000000c62a2a7210 */ /* 0x004fc80007fde0ff */
[----:B---3--:R-:W-:Y:S01]  /*dfa0*/  IADD3.X R54, R54, R0, RZ, P6, !PT ;  /* 0x0000000036367210 */ /* 0x008fe200037fe4ff */
[----:B------:R1:W-:Y:S01]  /*dfb0*/  STL [R1+0x23c], R42 ;  /* 0x00023c2a01007387 */ /* 0x0003e20000100800 */
[-C--:B------:R-:W-:Y:S02]  /*dfc0*/  IADD3 R52, P4, R52, R198.reuse, RZ ;  /* 0x000000c634347210 */ /* 0x080fe40007f9e0ff */
[----:B------:R-:W-:-:S03]  /*dfd0*/  IADD3 R50, P5, R50, R198, RZ ;  /* 0x000000c632327210 */ /* 0x000fc60007fbe0ff */
[----:B------:R-:W-:Y:S04]  /*dfe0*/  STL [R1+0x244], R52 ;  /* 0x0002443401007387 */ /* 0x000fe80000100800 */
[----:B------:R-:W-:Y:S01]  /*dff0*/  STL [R1+0x238], R54 ;  /* 0x0002383601007387 */ /* 0x000fe20000100800 */
[--C-:B------:R-:W-:Y:S01]  /*e000*/  IMAD.X R53, R53, 0x1, R0.reuse, P4 ;  /* 0x0000000135357824 */ /* 0x100fe200020e0600 */
[----:B------:R-:W-:Y:S02]  /*e010*/  IADD3 R39, P4, R39, R198, RZ ;  /* 0x000000c627277210 */ /* 0x000fe40007f9e0ff */
[----:B------:R-:W-:Y:S01]  /*e020*/  STL [R1+0x27c], R50 ;  /* 0x00027c3201007387 */ /* 0x000fe20000100800 */
[----:B------:R-:W-:-:S03]  /*e030*/  IMAD.X R51, R51, 0x1, R0, P5 ;  /* 0x0000000133337824 */ /* 0x000fc600028e0600 */
[----:B------:R-:W-:Y:S01]  /*e040*/  STL [R1+0x240], R53 ;  /* 0x0002403501007387 */ /* 0x000fe20000100800 */
[----:B------:R-:W-:Y:S01]  /*e050*/  ISETP.NE.U32.AND P5, PT, R36, RZ, PT ;  /* 0x000000ff2400720c */ /* 0x000fe20003fa5070 */
[----:B------:R-:W-:Y:S02]  /*e060*/  IMAD.MOV.U32 R36, RZ, RZ, R42 ;  /* 0x000000ffff247224 */ /* 0x000fe400078e002a */
[----:B------:R-:W-:Y:S04]  /*e070*/  STL [R1+0x284], R39 ;  /* 0x0002842701007387 */ /* 0x000fe80000100800 */
[----:B------:R-:W-:Y:S04]  /*e080*/  STL [R1+0x278], R51 ;  /* 0x0002783301007387 */ /* 0x000fe80000100800 */
[----:B-1----:R-:W2:Y:S01]  /*e090*/  LDL.LU R42, [R1+0x300] ;  /* 0x00030000012a7983 */ /* 0x002ea20000300800 */
[----:B------:R-:W-:-:S05]  /*e0a0*/  IMAD.MOV.U32 R37, RZ, RZ, R54 ;  /* 0x000000ffff257224 */ /* 0x000fca00078e0036 */
[----:B------:R1:W-:Y:S01]  /*e0b0*/  LDGSTS.E [R3+0xc000], [R36.64], P2 ;  /* 0x0c00000024037fae */ /* 0x0003e20009121848 */
[----:B----4-:R-:W-:Y:S01]  /*e0c0*/  IMAD.X R49, R49, 0x1, R0, P4 ;  /* 0x0000000131317824 */ /* 0x010fe200020e0600 */
[----:B-1----:R-:W-:Y:S01]  /*e0d0*/  MOV R36, R52 ;  /* 0x0000003400247202 */ /* 0x002fe20000000f00 */
[----:B------:R-:W-:-:S05]  /*e0e0*/  IMAD.MOV.U32 R37, RZ, RZ, R53 ;  /* 0x000000ffff257224 */ /* 0x000fca00078e0035 */
[----:B------:R1:W-:Y:S01]  /*e0f0*/  LDGSTS.E [R3+0xc200], [R36.64], P2 ;  /* 0x0c20000024037fae */ /* 0x0003e20009121848 */
[----:B------:R-:W-:Y:S01]  /*e100*/  ISETP.GT.AND P2, PT, R2, 0x5, PT ;  /* 0x000000050200780c */ /* 0x000fe20003f44270 */
[----:B-1----:R-:W-:Y:S02]  /*e110*/  IMAD.MOV.U32 R36, RZ, RZ, R50 ;  /* 0x000000ffff247224 */ /* 0x002fe400078e0032 */
[----:B------:R-:W-:-:S05]  /*e120*/  IMAD.MOV.U32 R37, RZ, RZ, R51 ;  /* 0x000000ffff257224 */ /* 0x000fca00078e0033 */
[----:B------:R1:W-:Y:S02]  /*e130*/  LDGSTS.E [R3+0xd000], [R36.64], P3 ;  /* 0x0d00000024037fae */ /* 0x0003e40009921848 */
[----:B-1----:R-:W-:Y:S02]  /*e140*/  IMAD.MOV.U32 R36, RZ, RZ, R39 ;  /* 0x000000ffff247224 */ /* 0x002fe400078e0027 */
[----:B------:R-:W-:-:S05]  /*e150*/  IMAD.MOV.U32 R37, RZ, RZ, R49 ;  /* 0x000000ffff257224 */ /* 0x000fca00078e0031 */
[----:B------:R1:W-:Y:S01]  /*e160*/  LDGSTS.E [R3+0xd200], [R36.64], P3 ;  /* 0x0d20000024037fae */ /* 0x0003e20009921848 */
[-C--:B-----5:R-:W-:Y:S02]  /*e170*/  IADD3 R45, P3, R45, R198.reuse, RZ ;  /* 0x000000c62d2d7210 */ /* 0x0a0fe40007f7e0ff */
[-C--:B------:R-:W-:Y:S02]  /*e180*/  IADD3 R43, P4, R43, R198.reuse, RZ ;  /* 0x000000c62b2b7210 */ /* 0x080fe40007f9e0ff */
[----:B-1----:R-:W-:Y:S02]  /*e190*/  SEL R36, RZ, 0x4, !P2 ;  /* 0x00000004ff247807 */ /* 0x002fe40005000000 */
[----:B------:R-:W-:Y:S02]  /*e1a0*/  IADD3 R47, P2, R47, R198, RZ ;  /* 0x000000c62f2f7210 */ /* 0x000fe40007f5e0ff */
[----:B------:R-:W-:Y:S02]  /*e1b0*/  SEL R36, R36, RZ, !P0 ;  /* 0x000000ff24247207 */ /* 0x000fe40004000000 */
[----:B------:R-:W-:-:S02]  /*e1c0*/  IADD3.X R48, R48, R0, RZ, P2, !PT ;  /* 0x0000000030307210 */ /* 0x000fc400017fe4ff */
[----:B------:R-:W-:Y:S01]  /*e1d0*/  ISETP.NE.U32.AND P2, PT, R36, RZ, PT ;  /* 0x000000ff2400720c */ /* 0x000fe20003f45070 */
[----:B------:R-:W-:Y:S01]  /*e1e0*/  IMAD.MOV.U32 R36, RZ, RZ, R47 ;  /* 0x000000ffff247224 */ /* 0x000fe200078e002f */
[----:B------:R-:W-:Y:S01]  /*e1f0*/  SEL R38, R38, RZ, !P0 ;  /* 0x000000ff26267207 */ /* 0x000fe20004000000 */
[----:B------:R-:W-:Y:S02]  /*e200*/  IMAD.MOV.U32 R37, RZ, RZ, R48 ;  /* 0x000000ffff257224 */ /* 0x000fe400078e0030 */
[--C-:B------:R-:W-:Y:S02]  /*e210*/  IMAD.X R46, R46, 0x1, R0.reuse, P3 ;  /* 0x000000012e2e7824 */ /* 0x100fe400018e0600 */
[----:B------:R-:W-:Y:S01]  /*e220*/  IMAD.X R44, R44, 0x1, R0, P4 ;  /* 0x000000012c2c7824 */ /* 0x000fe200020e0600 */
[----:B------:R-:W-:Y:S01]  /*e230*/  ISETP.GT.AND P4, PT, R2, 0xd, PT ;  /* 0x0000000d0200780c */ /* 0x000fe20003f84270 */
[----:B------:R1:W-:Y:S01]  /*e240*/  LDGSTS.E [R3+0xe000], [R36.64], P1 ;  /* 0x0e00000024037fae */ /* 0x0003e20008921848 */
[----:B------:R-:W-:-:S02]  /*e250*/  ISETP.NE.U32.AND P6, PT, R38, RZ, PT ;  /* 0x000000ff2600720c */ /* 0x000fc40003fc5070 */
[----:B------:R-:W-:Y:S02]  /*e260*/  SEL R38, RZ, 0x4, !P4 ;  /* 0x00000004ff267807 */ /* 0x000fe40006000000 */
[----:B------:R-:W-:Y:S01]  /*e270*/  IADD3 R41, P4, R41, R198, RZ ;  /* 0x000000c629297210 */ /* 0x000fe20007f9e0ff */
[----:B-1----:R-:W-:Y:S01]  /*e280*/  IMAD.MOV.U32 R36, RZ, RZ, R45 ;  /* 0x000000ffff247224 */ /* 0x002fe200078e002d */
[----:B------:R-:W-:Y:S02]  /*e290*/  MOV R37, R46 ;  /* 0x0000002e00257202 */ /* 0x000fe40000000f00 */
[----:B------:R-:W-:-:S03]  /*e2a0*/  LOP3.LUT R190, R190, 0x7f, RZ, 0xc0, !PT ;  /* 0x0000007fbebe7812 */ /* 0x000fc600078ec0ff */
[----:B------:R1:W-:Y:S04]  /*e2b0*/  LDGSTS.E [R3+0xe200], [R36.64], P1 ;  /* 0x0e20000024037fae */ /* 0x0003e80008921848 */
[----:B------:R-:W-:Y:S01]  /*e2c0*/  STL [R1+0x280], R49 ;  /* 0x0002803101007387 */ /* 0x000fe20000100800 */
[----:B------:R-:W-:-:S03]  /*e2d0*/  IMAD.SHL.U32 R190, R190, 0x4, RZ ;  /* 0x00000004bebe7824 */ /* 0x000fc600078e00ff */
[----:B------:R-:W-:Y:S01]  /*e2e0*/  STL [R1+0x2bc], R47 ;  /* 0x0002bc2f01007387 */ /* 0x000fe20000100800 */
[----:B-1----:R-:W-:Y:S02]  /*e2f0*/  IMAD.MOV.U32 R36, RZ, RZ, R43 ;  /* 0x000000ffff247224 */ /* 0x002fe400078e002b */
[----:B------:R-:W-:Y:S01]  /*e300*/  IMAD.MOV.U32 R37, RZ, RZ, R44 ;  /* 0x000000ffff257224 */ /* 0x000fe200078e002c */
[----:B------:R-:W-:Y:S04]  /*e310*/  STL [R1+0x2c4], R45 ;  /* 0x0002c42d01007387 */ /* 0x000fe80000100800 */
[----:B------:R1:W-:Y:S04]  /*e320*/  LDGSTS.E [R3+0xf000], [R36.64], P6 ;  /* 0x0f00000024037fae */ /* 0x0003e8000b121848 */
[----:B------:R-:W-:Y:S04]  /*e330*/  STL [R1+0x2fc], R43 ;  /* 0x0002fc2b01007387 */ /* 0x000fe80000100800 */
[----:B------:R-:W-:Y:S01]  /*e340*/  STL [R1+0x2b8], R48 ;  /* 0x0002b83001007387 */ /* 0x000fe20000100800 */
[----:B-1----:R-:W-:-:S03]  /*e350*/  IMAD.MOV.U32 R36, RZ, RZ, R41 ;  /* 0x000000ffff247224 */ /* 0x002fc600078e0029 */
[----:B------:R-:W-:Y:S04]  /*e360*/  STL [R1+0x2c0], R46 ;  /* 0x0002c02e01007387 */ /* 0x000fe80000100800 */
[----:B------:R-:W-:Y:S04]  /*e370*/  STL [R1+0x2f8], R44 ;  /* 0x0002f82c01007387 */ /* 0x000fe80000100800 */
[----:B------:R1:W-:Y:S02]  /*e380*/  STL [R1+0x304], R41 ;  /* 0x0003042901007387 */ /* 0x0003e40000100800 */
[----:B-1----:R-:W-:Y:S01]  /*e390*/  LOP3.LUT R41, R190, 0x20, RZ, 0x3c, !PT ;  /* 0x00000020be297812 */ /* 0x002fe200078e3cff */
[----:B--2---:R-:W-:-:S05]  /*e3a0*/  IMAD.X R42, R42, 0x1, R0, P4 ;  /* 0x000000012a2a7824 */ /* 0x004fca00020e0600 */
[----:B------:R-:W-:Y:S01]  /*e3b0*/  MOV R37, R42 ;  /* 0x0000002a00257202 */ /* 0x000fe20000000f00 */
[----:B------:R1:W-:Y:S04]  /*e3c0*/  STL [R1+0x300], R42 ;  /* 0x0003002a01007387 */ /* 0x0003e80000100800 */
[----:B------:R2:W-:Y:S04]  /*e3d0*/  LDGSTS.E [R3+0xf200], [R36.64], P6 ;  /* 0x0f20000024037fae */ /* 0x0005e8000b121848 */
[----:B-1----:R-:W3:Y:S01]  /*e3e0*/  LDL.LU R42, [R1+0x1c] ;  /* 0x00001c00012a7983 */ /* 0x002ee20000300800 */
[----:B--2---:R-:W-:-:S04]  /*e3f0*/  IMAD.U32 R3, RZ, RZ, UR5 ;  /* 0x00000005ff037e24 */ /* 0x004fc8000f8e00ff */
[----:B------:R-:W-:Y:S02]  /*e400*/  IMAD R3, R3, 0x10000, R41 ;  /* 0x0001000003037824 */ /* 0x000fe400078e0229 */
[----:B------:R-:W2:Y:S04]  /*e410*/  LDL.LU R41, [R1+0x20] ;  /* 0x0000200001297983 */ /* 0x000ea80000300800 */
[----:B------:R-:W4:Y:S04]  /*e420*/  LDL.LU R48, [R1+0x24] ;  /* 0x0000240001307983 */ /* 0x000f280000300800 */
[----:B------:R-:W5:Y:S01]  /*e430*/  LDL.LU R43, [R1+0x28] ;  /* 0x00002800012b7983 */ /* 0x000f620000300800 */
[----:B------:R-:W-:-:S02]  /*e440*/  IADD3 R213, P4, R213, R198, RZ ;  /* 0x000000c6d5d57210 */ /* 0x000fc40007f9e0ff */
[----:B------:R-:W-:Y:S01]  /*e450*/  IADD3 R215, P6, R215, R198, RZ ;  /* 0x000000c6d7d77210 */ /* 0x000fe20007fde0ff */
[----:B------:R-:W4:Y:S02]  /*e460*/  LDL.LU R52, [R1+0x48] ;  /* 0x0000480001347983 */ /* 0x000f240000300800 */
[--C-:B------:R-:W-:Y:S02]  /*e470*/  IMAD.X R212, R212, 0x1, R0.reuse, P4 ;  /* 0x00000001d4d47824 */ /* 0x100fe400020e0600 */
[----:B------:R-:W-:Y:S01]  /*e480*/  IMAD.MOV.U32 R36, RZ, RZ, R213 ;  /* 0x000000ffff247224 */ /* 0x000fe200078e00d5 */
[----:B------:R-:W-:Y:S01]  /*e490*/  SEL R38, R38, RZ, !P0 ;  /* 0x000000ff26267207 */ /* 0x000fe20004000000 */
[----:B------:R-:W-:Y:S01]  /*e4a0*/  IMAD.X R214, R214, 0x1, R0, P6 ;  /* 0x00000001d6d67824 */ /* 0x000fe200030e0600 */
[----:B------:R-:W-:Y:S01]  /*e4b0*/  MOV R37, R212 ;  /* 0x000000d400257202 */ /* 0x000fe20000000f00 */
[----:B------:R-:W4:Y:S01]  /*e4c0*/  LDL.LU R44, [R1+0x4c] ;  /* 0x00004c00012c7983 */ /* 0x000f220000300800 */
[----:B------:R-:W-:-:S02]  /*e4d0*/  IADD3 R229, P6, R229, R198, RZ ;  /* 0x000000c6e5e57210 */ /* 0x000fc40007fde0ff */
[C---:B------:R-:W-:Y:S01]  /*e4e0*/  ISETP.GT.AND P4, PT, R2.reuse, 0x11, PT ;  /* 0x000000110200780c */ /* 0x040fe20003f84270 */
[----:B------:R1:W-:Y:S01]  /*e4f0*/  LDGSTS.E [R3+0x400], [R36.64], P5 ;  /* 0x0040000024037fae */ /* 0x0003e2000a921848 */
[----:B------:R-:W-:Y:S01]  /*e500*/  ISETP.GT.AND P3, PT, R2, 0x9, PT ;  /* 0x000000090200780c */ /* 0x000fe20003f64270 */
[----:B------:R-:W-:Y:S01]  /*e510*/  IMAD.X R228, R228, 0x1, R0, P6 ;  /* 0x00000001e4e47824 */ /* 0x000fe200030e0600 */
[----:B------:R-:W-:Y:S01]  /*e520*/  ISETP.NE.U32.AND P1, PT, R38, RZ, PT ;  /* 0x000000ff2600720c */ /* 0x000fe20003f25070 */
[----:B------:R-:W4:Y:S01]  /*e530*/  LDL.LU R51, [R1+0x50] ;  /* 0x0000500001337983 */ /* 0x000f220000300800 */
[----:B------:R-:W-:Y:S02]  /*e540*/  SEL R38, RZ, 0x4, !P4 ;  /* 0x00000004ff267807 */ /* 0x000fe40006000000 */
[----:B------:R-:W-:Y:S01]  /*e550*/  SEL R39, RZ, 0x4, !P3 ;  /* 0x00000004ff277807 */ /* 0x000fe20005800000 */
[----:B------:R-:W4:Y:S01]  /*e560*/  LDL.LU R47, [R1+0x54] ;  /* 0x00005400012f7983 */ /* 0x000f220000300800 */
[----:B------:R-:W-:Y:S01]  /*e570*/  IADD3 R231, P4, R231, R198, RZ ;  /* 0x000000c6e7e77210 */ /* 0x000fe20007f9e0ff */
[----:B-1----:R-:W-:-:S02]  /*e580*/  IMAD.MOV.U32 R36, RZ, RZ, R215 ;  /* 0x000000ffff247224 */ /* 0x002fc400078e00d7 */
[----:B------:R-:W-:Y:S01]  /*e590*/  IMAD.MOV.U32 R37, RZ, RZ, R214 ;  /* 0x000000ffff257224 */ /* 0x000fe200078e00d6 */
[----:B------:R-:W-:Y:S01]  /*e5a0*/  SEL R39, R39, RZ, !P0 ;  /* 0x000000ff27277207 */ /* 0x000fe20004000000 */
[----:B------:R-:W-:Y:S01]  /*e5b0*/  IMAD.X R230, R230, 0x1, R0, P4 ;  /* 0x00000001e6e67824 */ /* 0x000fe200020e0600 */
[----:B------:R-:W-:Y:S01]  /*e5c0*/  SEL R38, R38, RZ, !P0 ;  /* 0x000000ff26267207 */ /* 0x000fe20004000000 */
[----:B------:R-:W4:Y:S01]  /*e5d0*/  LDL.LU R46, [R1+0x88] ;  /* 0x00008800012e7983 */ /* 0x000f220000300800 */
[----:B------:R-:W-:-:S03]  /*e5e0*/  IADD3 R245, P4, R245, R198, RZ ;  /* 0x000000c6f5f57210 */ /* 0x000fc60007f9e0ff */
[----:B------:R1:W-:Y:S01]  /*e5f0*/  LDGSTS.E [R3+0x600], [R36.64], P5 ;  /* 0x0060000024037fae */ /* 0x0003e2000a921848 */
[----:B------:R-:W-:Y:S02]  /*e600*/  ISETP.GT.AND P6, PT, R2, 0x15, PT ;  /* 0x000000150200780c */ /* 0x000fe40003fc4270 */
[----:B------:R-:W-:Y:S01]  /*e610*/  ISETP.NE.U32.AND P3, PT, R39, RZ, PT ;  /* 0x000000ff2700720c */ /* 0x000fe20003f65070 */
[----:B------:R-:W-:Y:S01]  /*e620*/  IMAD.X R244, R244, 0x1, R0, P4 ;  /* 0x00000001f4f47824 */ /* 0x000fe200020e0600 */
[----:B------:R-:W-:Y:S01]  /*e630*/  ISETP.NE.U32.AND P5, PT, R38, RZ, PT ;  /* 0x000000ff2600720c */ /* 0x000fe20003fa5070 */
[----:B------:R-:W4:Y:S01]  /*e640*/  LDL.LU R45, [R1+0x8c] ;  /* 0x00008c00012d7983 */ /* 0x000f220000300800 */
[----:B-1----:R-:W-:Y:S01]  /*e650*/  IMAD.MOV.U32 R36, RZ, RZ, R229 ;  /* 0x000000ffff247224 */ /* 0x002fe200078e00e5 */
[----:B------:R-:W-:Y:S02]  /*e660*/  MOV R37, R228 ;  /* 0x000000e400257202 */ /* 0x000fe40000000f00 */
[----:B------:R-:W4:Y:S01]  /*e670*/  LDL.LU R39, [R1+0x94] ;  /* 0x0000940001277983 */ /* 0x000f220000300800 */
[----:B------:R-:W-:-:S03]  /*e680*/  SEL R38, RZ, 0x4, !P6 ;  /* 0x00000004ff267807 */ /* 0x000fc60007000000 */
[----:B------:R1:W-:Y:S01]  /*e690*/  LDGSTS.E [R3+0x1400], [R36.64], P2 ;  /* 0x0140000024037fae */ /* 0x0003e20009121848 */
[----:B------:R-:W-:Y:S02]  /*e6a0*/  IADD3 R247, P6, R247, R198, RZ ;  /* 0x000000c6f7f77210 */ /* 0x000fe40007fde0ff */
[----:B------:R-:W-:Y:S02]  /*e6b0*/  SEL R38, R38, RZ, !P0 ;  /* 0x000000ff26267207 */ /* 0x000fe40004000000 */
[----:B------:R-:W-:Y:S01]  /*e6c0*/  ISETP.GT.AND P4, PT, R2, 0x19, PT ;  /* 0x000000190200780c */ /* 0x000fe20003f84270 */
[----:B-1----:R-:W-:Y:S02]  /*e6d0*/  IMAD.MOV.U32 R36, RZ, RZ, R231 ;  /* 0x000000ffff247224 */ /* 0x002fe400078e00e7 */
[----:B------:R-:W-:Y:S02]  /*e6e0*/  IMAD.MOV.U32 R37, RZ, RZ, R230 ;  /* 0x000000ffff257224 */ /* 0x000fe400078e00e6 */
[----:B------:R-:W-:-:S03]  /*e6f0*/  IMAD.X R246, R246, 0x1, R0, P6 ;  /* 0x00000001f6f67824 */ /* 0x000fc600030e0600 */
[----:B------:R1:W-:Y:S01]  /*e700*/  LDGSTS.E [R3+0x1600], [R36.64], P2 ;  /* 0x0160000024037fae */ /* 0x0003e20009121848 */
[----:B------:R-:W-:Y:S02]  /*e710*/  ISETP.NE.U32.AND P2, PT, R38, RZ, PT ;  /* 0x000000ff2600720c */ /* 0x000fe40003f45070 */
[----:B------:R-:W-:Y:S01]  /*e720*/  SEL R38, RZ, 0x4, !P4 ;  /* 0x00000004ff267807 */ /* 0x000fe20006000000 */
[----:B-1----:R-:W-:Y:S01]  /*e730*/  IMAD.MOV.U32 R36, RZ, RZ, R245 ;  /* 0x000000ffff247224 */ /* 0x002fe200078e00f5 */
[----:B------:R-:W-:-:S05]  /*e740*/  MOV R37, R244 ;  /* 0x000000f400257202 */ /* 0x000fca0000000f00 */
[----:B------:R1:W-:Y:S02]  /*e750*/  LDGSTS.E [R3+0x2400], [R36.64], P3 ;  /* 0x0240000024037fae */ /* 0x0003e40009921848 */
[----:B-1----:R-:W-:Y:S02]  /*e760*/  IMAD.MOV.U32 R36, RZ, RZ, R247 ;  /* 0x000000ffff247224 */ /* 0x002fe400078e00f7 */
[----:B------:R-:W-:-:S05]  /*e770*/  IMAD.MOV.U32 R37, RZ, RZ, R246 ;  /* 0x000000ffff257224 */ /* 0x000fca00078e00f6 */
[----:B------:R1:W-:Y:S01]  /*e780*/  LDGSTS.E [R3+0x2600], [R36.64], P3 ;  /* 0x0260000024037fae */ /* 0x0003e20009921848 */
[----:B--2---:R-:W-:-:S05]  /*e790*/  IADD3 R41, P6, R41, R198, RZ ;  /* 0x000000c629297210 */ /* 0x004fca0007fde0ff */
[----:B---3--:R-:W-:Y:S01]  /*e7a0*/  IMAD.X R42, R42, 0x1, R0, P6 ;  /* 0x000000012a2a7824 */ /* 0x008fe200030e0600 */
[----:B-----5:R-:W-:Y:S01]  /*e7b0*/  IADD3 R43, P4, R43, R198, RZ ;  /* 0x000000c62b2b7210 */ /* 0x020fe20007f9e0ff */
[----:B------:R-:W-:Y:S03]  /*e7c0*/  STL [R1+0x20], R41 ;  /* 0x0000202901007387 */ /* 0x000fe60000100800 */
[----:B-1----:R-:W-:Y:S01]  /*e7d0*/  MOV R37, R42 ;  /* 0x0000002a00257202 */ /* 0x002fe20000000f00 */
[----:B------:R-:W-:Y:S04]  /*e7e0*/  STL [R1+0x28], R43 ;  /* 0x0000282b01007387 */ /* 0x000fe80000100800 */
[----:B------:R1:W-:Y:S04]  /*e7f0*/  STL [R1+0x1c], R42 ;  /* 0x00001c2a01007387 */ /* 0x0003e80000100800 */
[----:B-1----:R-:W2:Y:S01]  /*e800*/  LDL.LU R42, [R1+0x90] ;  /* 0x00009000012a7983 */ /* 0x002ea20000300800 */
[----:B------:R-:W-:-:S02]  /*e810*/  SEL R38, R38, RZ, !P0 ;  /* 0x000000ff26267207 */ /* 0x000fc40004000000 */
[----:B------:R-:W-:Y:S01]  /*e820*/  ISETP.GT.AND P6, PT, R2, 0x1d, PT ;  /* 0x0000001d0200780c */ /* 0x000fe20003fc4270 */
[----:B------:R-:W-:Y:S01]  /*e830*/  IMAD.MOV.U32 R36, RZ, RZ, R41 ;  /* 0x000000ffff247224 */ /* 0x000fe200078e0029 */
[----:B------:R-:W-:Y:S01]  /*e840*/  ISETP.NE.U32.AND P3, PT, R38, RZ, PT ;  /* 0x000000ff2600720c */ /* 0x000fe20003f65070 */
[----:B----4-:R-:W-:Y:S01]  /*e850*/  IMAD.X R48, R48, 0x1, R0, P4 ;  /* 0x0000000130307824 */ /* 0x010fe200020e0600 */
[----:B------:R-:W-:Y:S01]  /*e860*/  SEL R38, RZ, 0x4, !P6 ;  /* 0x00000004ff267807 */ /* 0x000fe20007000000 */
[----:B------:R-:W3:Y:S01]  /*e870*/  LDL.LU R41, [R1+0xcc] ;  /* 0x0000cc0001297983 */ /* 0x000ee20000300800 */
[----:B------:R-:W-:-:S03]  /*e880*/  IADD3 R44, P6, R44, R198, RZ ;  /* 0x000000c62c2c7210 */ /* 0x000fc60007fde0ff */
[----:B------:R1:W-:Y:S01]  /*e890*/  LDGSTS.E [R3+0x3400], [R36.64], P1 ;  /* 0x0340000024037fae */ /* 0x0003e20008921848 */
[----:B------:R-:W-:Y:S01]  /*e8a0*/  IADD3 R47, P4, R47, R198, RZ ;  /* 0x000000c62f2f7210 */ /* 0x000fe20007f9e0ff */
[----:B------:R-:W-:Y:S02]  /*e8b0*/  IMAD.X R52, R52, 0x1, R0, P6 ;  /* 0x0000000134347824 */ /* 0x000fe400030e0600 */
[----:B------:R4:W-:Y:S04]  /*e8c0*/  STL [R1+0x24], R48 ;  /* 0x0000243001007387 */ /* 0x0009e80000100800 */
[----:B------:R-:W5:Y:S01]  /*e8d0*/  LDL.LU R50, [R1+0xc8] ;  /* 0x0000c80001327983 */ /* 0x000f620000300800 */
[----:B-1----:R-:W-:-:S03]  /*e8e0*/  IMAD.MOV.U32 R36, RZ, RZ, R43 ;  /* 0x000000ffff247224 */ /* 0x002fc600078e002b */
[----:B------:R-:W5:Y:S01]  /*e8f0*/  LDL.LU R49, [R1+0xd0] ;  /* 0x0000d00001317983 */ /* 0x000f620000300800 */
[----:B------:R-:W-:-:S03]  /*e900*/  IMAD.MOV.U32 R37, RZ, RZ, R48 ;  /* 0x000000ffff257224 */ /* 0x000fc600078e0030 */
[----:B------:R1:W-:Y:S01]  /*e910*/  STL [R1+0x4c], R44 ;  /* 0x00004c2c01007387 */ /* 0x0003e20000100800 */
[----:B------:R-:W-:Y:S01]  /*e920*/  SEL R38, R38, RZ, !P0 ;  /* 0x000000ff26267207 */ /* 0x000fe20004000000 */
[----:B------:R-:W-:Y:S02]  /*e930*/  IMAD.X R51, R51, 0x1, R0, P4 ;  /* 0x0000000133337824 */ /* 0x000fe400020e0600 */
[----:B----4-:R-:W4:Y:S01]  /*e940*/  LDL.LU R48, [R1+0xd4] ;  /* 0x0000d40001307983 */ /* 0x010f220000300800 */
[----:B------:R-:W-:-:S03]  /*e950*/  ISETP.GT.AND P6, PT, R2, 0x21, PT ;  /* 0x000000210200780c */ /* 0x000fc60003fc4270 */
[----:B------:R1:W-:Y:S01]  /*e960*/  LDGSTS.E [R3+0x3600], [R36.64], P1 ;  /* 0x0360000024037fae */ /* 0x0003e20008921848 */
[----:B------:R-:W-:Y:S02]  /*e970*/  IADD3 R45, P4, R45, R198, RZ ;  /* 0x000000c62d2d7210 */ /* 0x000fe40007f9e0ff */
[----:B------:R-:W-:Y:S01]  /*e980*/  ISETP.NE.U32.AND P1, PT, R38, RZ, PT ;  /* 0x000000ff2600720c */ /* 0x000fe20003f25070 */
[----:B------:R-:W4:Y:S01]  /*e990*/  LDL.LU R43, [R1+0x10c] ;  /* 0x00010c00012b7983 */ /* 0x000f220000300800 */
[----:B------:R-:W-:Y:S01]  /*e9a0*/  SEL R38, RZ, 0x4, !P6 ;  /* 0x00000004ff267807 */ /* 0x000fe20007000000 */
[----:B-1----:R-:W-:Y:S01]  /*e9b0*/  IMAD.MOV.U32 R36, RZ, RZ, R44 ;  /* 0x000000ffff247224 */ /* 0x002fe200078e002c */
[----:B------:R-:W-:Y:S01]  /*e9c0*/  MOV R37, R52 ;  /* 0x0000003400257202 */ /* 0x000fe20000000f00 */
[----:B------:R1:W-:Y:S01]  /*e9d0*/  STL [R1+0x54], R47 ;  /* 0x0000542f01007387 */ /* 0x0003e20000100800 */
[----:B------:R-:W-:Y:S01]  /*e9e0*/  IADD3 R39, P6, R39, R198, RZ ;  /* 0x000000c627277210 */ /* 0x000fe20007fde0ff */
[----:B------:R-:W-:-:S02]  /*e9f0*/  IMAD.X R46, R46, 0x1, R0, P4 ;  /* 0x000000012e2e7824 */ /* 0x000fc400020e0600 */
[----:B------:R1:W-:Y:S04]  /*ea00*/  LDGSTS.E [R3+0x4400], [R36.64], P5 ;  /* 0x0440000024037fae */ /* 0x0003e8000a921848 */
[----:B------:R-:W-:Y:S04]  /*ea10*/  STL [R1+0x48], R52 ;  /* 0x0000483401007387 */ /* 0x000fe80000100800 */
[----:B------:R-:W-:Y:S01]  /*ea20*/  STL [R1+0x50], R51 ;  /* 0x0000503301007387 */ /* 0x000fe20000100800 */
[----:B-1----:R-:W-:-:S03]  /*ea30*/  IMAD.MOV.U32 R36, RZ, RZ, R47 ;  /* 0x000000ffff247224 */ /* 0x002fc600078e002f */
[----:B------:R-:W4:Y:S01]  /*ea40*/  LDL.LU R44, [R1+0x114] ;  /* 0x00011400012c7983 */ /* 0x000f220000300800 */
[----:B------:R-:W-:-:S03]  /*ea50*/  IMAD.MOV.U32 R37, RZ, RZ, R51 ;  /* 0x000000ffff257224 */ /* 0x000fc600078e0033 */
[----:B------:R-:W-:Y:S04]  /*ea60*/  STL [R1+0x8c], R45 ;  /* 0x00008c2d01007387 */ /* 0x000fe80000100800 */
[----:B------:R1:W-:Y:S04]  /*ea70*/  LDGSTS.E [R3+0x4600], [R36.64], P5 ;  /* 0x0460000024037fae */ /* 0x0003e8000a921848 */
[----:B------:R-:W-:Y:S04]  /*ea80*/  STL [R1+0x94], R39 ;  /* 0x0000942701007387 */ /* 0x000fe80000100800 */
[----:B------:R-:W4:Y:S01]  /*ea90*/  LDL.LU R47, [R1+0x108] ;  /* 0x00010800012f7983 */ /* 0x000f220000300800 */
[----:B-1----:R-:W-:Y:S01]  /*eaa0*/  IMAD.MOV.U32 R36, RZ, RZ, R45 ;  /* 0x000000ffff247224 */ /* 0x002fe200078e002d */
[----:B------:R-:W-:-:S02]  /*eab0*/  MOV R37, R46 ;  /* 0x0000002e00257202 */ /* 0x000fc40000000f00 */
[----:B------:R1:W-:Y:S04]  /*eac0*/  STL [R1+0x88], R46 ;  /* 0x0000882e01007387 */ /* 0x0003e80000100800 */
[----:B------:R1:W-:Y:S04]  /*ead0*/  LDGSTS.E [R3+0x5400], [R36.64], P2 ;  /* 0x0540000024037fae */ /* 0x0003e80009121848 */
[----:B-1----:R-:W4:Y:S01]  /*eae0*/  LDL.LU R46, [R1+0x110] ;  /* 0x00011000012e7983 */ /* 0x002f220000300800 */
[----:B------:R-:W-:Y:S02]  /*eaf0*/  IMAD.MOV.U32 R36, RZ, RZ, R39 ;  /* 0x000000ffff247224 */ /* 0x000fe400078e0027 */
[----:B--2---:R-:W-:-:S05]  /*eb00*/  IMAD.X R42, R42, 0x1, R0, P6 ;  /* 0x000000012a2a7824 */ /* 0x004fca00030e0600 */
[----:B------:R1:W-:Y:S04]  /*eb10*/  STL [R1+0x90], R42 ;  /* 0x0000902a01007387 */ /* 0x0003e80000100800 */
[----:B------:R-:W2:Y:S04]  /*eb20*/  LDL.LU R52, [R1+0x148] ;  /* 0x0001480001347983 */ /* 0x000ea80000300800 */
[----:B------:R-:W2:Y:S01]  /*eb30*/  LDL.LU R39, [R1+0x14c] ;  /* 0x00014c0001277983 */ /* 0x000ea20000300800 */
[----:B------:R-:W-:Y:S02]  /*eb40*/  SEL R38, R38, RZ, !P0 ;  /* 0x000000ff26267207 */ /* 0x000fe40004000000 */
[----:B------:R-:W-:-:S02]  /*eb50*/  ISETP.GT.AND P5, PT, R2, 0x25, PT ;  /* 0x000000250200780c */ /* 0x000fc40003fa4270 */
[----:B------:R-:W-:Y:S02]  /*eb60*/  ISETP.NE.U32.AND P4, PT, R38, RZ, PT ;  /* 0x000000ff2600720c */ /* 0x000fe40003f85070 */
[----:B------:R-:W-:Y:S02]  /*eb70*/  SEL R38, RZ, 0x4, !P5 ;  /* 0x00000004ff267807 */ /* 0x000fe40006800000 */
[----:B---3--:R-:W-:Y:S01]  /*eb80*/  IADD3 R41, P5, R41, R198, RZ ;  /* 0x000000c629297210 */ /* 0x008fe20007fbe0ff */
[----:B------:R-:W-:Y:S01]  /*eb90*/  IMAD.MOV.U32 R37, RZ, RZ, R42 ;  /* 0x000000ffff257224 */ /* 0x000fe200078e002a */
[----:B------:R-:W-:-:S03]  /*eba0*/  SEL R38, R38, RZ, !P0 ;  /* 0x000000ff26267207 */ /* 0x000fc60004000000 */
[----:B-----5:R-:W-:Y:S01]  /*ebb0*/  IMAD.X R50, R50, 0x1, R0, P5 ;  /* 0x0000000132327824 */ /* 0x020fe200028e0600 */
[----:B------:R3:W-:Y:S01]  /*ebc0*/  STL [R1+0xcc], R41 ;  /* 0x0000cc2901007387 */ /* 0x0007e20000100800 */
[----:B----4-:R-:W-:-:S03]  /*ebd0*/  IADD3 R48, P6, R48, R198, RZ ;  /* 0x000000c630307210 */ /* 0x010fc60007fde0ff */
[----:B------:R-:W4:Y:S01]  /*ebe0*/  LDL.LU R45, [R1+0x154] ;  /* 0x00015400012d7983 */ /* 0x000f220000300800 */
[----:B------:R-:W-:Y:S01]  /*ebf0*/  ISETP.GT.AND P5, PT, R2, 0x29, PT ;  /* 0x000000290200780c */ /* 0x000fe20003fa4270 */
[----:B------:R-:W-:Y:S02]  /*ec00*/  IMAD.X R49, R49, 0x1, R0, P6 ;  /* 0x0000000131317824 */ /* 0x000fe400030e0600 */
[----:B------:R5:W-:Y:S01]  /*ec10*/  LDGSTS.E [R3+0x5600], [R36.64], P2 ;  /* 0x0560000024037fae */ /* 0x000be20009121848 */
[----:B------:R-:W-:-:S03]  /*ec20*/  ISETP.NE.U32.AND P2, PT, R38, RZ, PT ;  /* 0x000000ff2600720c */ /* 0x000fc60003f45070 */
[----:B-1----:R-:W4:Y:S01]  /*ec30*/  LDL.LU R42, [R1+0x18c] ;  /* 0x00018c00012a7983 */ /* 0x002f220000300800 */
[----:B------:R-:W-:-:S03]  /*ec40*/  IADD3 R43, P6, R43, R198, RZ ;  /* 0x000000c62b2b7210 */ /* 0x000fc60007fde0ff */
[----:B------:R-:W-:Y:S01]  /*ec50*/  STL [R1+0xd4], R48 ;  /* 0x0000d43001007387 */ /* 0x000fe20000100800 */
[----:B------:R-:W-:Y:S01]  /*ec60*/  SEL R38, RZ, 0x4, !P5 ;  /* 0x00000004ff267807 */ /* 0x000fe20006800000 */
[----:B-----5:R-:W-:Y:S01]  /*ec70*/  IMAD.MOV.U32 R36, RZ, RZ, R41 ;  /* 0x000000ffff247224 */ /* 0x020fe200078e0029 */
[----:B------:R-:W-:Y:S01]  /*ec80*/  MOV R37, R50 ;  /* 0x0000003200257202 */ /* 0x000fe20000000f00 */
[----:B------:R1:W-:Y:S04]  /*ec90*/  STL [R1+0xc8], R50 ;  /* 0x0000c83201007387 */ /* 0x0003e80000100800 */
[----:B------:R5:W-:Y:S04]  /*eca0*/  STL [R1+0xd0], R49 ;  /* 0x0000d03101007387 */ /* 0x000be80000100800 */
[----:B------:R-:W4:Y:S04]  /*ecb0*/  LDL.LU R51, [R1+0x150] ;  /* 0x0001500001337983 */ /* 0x000f280000300800 */
[----:B------:R1:W-:Y:S01]  /*ecc0*/  LDGSTS.E [R3+0x6400], [R36.64], P3 ;  /* 0x0640000024037fae */ /* 0x0003e20009921848 */
[----:B------:R-:W-:-:S03]  /*ecd0*/  IADD3 R44, P5, R44, R198, RZ ;  /* 0x000000c62c2c7210 */ /* 0x000fc60007fbe0ff */
[----:B------:R5:W-:Y:S04]  /*ece0*/  STL [R1+0x10c], R43 ;  /* 0x00010c2b01007387 */ /* 0x000be80000100800 */
[----:B---3--:R-:W3:Y:S01]  /*ecf0*/  LDL.LU R41, [R1+0x194] ;  /* 0x0001940001297983 */ /* 0x008ee20000300800 */
[----:B-1----:R-:W-:Y:S02]  /*ed00*/  IMAD.MOV.U32 R36, RZ, RZ, R48 ;  /* 0x000000ffff247224 */ /* 0x002fe400078e0030 */
[----:B------:R-:W-:Y:S01]  /*ed10*/  IMAD.MOV.U32 R37, RZ, RZ, R49 ;  /* 0x000000ffff257224 */ /* 0x000fe200078e0031 */
[----:B------:R-:W-:Y:S01]  /*ed20*/  STL [R1+0x114], R44 ;  /* 0x0001142c01007387 */ /* 0x000fe20000100800 */
[----:B------:R-:W-:-:S03]  /*ed30*/  IMAD.X R47, R47, 0x1, R0, P6 ;  /* 0x000000012f2f7824 */ /* 0x000fc600030e0600 */
[----:B------:R-:W3:Y:S04]  /*ed40*/  LDL.LU R50, [R1+0x188] ;  /* 0x0001880001327983 */ /* 0x000ee80000300800 */
[----:B------:R1:W-:Y:S04]  /*ed50*/  LDGSTS.E [R3+0x6600], [R36.64], P3 ;  /* 0x0660000024037fae */ /* 0x0003e80009921848 */
[----:B------:R1:W-:Y:S04]  /*ed60*/  STL [R1+0x108], R47 ;  /* 0x0001082f01007387 */ /* 0x0003e80000100800 */
[----:B-----5:R-:W3:Y:S01]  /*ed70*/  LDL.LU R49, [R1+0x190] ;  /* 0x0001900001317983 */ /* 0x020ee20000300800 */
[----:B------:R-:W-:Y:S01]  /*ed80*/  IMAD.X R46, R46, 0x1, R0, P5 ;  /* 0x000000012e2e7824 */ /* 0x000fe200028e0600 */
[----:B-1----:R-:W-:Y:S01]  /*ed90*/  MOV R37, R47 ;  /* 0x0000002f00257202 */ /* 0x002fe20000000f00 */
[----:B------:R-:W-:-:S02]  /*eda0*/  IMAD.MOV.U32 R36, RZ, RZ, R43 ;  /* 0x000000ffff247224 */ /* 0x000fc400078e002b */
[----:B------:R-:W3:Y:S04]  /*edb0*/  LDL.LU R43, [R1+0x1cc] ;  /* 0x0001cc00012b7983 */ /* 0x000ee80000300800 */
[----:B------:R1:W-:Y:S04]  /*edc0*/  STL [R1+0x110], R46 ;  /* 0x0001102e01007387 */ /* 0x0003e80000100800 */
[----:B------:R-:W3:Y:S04]  /*edd0*/  LDL.LU R48, [R1+0x1c8] ;  /* 0x0001c80001307983 */ /* 0x000ee80000300800 */
[----:B------:R1:W-:Y:S04]  /*ede0*/  LDGSTS.E [R3+0x7400], [R36.64], P1 ;  /* 0x0740000024037fae */ /* 0x0003e80008921848 */
[----:B------:R-:W3:Y:S01]  /*edf0*/  LDL.LU R47, [R1+0x1d0] ;  /* 0x0001d000012f7983 */ /* 0x000ee20000300800 */
[----:B-1----:R-:W-:-:S02]  /*ee00*/  IMAD.MOV.U32 R37, RZ, RZ, R46 ;  /* 0x000000ffff257224 */ /* 0x002fc400078e002e */
[----:B------:R-:W-:Y:S01]  /*ee10*/  IMAD.MOV.U32 R36, RZ, RZ, R44 ;  /* 0x000000ffff247224 */ /* 0x000fe200078e002c */
[----:B------:R-:W-:Y:S02]  /*ee20*/  SEL R38, R38, RZ, !P0 ;  /* 0x000000ff26267207 */ /* 0x000fe40004000000 */
[----:B--2---:R-:W-:Y:S02]  /*ee30*/  IADD3 R39, P5, R39, R198, RZ ;  /* 0x000000c627277210 */ /* 0x004fe40007fbe0ff */
[----:B------:R1:W-:Y:S04]  /*ee40*/  LDGSTS.E [R3+0x7600], [R36.64], P1 ;  /* 0x0760000024037fae */ /* 0x0003e80008921848 */
[----:B------:R2:W-:Y:S04]  /*ee50*/  STL [R1+0x14c], R39 ;  /* 0x00014c2701007387 */ /* 0x0005e80000100800 */
[----:B------:R-:W5:Y:S04]  /*ee60*/  LDL.LU R46, [R1+0x1d4] ;  /* 0x0001d400012e7983 */ /* 0x000f680000300800 */
[----:B------:R-:W5:Y:S01]  /*ee70*/  LDL.LU R44, [R1+0x20c] ;  /* 0x00020c00012c7983 */ /* 0x000f620000300800 */
[----:B------:R-:W-:Y:S01]  /*ee80*/  ISETP.GT.AND P6, PT, R2, 0x2d, PT ;  /* 0x0000002d0200780c */ /* 0x000fe20003fc4270 */
[----:B------:R-:W-:Y:S01]  /*ee90*/  IMAD.X R52, R52, 0x1, R0, P5 ;  /* 0x0000000134347824 */ /* 0x000fe200028e0600 */
[----:B------:R-:W-:-:S02]  /*eea0*/  ISETP.NE.U32.AND P3, PT, R38, RZ, PT ;  /* 0x000000ff2600720c */ /* 0x000fc40003f65070 */
[----:B------:R-:W-:Y:S02]  /*eeb0*/  SEL R38, RZ, 0x4, !P6 ;  /* 0x00000004ff267807 */ /* 0x000fe40007000000 */
[----:B----4-:R-:W-:Y:S01]  /*eec0*/  IADD3 R45, P6, R45, R198, RZ ;  /* 0x000000c62d2d7210 */ /* 0x010fe20007fde0ff */
[----:B-1----:R-:W-:Y:S01]  /*eed0*/  IMAD.MOV.U32 R36, RZ, RZ, R39 ;  /* 0x000000ffff247224 */ /* 0x002fe200078e0027 */
[----:B------:R-:W-:Y:S02]  /*eee0*/  MOV R37, R52 ;  /* 0x0000003400257202 */ /* 0x000fe40000000f00 */
[----:B------:R-:W-:Y:S02]  /*eef0*/  SEL R38, R38, RZ, !P0 ;  /* 0x000000ff26267207 */ /* 0x000fe40004000000 */
[----:B------:R-:W-:Y:S01]  /*ef00*/  ISETP.GT.AND P5, PT, R2, 0x31, PT ;  /* 0x000000310200780c */ /* 0x000fe20003fa4270 */
[----:B------:R1:W-:Y:S01]  /*ef10*/  STL [R1+0x154], R45 ;  /* 0x0001542d01007387 */ /* 0x0003e20000100800 */
[----:B------:R-:W-:-:S02]  /*ef20*/  ISETP.NE.U32.AND P1, PT, R38, RZ, PT ;  /* 0x000000ff2600720c */ /* 0x000fc40003f25070 */
[----:B------:R-:W-:Y:S01]  /*ef30*/  SEL R38, RZ, 0x4, !P5 ;  /* 0x00000004ff267807 */ /* 0x000fe20006800000 */
[----:B------:R-:W-:Y:S04]  /*ef40*/  STL [R1+0x148], R52 ;  /* 0x0001483401007387 */ /* 0x000fe80000100800 */
[----:B------:R4:W-:Y:S01]  /*ef50*/  LDGSTS.E [R3+0x8400], [R36.64], P4 ;  /* 0x0840000024037fae */ /* 0x0009e2000a121848 */
[----:B------:R-:W-:Y:S01]  /*ef60*/  SEL R38, R38, RZ, !P0 ;  /* 0x000000ff26267207 */ /* 0x000fe20004000000 */
[----:B------:R-:W-:Y:S01]  /*ef70*/  IMAD.X R51, R51, 0x1, R0, P6 ;  /* 0x0000000133337824 */ /* 0x000fe200030e0600 */
[-C--:B------:R-:W-:Y:S01]  /*ef80*/  IADD3 R42, P6, R42, R198.reuse, RZ ;  /* 0x000000c62a2a7210 */ /* 0x080fe20007fde0ff */
[----:B----4-:R-:W-:Y:S02]  /*ef90*/  IMAD.MOV.U32 R36, RZ, RZ, R45 ;  /* 0x000000ffff247224 */ /* 0x010fe400078e002d */
[----:B------:R-:W-:Y:S01]  /*efa0*/  IMAD.MOV.U32 R37, RZ, RZ, R51 ;  /* 0x000000ffff257224 */ /* 0x000fe200078e0033 */
[----:B------:R-:W-:Y:S04]  /*efb0*/  STL [R1+0x150], R51 ;  /* 0x0001503301007387 */ /* 0x000fe80000100800 */
[----:B--2---:R-:W2:Y:S01]  /*efc0*/  LDL.LU R39, [R1+0x214] ;  /* 0x0002140001277983 */ /* 0x004ea20000300800 */
[----:B---3--:R-:W-:-:S03]  /*efd0*/  IADD3 R41, P5, R41, R198, RZ ;  /* 0x000000c629297210 */ /* 0x008fc60007fbe0ff */
[----:B------:R3:W-:Y:S04]  /*efe0*/  STL [R1+0x18c], R42 ;  /* 0x00018c2a01007387 */ /* 0x0007e80000100800 */
[----:B------:R4:W-:Y:S01]  /*eff0*/  LDGSTS.E [R3+0x8600], [R36.64], P4 ;  /* 0x0860000024037fae */ /* 0x0009e2000a121848 */
[----:B------:R-:W-:Y:S01]  /*f000*/  IMAD.X R50, R50, 0x1, R0, P6 ;  /* 0x0000000132327824 */ /* 0x000fe200030e0600 */
[----:B------:R-:W-:Y:S02]  /*f010*/  ISETP.GT.AND P6, PT, R2, 0x35, PT ;  /* 0x000000350200780c */ /* 0x000fe40003fc4270 */
[----:B------:R3:W-:Y:S01]  /*f020*/  STL [R1+0x194], R41 ;  /* 0x0001942901007387 */ /* 0x0007e20000100800 */
[----:B------:R-:W-:Y:S01]  /*f030*/  ISETP.NE.U32.AND P4, PT, R38, RZ, PT ;  /* 0x000000ff2600720c */ /* 0x000fe20003f85070 */
[----:B----4-:R-:W-:Y:S01]  /*f040*/  IMAD.MOV.U32 R36, RZ, RZ, R42 ;  /* 0x000000ffff247224 */ /* 0x010fe200078e002a */
[----:B------:R-:W-:Y:S01]  /*f050*/  MOV R37, R50 ;  /* 0x0000003200257202 */ /* 0x000fe20000000f00 */
[----:B-1----:R-:W4:Y:S01]  /*f060*/  LDL.LU R45, [R1+0x208] ;  /* 0x00020800012d7983 */ /* 0x002f220000300800 */
[----:B------:R-:W-:Y:S01]  /*f070*/  SEL R38, RZ, 0x4, !P6 ;  /* 0x00000004ff267807 */ /* 0x000fe20007000000 */
[----:B------:R-:W-:-:S02]  /*f080*/  IMAD.X R49, R49, 0x1, R0, P5 ;  /* 0x0000000131317824 */ /* 0x000fc400028e0600 */
[----:B------:R-:W-:Y:S04]  /*f090*/  STL [R1+0x188], R50 ;  /* 0x0001883201007387 */ /* 0x000fe80000100800 */
[----:B---3--:R-:W5:Y:S01]  /*f0a0*/  LDL.LU R42, [R1+0x210] ;  /* 0x00021000012a7983 */ /* 0x008f620000300800 */
[----:B------:R-:W-:-:S03]  /*f0b0*/  IADD3 R43, P5, R43, R198, RZ ;  /* 0x000000c62b2b7210 */ /* 0x000fc60007fbe0ff */
[----:B------:R1:W-:Y:S04]  /*f0c0*/  LDGSTS.E [R3+0x9400], [R36.64], P2 ;  /* 0x0940000024037fae */ /* 0x0003e80009121848 */
[----:B------:R-:W-:Y:S01]  /*f0d0*/  STL [R1+0x190], R49 ;  /* 0x0001903101007387 */ /* 0x000fe20000100800 */
[----:B------:R-:W-:Y:S02]  /*f0e0*/  IMAD.X R48, R48, 0x1, R0, P5 ;  /* 0x0000000130307824 */ /* 0x000fe400028e0600 */
[----:B-1----:R-:W-:Y:S02]  /*f0f0*/  IMAD.MOV.U32 R36, RZ, RZ, R41 ;  /* 0x000000ffff247224 */ /* 0x002fe400078e0029 */
[----:B------:R-:W5:Y:S01]  /*f100*/  LDL.LU R41, [R1+0x24c] ;  /* 0x00024c0001297983 */ /* 0x000f620000300800 */
[----:B------:R-:W-:-:S03]  /*f110*/  IMAD.MOV.U32 R37, RZ, RZ, R49 ;  /* 0x000000ffff257224 */ /* 0x000fc600078e0031 */
[----:B------:R-:W5:Y:S04]  /*f120*/  LDL.LU R52, [R1+0x254] ;  /* 0x0002540001347983 */ /* 0x000f680000300800 */
[----:B------:R1:W-:Y:S04]  /*f130*/  STL [R1+0x1cc], R43 ;  /* 0x0001cc2b01007387 */ /* 0x0003e80000100800 */
[----:B------:R1:W-:Y:S02]  /*f140*/  LDGSTS.E [R3+0x9600], [R36.64], P2 ;  /* 0x0960000024037fae */ /* 0x0003e40009121848 */
[----:B-1----:R-:W-:Y:S01]  /*f150*/  IMAD.MOV.U32 R36, RZ, RZ, R43 ;  /* 0x000000ffff247224 */ /* 0x002fe200078e002b */
[----:B-----5:R-:W-:-:S05]  /*f160*/  IADD3 R46, P6, R46, R198, RZ ;  /* 0x000000c62e2e7210 */ /* 0x020fca0007fde0ff */
[----:B------:R-:W-:Y:S01]  /*f170*/  IMAD.X R47, R47, 0x1, R0, P6 ;  /* 0x000000012f2f7824 */ /* 0x000fe200030e0600 */
[----:B------:R-:W-:Y:S01]  /*f180*/  IADD3 R44, P6, R44, R198, RZ ;  /* 0x000000c62c2c7210 */ /* 0x000fe20007fde0ff */
[----:B------:R-:W-:Y:S04]  /*f190*/  STL [R1+0x1d4], R46 ;  /* 0x0001d42e01007387 */ /* 0x000fe80000100800 */
[----:B------:R1:W-:Y:S04]  /*f1a0*/  STL [R1+0x1c8], R48 ;  /* 0x0001c83001007387 */ /* 0x0003e80000100800 */
[----:B------:R5:W-:Y:S04]  /*f1b0*/  STL [R1+0x1d0], R47 ;  /* 0x0001d02f01007387 */ /* 0x000be80000100800 */
[----:B------:R-:W3:Y:S04]  /*f1c0*/  LDL.LU R43, [R1+0x248] ;  /* 0x00024800012b7983 */ /* 0x000ee80000300800 */
[----:B------:R-:W-:Y:S04]  /*f1d0*/  STL [R1+0x20c], R44 ;  /* 0x00020c2c01007387 */ /* 0x000fe80000100800 */
[----:B------:R-:W3:Y:S04]  /*f1e0*/  LDL.LU R53, [R1+0x250] ;  /* 0x0002500001357983 */ /* 0x000ee80000300800 */
[----:B------:R-:W3:Y:S01]  /*f1f0*/  LDL.LU R50, [R1+0x28c] ;  /* 0x00028c0001327983 */ /* 0x000ee20000300800 */
[----:B------:R-:W-:-:S02]  /*f200*/  SEL R38, R38, RZ, !P0 ;  /* 0x000000ff26267207 */ /* 0x000fc40004000000 */
[----:B------:R-:W-:Y:S02]  /*f210*/  ISETP.GT.AND P5, PT, R2, 0x39, PT ;  /* 0x000000390200780c */ /* 0x000fe40003fa4270 */
[----:B------:R-:W-:Y:S02]  /*f220*/  ISETP.NE.U32.AND P2, PT, R38, RZ, PT ;  /* 0x000000ff2600720c */ /* 0x000fe40003f45070 */
[----:B------:R-:W-:Y:S02]  /*f230*/  SEL R38, RZ, 0x4, !P5 ;  /* 0x00000004ff267807 */ /* 0x000fe40006800000 */
[----:B------:R-:W-:Y:S02]  /*f240*/  MOV R37, R48 ;  /* 0x0000003000257202 */ /* 0x000fe40000000f00 */
[----:B-1----:R-:W3:Y:S01]  /*f250*/  LDL.LU R48, [R1+0x294] ;  /* 0x0002940001307983 */ /* 0x002ee20000300800 */
[----:B--2---:R-:W-:-:S03]  /*f260*/  IADD3 R39, P5, R39, R198, RZ ;  /* 0x000000c627277210 */ /* 0x004fc60007fbe0ff */
[----:B------:R1:W-:Y:S04]  /*f270*/  LDGSTS.E [R3+0xa400], [R36.64], P3 ;  /* 0x0a40000024037fae */ /* 0x0003e80009921848 */
[----:B------:R-:W-:Y:S04]  /*f280*/  STL [R1+0x214], R39 ;  /* 0x0002142701007387 */ /* 0x000fe80000100800 */
[----:B------:R-:W2:Y:S01]  /*f290*/  LDL.LU R51, [R1+0x288] ;  /* 0x0002880001337983 */ /* 0x000ea20000300800 */
[----:B------:R-:W-:Y:S01]  /*f2a0*/  SEL R38, R38, RZ, !P0 ;  /* 0x000000ff26267207 */ /* 0x000fe20004000000 */
[----:B-1----:R-:W-:-:S02]  /*f2b0*/  IMAD.MOV.U32 R36, RZ, RZ, R46 ;  /* 0x000000ffff247224 */ /* 0x002fc400078e002e */
[----:B------:R-:W-:-:S05]  /*f2c0*/  IMAD.MOV.U32 R37, RZ, RZ, R47 ;  /* 0x000000ffff257224 */ /* 0x000fca00078e002f */
[----:B------:R1:W-:Y:S01]  /*f2d0*/  LDGSTS.E [R3+0xa600], [R36.64], P3 ;  /* 0x0a60000024037fae */ /* 0x0003e20009921848 */
[----:B----4-:R-:W-:Y:S01]  /*f2e0*/  IMAD.X R45, R45, 0x1, R0, P6 ;  /* 0x000000012d2d7824 */ /* 0x010fe200030e0600 */
[----:B------:R-:W-:-:S04]  /*f2f0*/  ISETP.GT.AND P6, PT, R2, 0x3d, PT ;  /* 0x0000003d0200780c */ /* 0x000fc80003fc4270 */
[----:B------:R4:W-:Y:S01]  /*f300*/  STL [R1+0x208], R45 ;  /* 0x0002082d01007387 */ /* 0x0009e20000100800 */
[----:B-----5:R-:W-:-:S03]  /*f310*/  IMAD.X R42, R42, 0x1, R0, P5 ;  /* 0x000000012a2a7824 */ /* 0x020fc600028e0600 */
[----:B------:R-:W5:Y:S01]  /*f320*/  LDL.LU R49, [R1+0x290] ;  /* 0x0002900001317983 */ /* 0x000f620000300800 */
[----:B------:R-:W-:Y:S01]  /*f330*/  ISETP.NE.U32.AND P3, PT, R38, RZ, PT ;  /* 0x000000ff2600720c */ /* 0x000fe20003f65070 */
[----:B-1----:R-:W-:Y:S02]  /*f340*/  IMAD.MOV.U32 R36, RZ, RZ, R44 ;  /* 0x000000ffff247224 */ /* 0x002fe400078e002c */
[----:B------:R-:W5:Y:S01]  /*f350*/  LDL.LU R46, [R1+0x2cc] ;  /* 0x0002cc00012e7983 */ /* 0x000f620000300800 */
[----:B------:R-:W-:-:S03]  /*f360*/  MOV R37, R45 ;  /* 0x0000002d00257202 */ /* 0x000fc60000000f00 */
[----:B------:R1:W-:Y:S01]  /*f370*/  STL [R1+0x210], R42 ;  /* 0x0002102a01007387 */ /* 0x0003e20000100800 */
[----:B------:R-:W-:-:S03]  /*f380*/  SEL R38, RZ, 0x4, !P6 ;  /* 0x00000004ff267807 */ /* 0x000fc60007000000 */
[----:B------:R-:W5:Y:S04]  /*f390*/  LDL.LU R47, [R1+0x2c8] ;  /* 0x0002c800012f7983 */ /* 0x000f680000300800 */
[----:B----4-:R-:W4:Y:S01]  /*f3a0*/  LDL.LU R45, [R1+0x2d0] ;  /* 0x0002d000012d7983 */ /* 0x010f220000300800 */
[----:B------:R-:W-:-:S03]  /*f3b0*/  IADD3 R41, P5, R41, R198, RZ ;  /* 0x000000c629297210 */ /* 0x000fc60007fbe0ff */
[----:B------:R1:W-:Y:S01]  /*f3c0*/  LDGSTS.E [R3+0xb400], [R36.64], P1 ;  /* 0x0b40000024037fae */ /* 0x0003e20008921848 */
[----:B------:R-:W-:-:S03]  /*f3d0*/  IADD3 R52, P6, R52, R198, RZ ;  /* 0x000000c634347210 */ /* 0x000fc60007fde0ff */
[----:B------:R-:W-:Y:S04]  /*f3e0*/  STL [R1+0x24c], R41 ;  /* 0x00024c2901007387 */ /* 0x000fe80000100800 */
[----:B------:R-:W4:Y:S01]  /*f3f0*/  LDL.LU R44, [R1+0x2d4] ;  /* 0x0002d400012c7983 */ /* 0x000f220000300800 */
[----:B-1----:R-:W-:Y:S02]  /*f400*/  IMAD.MOV.U32 R36, RZ, RZ, R39 ;  /* 0x000000ffff247224 */ /* 0x002fe400078e0027 */
[----:B------:R-:W-:Y:S02]  /*f410*/  IMAD.MOV.U32 R37, RZ, RZ, R42 ;  /* 0x000000ffff257224 */ /* 0x000fe400078e002a */
[----:B------:R-:W4:Y:S04]  /*f420*/  LDL.LU R42, [R1+0x30c] ;  /* 0x00030c00012a7983 */ /* 0x000f280000300800 */
[----:B------:R-:W4:Y:S04]  /*f430*/  LDL.LU R39, [R1+0x314] ;  /* 0x0003140001277983 */ /* 0x000f280000300800 */
[----:B------:R-:W-:Y:S04]  /*f440*/  STL [R1+0x254], R52 ;  /* 0x0002543401007387 */ /* 0x000fe80000100800 */
[----:B------:R1:W-:Y:S02]  /*f450*/  LDGSTS.E [R3+0xb600], [R36.64], P1 ;  /* 0x0b60000024037fae */ /* 0x0003e40008921848 */
[----:B-1----:R-:W-:-:S02]  /*f460*/  IMAD.MOV.U32 R36, RZ, RZ, R41 ;  /* 0x000000ffff247224 */ /* 0x002fc400078e0029 */
[--C-:B---3--:R-:W-:Y:S02]  /*f470*/  IMAD.X R43, R43, 0x1, R0.reuse, P5 ;  /* 0x000000012b2b7824 */ /* 0x108fe400028e0600 */
[----:B------:R-:W-:-:S03]  /*f480*/  IMAD.X R53, R53, 0x1, R0, P6 ;  /* 0x0000000135357824 */ /* 0x000fc600030e0600 */
[----:B------:R1:W-:Y:S01]  /*f490*/  STL [R1+0x248], R43 ;  /* 0x0002482b01007387 */ /* 0x0003e20000100800 */
[----:B------:R-:W-:-:S03]  /*f4a0*/  IADD3 R50, P6, R50, R198, RZ ;  /* 0x000000c632327210 */ /* 0x000fc60007fde0ff */
[----:B------:R-:W-:Y:S01]  /*f4b0*/  STL [R1+0x250], R53 ;  /* 0x0002503501007387 */ /* 0x000fe20000100800 */
[----:B------:R-:W-:-:S03]  /*f4c0*/  MOV R37, R43 ;  /* 0x0000002b00257202 */ /* 0x000fc60000000f00 */
[----:B-1----:R-:W3:Y:S04]  /*f4d0*/  LDL.LU R43, [R1+0x308] ;  /* 0x00030800012b7983 */ /* 0x002ee80000300800 */
[----:B------:R-:W-:Y:S04]  /*f4e0*/  STL [R1+0x28c], R50 ;  /* 0x00028c3201007387 */ /* 0x000fe80000100800 */
[----:B------:R-:W3:Y:S01]  /*f4f0*/  LDL.LU R41, [R1+0x310] ;  /* 0x0003100001297983 */ /* 0x000ee20000300800 */
[----:B------:R-:W-:Y:S02]  /*f500*/  SEL R38, R38, RZ, !P0 ;  /* 0x000000ff26267207 */ /* 0x000fe40004000000 */
[----:B------:R-:W-:Y:S01]  /*f510*/  ISETP.GT.AND P5, PT, R2, 0x2, PT ;  /* 0x000000020200780c */ /* 0x000fe20003fa4270 */
[----:B------:R1:W-:Y:S01]  /*f520*/  LDGSTS.E [R3+0xc400], [R36.64], P4 ;  /* 0x0c40000024037fae */ /* 0x0003e2000a121848 */
[----:B------:R-:W-:-:S02]  /*f530*/  ISETP.NE.U32.AND P1, PT, R38, RZ, PT ;  /* 0x000000ff2600720c */ /* 0x000fc40003f25070 */
[----:B------:R-:W-:Y:S02]  /*f540*/  SEL R38, RZ, 0x4, !P5 ;  /* 0x00000004ff267807 */ /* 0x000fe40006800000 */
[----:B------:R-:W-:Y:S01]  /*f550*/  IADD3 R48, P5, R48, R198, RZ ;  /* 0x000000c630307210 */ /* 0x000fe20007fbe0ff */
[----:B--2---:R-:W-:Y:S02]  /*f560*/  IMAD.X R51, R51, 0x1, R0, P6 ;  /* 0x0000000133337824 */ /* 0x004fe400030e0600 */
[----:B-1----:R-:W-:Y:S02]  /*f570*/  IMAD.MOV.U32 R36, RZ, RZ, R52 ;  /* 0x000000ffff247224 */ /* 0x002fe400078e0034 */
[----:B------:R-:W-:Y:S01]  /*f580*/  IMAD.MOV.U32 R37, RZ, RZ, R53 ;  /* 0x000000ffff257224 */ /* 0x000fe200078e0035 */
[----:B------:R-:W-:Y:S02]  /*f590*/  SEL R38, R38, RZ, !P0 ;  /* 0x000000ff26267207 */ /* 0x000fe40004000000 */
[----:B------:R-:W-:-:S02]  /*f5a0*/  ISETP.GT.AND P6, PT, R2, 0x6, PT ;  /* 0x000000060200780c */ /* 0x000fc40003fc4270 */
[----:B------:R1:W-:Y:S01]  /*f5b0*/  LDGSTS.E [R3+0xc600], [R36.64], P4 ;  /* 0x0c60000024037fae */ /* 0x0003e2000a121848 */
[----:B------:R-:W-:Y:S02]  /*f5c0*/  ISETP.NE.U32.AND P4, PT, R38, RZ, PT ;  /* 0x000000ff2600720c */ /* 0x000fe40003f85070 */
[----:B------:R-:W-:Y:S01]  /*f5d0*/  SEL R38, RZ, 0x4, !P6 ;  /* 0x00000004ff267807 */ /* 0x000fe20007000000 */
[----:B-1----:R-:W-:Y:S01]  /*f5e0*/  IMAD.MOV.U32 R36, RZ, RZ, R50 ;  /* 0x000000ffff247224 */ /* 0x002fe200078e0032 */
[----:B------:R-:W-:Y:S01]  /*f5f0*/  MOV R37, R51 ;  /* 0x0000003300257202 */ /* 0x000fe20000000f00 */
[----:B-----5:R-:W-:Y:S01]  /*f600*/  IMAD.X R49, R49, 0x1, R0, P5 ;  /* 0x0000000131317824 */ /* 0x020fe200028e0600 */
[----:B------:R-:W-:-:S03]  /*f610*/  IADD3 R46, P5, R46, R198, RZ ;  /* 0x000000c62e2e7210 */ /* 0x000fc60007fbe0ff */
[----:B------:R1:W-:Y:S01]  /*f620*/  LDGSTS.E [R3+0xd400], [R36.64], P2 ;  /* 0x0d40000024037fae */ /* 0x0003e20009121848 */
[----:B------:R-:W-:Y:S01]  /*f630*/  SEL R38, R38, RZ, !P0 ;  /* 0x000000ff26267207 */ /* 0x000fe20004000000 */
[----:B------:R-:W-:Y:S01]  /*f640*/  IMAD.X R47, R47, 0x1, R0, P5 ;  /* 0x000000012f2f7824 */ /* 0x000fe200028e0600 */
[----:B------:R-:W-:Y:S01]  /*f650*/  ISETP.GT.AND P5, PT, R2, 0xa, PT ;  /* 0x0000000a0200780c */ /* 0x000fe20003fa4270 */
[----:B-1----:R-:W-:Y:S02]  /*f660*/  IMAD.MOV.U32 R36, RZ, RZ, R48 ;  /* 0x000000ffff247224 */ /* 0x002fe400078e0030 */
[----:B------:R-:W-:Y:S01]  /*f670*/  IMAD.MOV.U32 R37, RZ, RZ, R49 ;  /* 0x000000ffff257224 */ /* 0x000fe200078e0031 */
[----:B------:R-:W-:Y:S04]  /*f680*/  STL [R1+0x294], R48 ;  /* 0x0002943001007387 */ /* 0x000fe80000100800 */
[----:B------:R1:W-:Y:S01]  /*f690*/  LDGSTS.E [R3+0xd600], [R36.64], P2 ;  /* 0x0d60000024037fae */ /* 0x0003e20009121848 */
[----:B----4-:R-:W-:-:S02]  /*f6a0*/  IADD3 R44, P6, R44, R198, RZ ;  /* 0x000000c62c2c7210 */ /* 0x010fc40007fde0ff */
[----:B------:R-:W-:Y:S02]  /*f6b0*/  ISETP.NE.U32.AND P2, PT, R38, RZ, PT ;  /* 0x000000ff2600720c */ /* 0x000fe40003f45070 */
[----:B------:R-:W-:Y:S01]  /*f6c0*/  SEL R38, RZ, 0x4, !P5 ;  /* 0x00000004ff267807 */ /* 0x000fe20006800000 */
[----:B------:R-:W-:Y:S01]  /*f6d0*/  IMAD.X R45, R45, 0x1, R0, P6 ;  /* 0x000000012d2d7824 */ /* 0x000fe200030e0600 */
[----:B------:R-:W-:Y:S01]  /*f6e0*/  STL [R1+0x288], R51 ;  /* 0x0002883301007387 */ /* 0x000fe20000100800 */
[-C--:B------:R-:W-:Y:S01]  /*f6f0*/  IADD3 R42, P6, R42, R198.reuse, RZ ;  /* 0x000000c62a2a7210 */ /* 0x080fe20007fde0ff */
[----:B-1----:R-:W-:Y:S01]  /*f700*/  IMAD.MOV.U32 R36, RZ, RZ, R46 ;  /* 0x000000ffff247224 */ /* 0x002fe200078e002e */
[----:B------:R-:W-:Y:S02]  /*f710*/  MOV R37, R47 ;  /* 0x0000002f00257202 */ /* 0x000fe40000000f00 */
[----:B------:R-:W-:Y:S01]  /*f720*/  IADD3 R39, P5, R39, R198, RZ ;  /* 0x000000c627277210 */ /* 0x000fe20007fbe0ff */
[----:B------:R-:W-:Y:S04]  /*f730*/  STL [R1+0x290], R49 ;  /* 0x0002903101007387 */ /* 0x000fe80000100800 */
[----:B------:R-:W-:Y:S04]  /*f740*/  STL [R1+0x2cc], R46 ;  /* 0x0002cc2e01007387 */ /* 0x000fe80000100800 */
[----:B------:R-:W-:Y:S04]  /*f750*/  STL [R1+0x2d4], R44 ;  /* 0x0002d42c01007387 */ /* 0x000fe80000100800 */
[----:B------:R1:W-:Y:S04]  /*f760*/  LDGSTS.E [R3+0xe400], [R36.64], P3 ;  /* 0x0e40000024037fae */ /* 0x0003e80009921848 */
[----:B------:R-:W-:Y:S04]  /*f770*/  STL [R1+0x2c8], R47 ;  /* 0x0002c82f01007387 */ /* 0x000fe80000100800 */
[----:B------:R-:W-:Y:S01]  /*f780*/  STL [R1+0x2d0], R45 ;  /* 0x0002d02d01007387 */ /* 0x000fe20000100800 */
[----:B-1----:R-:W-:-:S02]  /*f790*/  IMAD.MOV.U32 R36, RZ, RZ, R44 ;  /* 0x000000ffff247224 */ /* 0x002fc400078e002c */
[----:B------:R-:W-:Y:S01]  /*f7a0*/  IMAD.MOV.U32 R37, RZ, RZ, R45 ;  /* 0x000000ffff257224 */ /* 0x000fe200078e002d */
[----:B------:R1:W-:Y:S04]  /*f7b0*/  STL [R1+0x30c], R42 ;  /* 0x00030c2a01007387 */ /* 0x0003e80000100800 */
[----:B------:R-:W-:Y:S04]  /*f7c0*/  STL [R1+0x314], R39 ;  /* 0x0003142701007387 */ /* 0x000fe80000100800 */
[----:B------:R2:W-:Y:S01]  /*f7d0*/  LDGSTS.E [R3+0xe600], [R36.64], P3 ;  /* 0x0e60000024037fae */ /* 0x0005e20009921848 */
[----:B------:R-:W-:Y:S01]  /*f7e0*/  IMAD.SHL.U32 R191, R191, 0x4, RZ ;  /* 0x00000004bfbf7824 */ /* 0x000fe200078e00ff */
[----:B------:R-:W-:-:S02]  /*f7f0*/  SEL R38, R38, RZ, !P0 ;  /* 0x000000ff26267207 */ /* 0x000fc40004000000 */
[----:B--2---:R-:W-:Y:S02]  /*f800*/  MOV R36, R42 ;  /* 0x0000002a00247202 */ /* 0x004fe40000000f00 */
[----:B------:R-:W-:Y:S01]  /*f810*/  ISETP.NE.U32.AND P3, PT, R38, RZ, PT ;  /* 0x000000ff2600720c */ /* 0x000fe20003f65070 */
[----:B------:R-:W-:Y:S01]  /*f820*/  IMAD.U32 R38, RZ, RZ, UR5 ;  /* 0x00000005ff267e24 */ /* 0x000fe2000f8e00ff */
[----:B-1----:R-:W-:-:S05]  /*f830*/  LOP3.LUT R42, R191, 0x40, RZ, 0x3c, !PT ;  /* 0x00000040bf2a7812 */ /* 0x002fca00078e3cff */
[----:B------:R-:W-:Y:S02]  /*f840*/  IMAD R38, R38, 0x10000, R42 ;  /* 0x0001000026267824 */ /* 0x000fe400078e022a */
[--C-:B---3--:R-:W-:Y:S02]  /*f850*/  IMAD.X R43, R43, 0x1, R0.reuse, P6 ;  /* 0x000000012b2b7824 */ /* 0x108fe400030e0600 */
[----:B------:R-:W-:-:S03]  /*f860*/  IMAD.X R41, R41, 0x1, R0, P5 ;  /* 0x0000000129297824 */ /* 0x000fc600028e0600 */
[----:B------:R-:W-:Y:S01]  /*f870*/  STL [R1+0x308], R43 ;  /* 0x0003082b01007387 */ /* 0x000fe20000100800 */
[----:B------:R-:W-:-:S03]  /*f880*/  IMAD.MOV.U32 R37, RZ, RZ, R43 ;  /* 0x000000ffff257224 */ /* 0x000fc600078e002b */
[----:B------:R1:W-:Y:S04]  /*f890*/  STL [R1+0x310], R41 ;  /* 0x0003102901007387 */ /* 0x0003e80000100800 */
[----:B------:R-:W2:Y:S04]  /*f8a0*/  LDL.LU R51, [R1+0x438] ;  /* 0x0004380001337983 */ /* 0x000ea80000300800 */
[----:B------:R-:W3:Y:S04]  /*f8b0*/  LDL.LU R47, [R1+0x43c] ;  /* 0x00043c00012f7983 */ /* 0x000ee80000300800 */
[----:B------:R4:W-:Y:S04]  /*f8c0*/  LDGSTS.E [R3+0xf400], [R36.64], P1 ;  /* 0x0f40000024037fae */ /* 0x0009e80008921848 */
[----:B------:R-:W5:Y:S01]  /*f8d0*/  LDL.LU R45, [R1+0x440] ;  /* 0x00044000012d7983 */ /* 0x000f620000300800 */
[----:B----4-:R-:W-:-:S03]  /*f8e0*/  MOV R37, R41 ;  /* 0x0000002900257202 */ /* 0x010fc60000000f00 */
[----:B-1----:R-:W4:Y:S04]  /*f8f0*/  LDL.LU R41, [R1+0x444] ;  /* 0x0004440001297983 */ /* 0x002f280000300800 */
[----:B------:R-:W5:Y:S04]  /*f900*/  LDL.LU R46, [R1+0x58] ;  /* 0x00005800012e7983 */ /* 0x000f680000300800 */
[----:B------:R-:W5:Y:S04]  /*f910*/  LDL.LU R42, [R1+0x5c] ;  /* 0x00005c00012a7983 */ /* 0x000f680000300800 */
[----:B------:R-:W5:Y:S04]  /*f920*/  LDL.LU R50, [R1+0x60] ;  /* 0x0000600001327983 */ /* 0x000f680000300800 */
[----:B------:R-:W5:Y:S04]  /*f930*/  LDL.LU R49, [R1+0x64] ;  /* 0x0000640001317983 */ /* 0x000f680000300800 */
[----:B------:R-:W5:Y:S01]  /*f940*/  LDL.LU R48, [R1+0x98] ;  /* 0x0000980001307983 */ /* 0x000f620000300800 */
[----:B------:R-:W-:-:S03]  /*f950*/  IMAD.MOV.U32 R36, RZ, RZ, R39 ;  /* 0x000000ffff247224 */ /* 0x000fc600078e0027 */
[----:B------:R-:W5:Y:S04]  /*f960*/  LDL.LU R44, [R1+0x9c] ;  /* 0x00009c00012c7983 */ /* 0x000f680000300800 */
[----:B------:R-:W5:Y:S04]  /*f970*/  LDL.LU R43, [R1+0xa0] ;  /* 0x0000a000012b7983 */ /* 0x000f680000300800 */
[----:B------:R-:W5:Y:S01]  /*f980*/  LDL.LU R39, [R1+0xa4] ;  /* 0x0000a40001277983 */ /* 0x000f620000300800 */
[-C--:B------:R-:W-:Y:S02]  /*f990*/  IADD3 R217, P6, R217, R198.reuse, RZ ;  /* 0x000000c6d9d97210 */ /* 0x080fe40007fde0ff */
[----:B------:R-:W-:Y:S01]  /*f9a0*/  IADD3 R219, P5, R219, R198, RZ ;  /* 0x000000c6dbdb7210 */ /* 0x000fe20007fbe0ff */
[----:B------:R1:W-:Y:S02]  /*f9b0*/  LDGSTS.E [R3+0xf600], [R36.64], P1 ;  /* 0x0f60000024037fae */ /* 0x0003e40008921848 */
[----:B------:R-:W-:-:S02]  /*f9c0*/  IMAD.X R216, R216, 0x1, R0, P6 ;  /* 0x00000001d8d87824 */ /* 0x000fc400030e0600 */
[----:B------:R-:W-:Y:S02]  /*f9d0*/  IMAD.X R218, R218, 0x1, R0, P5 ;  /* 0x00000001dada7824 */ /* 0x000fe400028e0600 */
[----:B-1----:R-:W-:Y:S02]  /*f9e0*/  IMAD.MOV.U32 R36, RZ, RZ, R217 ;  /* 0x000000ffff247224 */ /* 0x002fe400078e00d9 */
[----:B------:R-:W-:Y:S01]  /*f9f0*/  IMAD.MOV.U32 R37, RZ, RZ, R216 ;  /* 0x000000ffff257224 */ /* 0x000fe200078e00d8 */
[----:B------:R-:W-:-:S04]  /*fa00*/  ISETP.GT.AND P1, PT, R2, 0xe, PT ;  /* 0x0000000e0200780c */ /* 0x000fc80003f24270 */
[----:B------:R1:W-:Y:S01]  /*fa10*/  LDGSTS.E [R38+0x800], [R36.64], P4 ;  /* 0x0080000024267fae */ /* 0x0003e2000a121848 */
[----:B------:R-:W-:Y:S01]  /*fa20*/  ISETP.GT.AND P5, PT, R2, 0x12, PT ;  /* 0x000000120200780c */ /* 0x000fe20003fa4270 */
[----:B-1----:R-:W-:Y:S02]  /*fa30*/  IMAD.MOV.U32 R36, RZ, RZ, R219 ;  /* 0x000000ffff247224 */ /* 0x002fe400078e00db */
[----:B------:R-:W-:-:S05]  /*fa40*/  IMAD.MOV.U32 R37, RZ, RZ, R218 ;  /* 0x000000ffff257224 */ /* 0x000fca00078e00da */
[----:B------:R1:W-:Y:S01]  /*fa50*/  LDGSTS.E [R38+0xa00], [R36.64], P4 ;  /* 0x00a0000024267fae */ /* 0x0003e2000a121848 */
[----:B------:R-:W-:Y:S02]  /*fa60*/  SEL R3, RZ, 0x4, !P5 ;  /* 0x00000004ff037807 */ /* 0x000fe40006800000 */
[-C--:B------:R-:W-:Y:S02]  /*fa70*/  IADD3 R235, P5, R235, R198.reuse, RZ ;  /* 0x000000c6ebeb7210 */ /* 0x080fe40007fbe0ff */
[----:B-1----:R-:W-:Y:S02]  /*fa80*/  SEL R36, RZ, 0x4, !P1 ;  /* 0x00000004ff247807 */ /* 0x002fe40004800000 */
[----:B------:R-:W-:Y:S02]  /*fa90*/  IADD3 R233, P1, R233, R198, RZ ;  /* 0x000000c6e9e97210 */ /* 0x000fe40007f3e0ff */
[----:B------:R-:W-:Y:S02]  /*faa0*/  SEL R36, R36, RZ, !P0 ;  /* 0x000000ff24247207 */ /* 0x000fe40004000000 */
[----:B------:R-:W-:-:S02]  /*fab0*/  IADD3.X R232, R232, R0, RZ, P1, !PT ;  /* 0x00000000e8e87210 */ /* 0x000fc40000ffe4ff */
[----:B------:R-:W-:Y:S01]  /*fac0*/  ISETP.NE.U32.AND P4, PT, R36, RZ, PT ;  /* 0x000000ff2400720c */ /* 0x000fe20003f85070 */
[----:B------:R-:W-:Y:S02]  /*fad0*/  IMAD.MOV.U32 R36, RZ, RZ, R233 ;  /* 0x000000ffff247224 */ /* 0x000fe400078e00e9 */
[----:B------:R-:W-:Y:S01]  /*fae0*/  IMAD.MOV.U32 R37, RZ, RZ, R232 ;  /* 0x000000ffff257224 */ /* 0x000fe200078e00e8 */
[----:B------:R-:W-:Y:S01]  /*faf0*/  SEL R3, R3, RZ, !P0 ;  /* 0x000000ff03037207 */ /* 0x000fe20004000000 */
[----:B------:R-:W-:Y:S01]  /*fb00*/  IMAD.X R234, R234, 0x1, R0, P5 ;  /* 0x00000001eaea7824 */ /* 0x000fe200028e0600 */
[----:B------:R-:W-:Y:S02]  /*fb10*/  ISETP.GT.AND P6, PT, R2, 0x16, PT ;  /* 0x000000160200780c */ /* 0x000fe40003fc4270 */
[----:B------:R-:W-:Y:S01]  /*fb20*/  IADD3 R249, P5, R249, R198, RZ ;  /* 0x000000c6f9f97210 */ /* 0x000fe20007fbe0ff */
[----:B------:R1:W-:Y:S01]  /*fb30*/  LDGSTS.E [R38+0x1800], [R36.64], P2 ;  /* 0x0180000024267fae */ /* 0x0003e20009121848 */
[----:B------:R-:W-:-:S02]  /*fb40*/  ISETP.NE.U32.AND P1, PT, R3, RZ, PT ;  /* 0x000000ff0300720c */ /* 0x000fc40003f25070 */
[----:B------:R-:W-:Y:S02]  /*fb50*/  SEL R3, RZ, 0x4, !P6 ;  /* 0x00000004ff037807 */ /* 0x000fe40007000000 */
[----:B------:R-:W-:Y:S02]  /*fb60*/  IADD3.X R248, R248, R0, RZ, P5, !PT ;  /* 0x00000000f8f87210 */ /* 0x000fe40002ffe4ff */
[----:B------:R-:W-:Y:S01]  /*fb70*/  IADD3 R251, P6, R251, R198, RZ ;  /* 0x000000c6fbfb7210 */ /* 0x000fe20007fde0ff */
[----:B-1----:R-:W-:Y:S02]  /*fb80*/  IMAD.MOV.U32 R36, RZ, RZ, R235 ;  /* 0x000000ffff247224 */ /* 0x002fe400078e00eb */
[----:B------:R-:W-:Y:S02]  /*fb90*/  IMAD.MOV.U32 R37, RZ, RZ, R234 ;  /* 0x000000ffff257224 */ /* 0x000fe400078e00ea */
[----:B------:R-:W-:-:S03]  /*fba0*/  IMAD.X R250, R250, 0x1, R0, P6 ;  /* 0x00000001fafa7824 */ /* 0x000fc600030e0600 */
[----:B------:R1:W-:Y:S01]  /*fbb0*/  LDGSTS.E [R38+0x1a00], [R36.64], P2 ;  /* 0x01a0000024267fae */ /* 0x0003e20009121848 */
[----:B------:R-:W-:Y:S02]  /*fbc0*/  SEL R3, R3, RZ, !P0 ;  /* 0x000000ff03037207 */ /* 0x000fe40004000000 */
[----:B------:R-:W-:Y:S02]  /*fbd0*/  ISETP.GT.AND P2, PT, R2, 0x1a, PT ;  /* 0x0000001a0200780c */ /* 0x000fe40003f44270 */
[----:B------:R-:W-:Y:S01]  /*fbe0*/  ISETP.NE.U32.AND P5, PT, R3, RZ, PT ;  /* 0x000000ff0300720c */ /* 0x000fe20003fa5070 */
[----:B-1----:R-:W-:Y:S02]  /*fbf0*/  IMAD.MOV.U32 R36, RZ, RZ, R249 ;  /* 0x000000ffff247224 */ /* 0x002fe400078e00f9 */
[----:B------:R-:W-:Y:S01]  /*fc00*/  IMAD.MOV.U32 R37, RZ, RZ, R248 ;  /* 0x000000ffff257224 */ /* 0x000fe200078e00f8 */
[----:B------:R-:W-:-:S04]  /*fc10*/  SEL R3, RZ, 0x4, !P2 ;  /* 0x00000004ff037807 */ /* 0x000fc80005000000 */
[----:B------:R1:W-:Y:S01]  /*fc20*/  LDGSTS.E [R38+0x2800], [R36.64], P3 ;  /* 0x0280000024267fae */ /* 0x0003e20009921848 */
[----:B------:R-:W-:Y:S01]  /*fc30*/  SEL R3, R3, RZ, !P0 ;  /* 0x000000ff03037207 */ /* 0x000fe20004000000 */
[----:B-1----:R-:W-:Y:S01]  /*fc40*/  IMAD.MOV.U32 R36, RZ, RZ, R251 ;  /* 0x000000ffff247224 */ /* 0x002fe200078e00fb */
[----:B------:R-:W-:-:S05]  /*fc50*/  MOV R37, R250 ;  /* 0x000000fa00257202 */ /* 0x000fca0000000f00 */
[----:B------:R1:W-:Y:S01]  /*fc60*/  LDGSTS.E [R38+0x2a00], [R36.64], P3 ;  /* 0x02a0000024267fae */ /* 0x0003e20009921848 */
[----:B------:R-:W-:Y:S02]  /*fc70*/  ISETP.GT.AND P3, PT, R2, 0x1e, PT ;  /* 0x0000001e0200780c */ /* 0x000fe40003f64270 */
[----:B---3--:R-:W-:-:S05]  /*fc80*/  IADD3 R47, P6, R47, R198, RZ ;  /* 0x000000c62f2f7210 */ /* 0x008fca0007fde0ff */
[----:B--2---:R-:W-:Y:S02]  /*fc90*/  IMAD.X R51, R51, 0x1, R0, P6 ;  /* 0x0000000133337824 */ /* 0x004fe400030e0600 */
[----:B-1----:R-:W-:Y:S02]  /*fca0*/  IMAD.MOV.U32 R36, RZ, RZ, R47 ;  /* 0x000000ffff247224 */ /* 0x002fe400078e002f */
[----:B------:R-:W-:-:S05]  /*fcb0*/  IMAD.MOV.U32 R37, RZ, RZ, R51 ;  /* 0x000000ffff257224 */ /* 0x000fca00078e0033 */
[----:B------:R1:W-:Y:S01]  /*fcc0*/  LDGSTS.E [R38+0x3800], [R36.64], P4 ;  /* 0x0380000024267fae */ /* 0x0003e2000a121848 */
[----:B----4-:R-:W-:-:S05]  /*fcd0*/  IADD3 R41, P2, R41, R198, RZ ;  /* 0x000000c629297210 */ /* 0x010fca0007f5e0ff */
[----:B-----5:R-:W-:Y:S02]  /*fce0*/  IMAD.X R45, R45, 0x1, R0, P2 ;  /* 0x000000012d2d7824 */ /* 0x020fe400010e0600 */
[----:B-1----:R-:W-:Y:S02]  /*fcf0*/  IMAD.MOV.U32 R36, RZ, RZ, R41 ;  /* 0x000000ffff247224 */ /* 0x002fe400078e0029 */
[----:B------:R-:W-:Y:S01]  /*fd00*/  IMAD.MOV.U32 R37, RZ, RZ, R45 ;  /* 0x000000ffff257224 */ /* 0x000fe200078e002d */
[----:B------:R-:W-:Y:S01]  /*fd10*/  ISETP.NE.U32.AND P2, PT, R3, RZ, PT ;  /* 0x000000ff0300720c */ /* 0x000fe20003f45070 */
[----:B------:R1:W-:Y:S01]  /*fd20*/  STL [R1+0x43c], R47 ;  /* 0x00043c2f01007387 */ /* 0x0003e20000100800 */
[----:B------:R-:W-:Y:S02]  /*fd30*/  SEL R3, RZ, 0x4, !P3 ;  /* 0x00000004ff037807 */ /* 0x000fe40005800000 */
[-C--:B------:R-:W-:Y:S01]  /*fd40*/  IADD3 R42, P3, R42, R198.reuse, RZ ;  /* 0x000000c62a2a7210 */ /* 0x080fe20007f7e0ff */
[----:B------:R2:W-:Y:S01]  /*fd50*/  LDGSTS.E [R38+0x3a00], [R36.64], P4 ;  /* 0x03a0000024267fae */ /* 0x0005e2000a121848 */
[----:B------:R-:W-:-:S03]  /*fd60*/  IADD3 R49, P4, R49, R198, RZ ;  /* 0x000000c631317210 */ /* 0x000fc60007f9e0ff */
[----:B------:R-:W-:Y:S01]  /*fd70*/  STL [R1+0x438], R51 ;  /* 0x0004383301007387 */ /* 0x000fe20000100800 */
[----:B------:R-:W-:-:S03]  /*fd80*/  IADD3.X R46, R46, R0, RZ, P3, !PT ;  /* 0x000000002e2e7210 */ /* 0x000fc60001ffe4ff */
[----:B------:R-:W-:Y:S01]  /*fd90*/  STL [R1+0x444], R41 ;  /* 0x0004442901007387 */ /* 0x000fe20000100800 */
[----:B------:R-:W-:-:S03]  /*fda0*/  IADD3 R44, P6, R44, R198, RZ ;  /* 0x000000c62c2c7210 */ /* 0x000fc60007fde0ff */
[----:B------:R3:W-:Y:S01]  /*fdb0*/  STL [R1+0x440], R45 ;  /* 0x0004402d01007387 */ /* 0x0007e20000100800 */
[----:B------:R-:W-:-:S03]  /*fdc0*/  IMAD.X R50, R50, 0x1, R0, P4 ;  /* 0x0000000132327824 */ /* 0x000fc600020e0600 */
[----:B-1----:R-:W4:Y:S01]  /*fdd0*/  LDL.LU R47, [R1+0xd8] ;  /* 0x0000d800012f7983 */ /* 0x002f220000300800 */
[----:B------:R-:W-:Y:S01]  /*fde0*/  IADD3 R39, P4, R39, R198, RZ ;  /* 0x000000c627277210 */ /* 0x000fe20007f9e0ff */
[----:B------:R-:W-:Y:S02]  /*fdf0*/  IMAD.X R48, R48, 0x1, R0, P6 ;  /* 0x0000000130307824 */ /* 0x000fe400030e0600 */
[----:B---3--:R-:W3:Y:S04]  /*fe00*/  LDL.LU R45, [R1+0xdc] ;  /* 0x0000dc00012d7983 */ /* 0x008ee80000300800 */
[----:B------:R-:W5:Y:S04]  /*fe10*/  LDL.LU R41, [R1+0xe4] ;  /* 0x0000e40001297983 */ /* 0x000f680000300800 */
[----:B------:R1:W-:Y:S01]  /*fe20*/  STL [R1+0x5c], R42 ;  /* 0x00005c2a01007387 */ /* 0x0003e20000100800 */
[----:B--2---:R-:W-:-:S03]  /*fe30*/  IMAD.MOV.U32 R36, RZ, RZ, R42 ;  /* 0x000000ffff247224 */ /* 0x004fc600078e002a */
[----:B------:R-:W-:Y:S04]  /*fe40*/  STL [R1+0x64], R49 ;  /* 0x0000643101007387 */ /* 0x000fe80000100800 */
[----:B------:R2:W-:Y:S04]  /*fe50*/  STL [R1+0x58], R46 ;  /* 0x0000582e01007387 */ /* 0x0005e80000100800 */
[----:B------:R2:W-:Y:S04]  /*fe60*/  STL [R1+0x9c], R44 ;  /* 0x00009c2c01007387 */ /* 0x0005e80000100800 */
[----:B------:R-:W-:Y:S04]  /*fe70*/  STL [R1+0x60], R50 ;  /* 0x0000603201007387 */ /* 0x000fe80000100800 */
[----:B-1----:R-:W4:Y:S01]  /*fe80*/  LDL.LU R42, [R1+0xe0] ;  /* 0x0000e000012a7983 */ /* 0x002f220000300800 */
[----:B------:R-:W-:-:S03]  /*fe90*/  IMAD.MOV.U32 R37, RZ, RZ, R46 ;  /* 0x000000ffff257224 */ /* 0x000fc600078e002e */
[----:B------:R-:W-:Y:S04]  /*fea0*/  STL [R1+0xa4], R39 ;  /* 0x0000a42701007387 */ /* 0x000fe80000100800 */
[----:B------:R-:W-:Y:S04]  /*feb0*/  STL [R1+0x98], R48 ;  /* 0x0000983001007387 */ /* 0x000fe80000100800 */
[----:B------:R-:W4:Y:S04]  /*fec0*/  LDL.LU R53, [R1+0x11c] ;  /* 0x00011c0001357983 */ /* 0x000f280000300800 */
[----:B--2---:R-:W2:Y:S01]  /*fed0*/  LDL.LU R46, [R1+0x124] ;  /* 0x00012400012e7983 */ /* 0x004ea20000300800 */
[----:B------:R-:W-:-:S03]  /*fee0*/  IMAD.X R43, R43, 0x1, R0, P4 ;  /* 0x000000012b2b7824 */ /* 0x000fc600020e0600 */
[----:B------:R1:W-:Y:S04]  /*fef0*/  LDGSTS.E [R38+0x4800], [R36.64], P1 ;  /* 0x0480000024267fae */ /* 0x0003e80008921848 */
[----:B------:R1:W-:Y:S04]  /*ff00*/  STL [R1+0xa0], R43 ;  /* 0x0000a02b01007387 */ /* 0x0003e80000100800 */
[----:B------:R-:W2:Y:S01]  /*ff10*/  LDL.LU R54, [R1+0x118] ;  /* 0x0001180001367983 */ /* 0x000ea20000300800 */
[----:B-1----:R-:W-:Y:S01]  /*ff20*/  IMAD.MOV.U32 R36, RZ, RZ, R49 ;  /* 0x000000ffff247224 */ /* 0x002fe200078e0031 */
[----:B------:R-:W-:-:S02]  /*ff30*/  MOV R37, R50 ;  /* 0x0000003200257202 */ /* 0x000fc40000000f00 */
[----:B------:R-:W2:Y:S04]  /*ff40*/  LDL.LU R52, [R1+0x120] ;  /* 0x0001200001347983 */ /* 0x000ea80000300800 */
[----:B------:R1:W-:Y:S04]  /*ff50*/  LDGSTS.E [R38+0x4a00], [R36.64], P1 ;  /* 0x04a0000024267fae */ /* 0x0003e80008921848 */
[----:B------:R-:W2:Y:S01]  /*ff60*/  LDL.LU R51, [R1+0x158] ;  /* 0x0001580001337983 */ /* 0x000ea20000300800 */
[----:B-1----:R-:W-:-:S03]  /*ff70*/  IMAD.MOV.U32 R36, RZ, RZ, R44 ;  /* 0x000000ffff247224 */ /* 0x002fc600078e002c */
[----:B------:R-:W2:Y:S01]  /*ff80*/  LDL.LU R44, [R1+0x15c] ;  /* 0x00015c00012c7983 */ /* 0x000ea20000300800 */
[----:B------:R-:W-:Y:S01]  /*ff90*/  IMAD.MOV.U32 R37, RZ, RZ, R48 ;  /* 0x000000ffff257224 */ /* 0x000fe200078e0030 */
[----:B------:R-:W-:-:S04]  /*ffa0*/  ISETP.GT.AND P1, PT, R2, 0x22, PT ;  /* 0x000000220200780c */ /* 0x000fc80003f24270 */
[----:B------:R1:W-:Y:S01]  /*ffb0*/  LDGSTS.E [R38+0x5800], [R36.64], P5 ;  /* 0x0580000024267fae */ /* 0x0003e2000a921848 */
[----:B------:R-:W-:Y:S02]  /*ffc0*/  SEL R3, R3, RZ, !P0 ;  /* 0x000000ff03037207 */ /* 0x000fe40004000000 */
[----:B------:R-:W-:Y:S01]  /*ffd0*/  ISETP.GT.AND P4, PT, R2, 0x26, PT ;  /* 0x000000260200780c */ /* 0x000fe20003f84270 */
[----:B-1----:R-:W-:Y:S02]  /*ffe0*/  IMAD.MOV.U32 R36, RZ, RZ, R39 ;  /* 0x000000ffff247224 */ /* 0x002fe400078e0027 */
[----:B------:R-:W-:Y:S01]  /*fff0*/  IMAD.MOV.U32 R37, RZ, RZ, R43 ;  /* 0x000000ffff257224 */ /* 0x000fe200078e002b */
[----:B------:R-:W-:Y:S01]  /*10000*/  ISETP.NE.U32.AND P3, PT, R3, RZ, PT ;  /* 0x000000ff0300720c */ /* 0x000fe20003f65070 */
[----:B------:R-:W2:Y:S04]  /*10010*/  LDL.LU R43, [R1+0x160] ;  /* 0x00016000012b7983 */ /* 0x000ea80000300800 */
[----:B------:R1:W-:Y:S01]  /*10020*/  LDGSTS.E [R38+0x5a00], [R36.64], P5 ;  /* 0x05a0000024267fae */ /* 0x0003e2000a921848 */
[----:B------:R-:W-:-:S03]  /*10030*/  SEL R3, RZ, 0x4, !P4 ;  /* 0x00000004ff037807 */ /* 0x000fc60006000000 */
[----:B------:R-:W2:Y:S01]  /*10040*/  LDL.LU R39, [R1+0x164] ;  /* 0x0001640001277983 */ /* 0x000ea20000300800 */
[----:B------:R-:W-:Y:S02]  /*10050*/  SEL R3, R3, RZ, !P0 ;  /* 0x000000ff03037207 */ /* 0x000fe40004000000 */
[----:B-1----:R-:W-:-:S04]  /*10060*/  SEL R36, RZ, 0x4, !P1 ;  /* 0x00000004ff247807 */ /* 0x002fc80004800000 */
[----:B------:R-:W-:Y:S02]  /*10070*/  SEL R36, R36, RZ, !P0 ;  /* 0x000000ff24247207 */ /* 0x000fe40004000000 */
[----:B------:R-:W-:Y:S02]  /*10080*/  ISETP.GT.AND P6, PT, R2, 0x2a, PT ;  /* 0x0000002a0200780c */ /* 0x000fe40003fc4270 */
[----:B------:R-:W-:Y:S02]  /*10090*/  ISETP.NE.U32.AND P4, PT, R36, RZ, PT ;  /* 0x000000ff2400720c */ /* 0x000fe40003f85070 */
[-C--:B---3--:R-:W-:Y:S02]  /*100a0*/  IADD3 R45, P1, R45, R198.reuse, RZ ;  /* 0x000000c62d2d7210 */ /* 0x088fe40007f3e0ff */
[----:B-----5:R-:W-:Y:S02]  /*100b0*/  IADD3 R41, P5, R41, R198, RZ ;  /* 0x000000c629297210 */ /* 0x020fe40007fbe0ff */
[----:B----4-:R-:W-:Y:S01]  /*100c0*/  IADD3.X R47, R47, R0, RZ, P1, !PT ;  /* 0x000000002f2f7210 */ /* 0x010fe20000ffe4ff */
[----:B------:R-:W-:Y:S01]  /*100d0*/  IMAD.MOV.U32 R36, RZ, RZ, R45 ;  /* 0x000000ffff247224 */ /* 0x000fe200078e002d */
[----:B------:R-:W-:Y:S01]  /*100e0*/  ISETP.NE.U32.AND P1, PT, R3, RZ, PT ;  /* 0x000000ff0300720c */ /* 0x000fe20003f25070 */
[----:B------:R-:W-:Y:S02]  /*100f0*/  STL [R1+0xdc], R45 ;  /* 0x0000dc2d01007387 */ /* 0x000fe40000100800 */
[----:B------:R-:W-:Y:S01]  /*10100*/  IMAD.MOV.U32 R37, RZ, RZ, R47 ;  /* 0x000000ffff257224 */ /* 0x000fe200078e002f */
[----:B------:R-:W-:Y:S01]  /*10110*/  SEL R3, RZ, 0x4, !P6 ;  /* 0x00000004ff037807 */ /* 0x000fe20007000000 */
[----:B------:R-:W-:Y:S04]  /*10120*/  STL [R1+0xe4], R41 ;  /* 0x0000e42901007387 */ /* 0x000fe80000100800 */
[----:B------:R-:W-:Y:S04]  /*10130*/  STL [R1+0xd8], R47 ;  /* 0x0000d82f01007387 */ /* 0x000fe80000100800 */
[----:B------:R1:W-:Y:S01]  /*10140*/  LDGSTS.E [R38+0x6800], [R36.64], P2 ;  /* 0x0680000024267fae */ /* 0x0003e20009121848 */
[----:B------:R-:W-:-:S05]  /*10150*/  IMAD.X R42, R42, 0x1, R0, P5 ;  /* 0x000000012a2a7824 */ /* 0x000fca00028e0600 */
[----:B------:R3:W-:Y:S01]  /*10160*/  STL [R1+0xe0], R42 ;  /* 0x0000e02a01007387 */ /* 0x0007e20000100800 */
[----:B-1----:R-:W-:Y:S01]  /*10170*/  IMAD.MOV.U32 R37, RZ, RZ, R42 ;  /* 0x000000ffff257224 */ /* 0x002fe200078e002a */
[-C--:B------:R-:W-:Y:S02]  /*10180*/  IADD3 R53, P5, R53, R198.reuse, RZ ;  /* 0x000000c635357210 */ /* 0x080fe40007fbe0ff */
[----:B--2---:R-:W-:-:S03]  /*10190*/  IADD3 R46, P6, R46, R198, RZ ;  /* 0x000000c62e2e7210 */ /* 0x004fc60007fde0ff */
[----:B------:R-:W-:Y:S01]  /*101a0*/  STL [R1+0x11c], R53 ;  /* 0x00011c3501007387 */ /* 0x000fe20000100800 */
[----:B------:R-:W-:-:S03]  /*101b0*/  IMAD.MOV.U32 R36, RZ, RZ, R41 ;  /* 0x000000ffff247224 */ /* 0x000fc600078e0029 */
[----:B---3--:R-:W2:Y:S04]  /*101c0*/  LDL.LU R42, [R1+0x198] ;  /* 0x00019800012a7983 */ /* 0x008ea80000300800 */
[----:B------:R1:W-:Y:S04]  /*101d0*/  STL [R1+0x124], R46 ;  /* 0x0001242e01007387 */ /* 0x0003e80000100800 */
[----:B------:R-:W3:Y:S04]  /*101e0*/  LDL.LU R41, [R1+0x19c] ;  /* 0x00019c0001297983 */ /* 0x000ee80000300800 */
[----:B------:R-:W4:Y:S04]  /*101f0*/  LDL.LU R50, [R1+0x1a0] ;  /* 0x0001a00001327983 */ /* 0x000f280000300800 */
[----:B------:R-:W5:Y:S04]  /*10200*/  LDL.LU R49, [R1+0x1a4] ;  /* 0x0001a40001317983 */ /* 0x000f680000300800 */
[----:B------:R-:W4:Y:S04]  /*10210*/  LDL.LU R48, [R1+0x1d8] ;  /* 0x0001d80001307983 */ /* 0x000f280000300800 */
[----:B------:R-:W4:Y:S04]  /*10220*/  LDL.LU R47, [R1+0x1dc] ;  /* 0x0001dc00012f7983 */ /* 0x000f280000300800 */
[----:B------:R-:W4:Y:S01]  /*10230*/  LDL.LU R45, [R1+0x1e4] ;  /* 0x0001e400012d7983 */ /* 0x000f220000300800 */
[----:B------:R-:W-:Y:S01]  /*10240*/  IADD3.X R54, R54, R0, RZ, P5, !PT ;  /* 0x0000000036367210 */ /* 0x000fe20002ffe4ff */
[----:B------:R-:W-:-:S02]  /*10250*/  IMAD.X R52, R52, 0x1, R0, P6 ;  /* 0x0000000134347824 */ /* 0x000fc400030e0600 */
[----:B------:R1:W-:Y:S01]  /*10260*/  LDGSTS.E [R38+0x6a00], [R36.64], P2 ;  /* 0x06a0000024267fae */ /* 0x0003e20009121848 */
[----:B------:R-:W-:-:S03]  /*10270*/  IADD3 R44, P6, R44, R198, RZ ;  /* 0x000000c62c2c7210 */ /* 0x000fc60007fde0ff */
[----:B------:R-:W-:Y:S01]  /*10280*/  STL [R1+0x118], R54 ;  /* 0x0001183601007387 */ /* 0x000fe20000100800 */
[----:B-1----:R-:W-:Y:S02]  /*10290*/  IMAD.MOV.U32 R36, RZ, RZ, R53 ;  /* 0x000000ffff247224 */ /* 0x002fe400078e0035 */
[----:B------:R-:W-:Y:S01]  /*102a0*/  IMAD.MOV.U32 R37, RZ, RZ, R54 ;  /* 0x000000ffff257224 */ /* 0x000fe200078e0036 */
[----:B------:R-:W-:Y:S04]  /*102b0*/  STL [R1+0x120], R52 ;  /* 0x0001203401007387 */ /* 0x000fe80000100800 */
[----:B------:R1:W-:Y:S04]  /*102c0*/  LDGSTS.E [R38+0x7800], [R36.64], P3 ;  /* 0x0780000024267fae */ /* 0x0003e80009921848 */
[----:B------:R1:W-:Y:S02]  /*102d0*/  STL [R1+0x15c], R44 ;  /* 0x00015c2c01007387 */ /* 0x0003e40000100800 */
[----:B-1----:R-:W-:-:S02]  /*102e0*/  IMAD.MOV.U32 R36, RZ, RZ, R46 ;  /* 0x000000ffff247224 */ /* 0x002fc400078e002e */
[----:B------:R-:W4:Y:S01]  /*102f0*/  LDL.LU R46, [R1+0x1e0] ;  /* 0x0001e000012e7983 */ /* 0x000f220000300800 */
[----:B------:R-:W-:Y:S02]  /*10300*/  SEL R3, R3, RZ, !P0 ;  /* 0x000000ff03037207 */ /* 0x000fe40004000000 */
[----:B------:R-:W-:Y:S02]  /*10310*/  ISETP.GT.AND P2, PT, R2, 0x2e, PT ;  /* 0x0000002e0200780c */ /* 0x000fe40003f44270 */
[----:B------:R-:W-:Y:S01]  /*10320*/  MOV R37, R52 ;  /* 0x0000003400257202 */ /* 0x000fe20000000f00 */
[----:B------:R-:W-:Y:S01]  /*10330*/  IMAD.X R51, R51, 0x1, R0, P6 ;  /* 0x0000000133337824 */ /* 0x000fe200030e0600 */
[----:B------:R-:W-:Y:S02]  /*10340*/  ISETP.NE.U32.AND P5, PT, R3, RZ, PT ;  /* 0x000000ff0300720c */ /* 0x000fe40003fa5070 */
[----:B------:R-:W-:Y:S01]  /*10350*/  SEL R3, RZ, 0x4, !P2 ;  /* 0x00000004ff037807 */ /* 0x000fe20005000000 */
[----:B------:R1:W-:Y:S01]  /*10360*/  LDGSTS.E [R38+0x7a00], [R36.64], P3 ;  /* 0x07a0000024267fae */ /* 0x0003e20009921848 */
[----:B------:R-:W-:-:S02]  /*10370*/  IADD3 R39, P2, R39, R198, RZ ;  /* 0x000000c627277210 */ /* 0x000fc40007f5e0ff */
[----:B------:R-:W-:-:S03]  /*10380*/  SEL R3, R3, RZ, !P0 ;  /* 0x000000ff03037207 */ /* 0x000fc60004000000 */
[----:B------:R-:W-:Y:S02]  /*10390*/  IMAD.X R43, R43, 0x1, R0, P2 ;  /* 0x000000012b2b7824 */ /* 0x000fe400010e0600 */
[----:B-1----:R-:W-:Y:S02]  /*103a0*/  IMAD.MOV.U32 R36, RZ, RZ, R44 ;  /* 0x000000ffff247224 */ /* 0x002fe400078e002c */
[----:B------:R-:W-:Y:S01]  /*103b0*/  IMAD.MOV.U32 R37, RZ, RZ, R51 ;  /* 0x000000ffff257224 */ /* 0x000fe200078e0033 */
[----:B------:R-:W-:-:S04]  /*103c0*/  ISETP.GT.AND P3, PT, R2, 0x32, PT ;  /* 0x000000320200780c */ /* 0x000fc80003f64270 */
[----:B------:R1:W-:Y:S01]  /*103d0*/  LDGSTS.E [R38+0x8800], [R36.64], P4 ;  /* 0x0880000024267fae */ /* 0x0003e2000a121848 */
[----:B------:R-:W-:Y:S02]  /*103e0*/  ISETP.NE.U32.AND P2, PT, R3, RZ, PT ;  /* 0x000000ff0300720c */ /* 0x000fe40003f45070 */
[----:B------:R-:W-:Y:S01]  /*103f0*/  SEL R3, RZ, 0x4, !P3 ;  /* 0x00000004ff037807 */ /* 0x000fe20005800000 */
[----:B------:R-:W-:Y:S01]  /*10400*/  STL [R1+0x158], R51 ;  /* 0x0001583301007387 */ /* 0x000fe20000100800 */
[----:B-1----:R-:W-:Y:S02]  /*10410*/  IMAD.MOV.U32 R36, RZ, RZ, R39 ;  /* 0x000000ffff247224 */ /* 0x002fe400078e0027 */
[----:B------:R-:W-:Y:S01]  /*10420*/  IMAD.MOV.U32 R37, RZ, RZ, R43 ;  /* 0x000000ffff257224 */ /* 0x000fe200078e002b */
[----:B------:R-:W-:Y:S04]  /*10430*/  STL [R1+0x164], R39 ;  /* 0x0001642701007387 */ /* 0x000fe80000100800 */
[----:B------:R1:W-:Y:S04]  /*10440*/  LDGSTS.E [R38+0x8a00], [R36.64], P4 ;  /* 0x08a0000024267fae */ /* 0x0003e8000a121848 */
[----:B------:R1:W-:Y:S04]  /*10450*/  STL [R1+0x160], R43 ;  /* 0x0001602b01007387 */ /* 0x0003e80000100800 */
[----:B------:R-:W4:Y:S04]  /*10460*/  LDL.LU R44, [R1+0x218] ;  /* 0x00021800012c7983 */ /* 0x000f280000300800 */
[----:B-1----:R-:W4:Y:S04]  /*10470*/  LDL.LU R43, [R1+0x21c] ;  /* 0x00021c00012b7983 */ /* 0x002f280000300800 */
[----:B------:R-:W4:Y:S01]  /*10480*/  LDL.LU R39, [R1+0x224] ;  /* 0x0002240001277983 */ /* 0x000f220000300800 */
[----:B---3--:R-:W-:-:S04]  /*10490*/  IADD3 R41, P3, R41, R198, RZ ;  /* 0x000000c629297210 */ /* 0x008fc80007f7e0ff */
[----:B--2---:R-:W-:Y:S02]  /*104a0*/  IADD3.X R42, R42, R0, RZ, P3, !PT ;  /* 0x000000002a2a7210 */ /* 0x004fe40001ffe4ff */
[-C--:B-----5:R-:W-:Y:S01]  /*104b0*/  IADD3 R49, P4, R49, R198.reuse, RZ ;  /* 0x000000c631317210 */ /* 0x0a0fe20007f9e0ff */
[----:B------:R-:W-:Y:S04]  /*104c0*/  STL [R1+0x19c], R41 ;  /* 0x00019c2901007387 */ /* 0x000fe80000100800 */
[----:B----4-:R-:W-:Y:S01]  /*104d0*/  IMAD.X R50, R50, 0x1, R0, P4 ;  /* 0x0000000132327824 */ /* 0x010fe200020e0600 */
[-C--:B------:R-:W-:Y:S01]  /*104e0*/  IADD3 R47, P6, R47, R198.reuse, RZ ;  /* 0x000000c62f2f7210 */ /* 0x080fe20007fde0ff */
[----:B------:R-:W-:Y:S01]  /*104f0*/  STL [R1+0x1a4], R49 ;  /* 0x0001a43101007387 */ /* 0x000fe20000100800 */
[----:B------:R-:W-:-:S03]  /*10500*/  IADD3 R45, P4, R45, R198, RZ ;  /* 0x000000c62d2d7210 */ /* 0x000fc60007f9e0ff */
[----:B------:R1:W-:Y:S01]  /*10510*/  STL [R1+0x198], R42 ;  /* 0x0001982a01007387 */ /* 0x0003e20000100800 */
[----:B------:R-:W-:Y:S02]  /*10520*/  IMAD.X R48, R48, 0x1, R0, P6 ;  /* 0x0000000130307824 */ /* 0x000fe400030e0600 */
[----:B------:R-:W-:Y:S01]  /*10530*/  IMAD.MOV.U32 R37, RZ, RZ, R42 ;  /* 0x000000ffff257224 */ /* 0x000fe200078e002a */
[----:B------:R-:W-:Y:S01]  /*10540*/  STL [R1+0x1dc], R47 ;  /* 0x0001dc2f01007387 */ /* 0x000fe20000100800 */
[----:B------:R-:W-:-:S03]  /*10550*/  IMAD.MOV.U32 R36, RZ, RZ, R41 ;  /* 0x000000ffff247224 */ /* 0x000fc600078e0029 */
[----:B------:R2:W-:Y:S04]  /*10560*/  STL [R1+0x1a0], R50 ;  /* 0x0001a03201007387 */ /* 0x0005e80000100800 */
[----:B-1----:R-:W3:Y:S04]  /*10570*/  LDL.LU R42, [R1+0x220] ;  /* 0x00022000012a7983 */ /* 0x002ee80000300800 */
[----:B------:R-:W-:Y:S04]  /*10580*/  STL [R1+0x1e4], R45 ;  /* 0x0001e42d01007387 */ /* 0x000fe80000100800 */
[----:B------:R1:W-:Y:S04]  /*10590*/  STL [R1+0x1d8], R48 ;  /* 0x0001d83001007387 */ /* 0x0003e80000100800 */
[----:B------:R-:W4:Y:S04]  /*105a0*/  LDL.LU R41, [R1+0x25c] ;  /* 0x00025c0001297983 */ /* 0x000f280000300800 */
[----:B------:R-:W5:Y:S04]  /*105b0*/  LDL.LU R52, [R1+0x264] ;  /* 0x0002640001347983 */ /* 0x000f680000300800 */
[----:B------:R1:W-:Y:S01]  /*105c0*/  LDGSTS.E [R38+0x9800], [R36.64], P1 ;  /* 0x0980000024267fae */ /* 0x0003e20008921848 */
[----:B------:R-:W-:-:S05]  /*105d0*/  IMAD.X R46, R46, 0x1, R0, P4 ;  /* 0x000000012e2e7824 */ /* 0x000fca00020e0600 */
[----:B------:R2:W-:Y:S04]  /*105e0*/  STL [R1+0x1e0], R46 ;  /* 0x0001e02e01007387 */ /* 0x0005e80000100800 */
[----:B------:R-:W5:Y:S04]  /*105f0*/  LDL.LU R54, [R1+0x258] ;  /* 0x0002580001367983 */ /* 0x000f680000300800 */
[----:B------:R-:W5:Y:S01]  /*10600*/  LDL.LU R53, [R1+0x260] ;  /* 0x0002600001357983 */ /* 0x000f620000300800 */
[----:B-1----:R-:W-:Y:S01]  /*10610*/  IMAD.MOV.U32 R36, RZ, RZ, R49 ;  /* 0x000000ffff247224 */ /* 0x002fe200078e0031 */
[----:B------:R-:W-:-:S02]  /*10620*/  MOV R37, R50 ;  /* 0x0000003200257202 */ /* 0x000fc40000000f00 */
[----:B------:R-:W5:Y:S04]  /*10630*/  LDL.LU R51, [R1+0x298] ;  /* 0x0002980001337983 */ /* 0x000f680000300800 */
[----:B------:R1:W-:Y:S01]  /*10640*/  LDGSTS.E [R38+0x9a00], [R36.64], P1 ;  /* 0x09a0000024267fae */ /* 0x0003e20008921848 */
[----:B------:R-:W-:-:S03]  /*10650*/  SEL R3, R3, RZ, !P0 ;  /* 0x000000ff03037207 */ /* 0x000fc60004000000 */
[----:B--2---:R-:W2:Y:S01]  /*10660*/  LDL.LU R50, [R1+0x29c] ;  /* 0x00029c0001327983 */ /* 0x004ea20000300800 */
[C---:B------:R-:W-:Y:S01]  /*10670*/  ISETP.GT.AND P4, PT, R2.reuse, 0x3a, PT ;  /* 0x0000003a0200780c */ /* 0x040fe20003f84270 */
[----:B-1----:R-:W-:Y:S02]  /*10680*/  IMAD.MOV.U32 R36, RZ, RZ, R47 ;  /* 0x000000ffff247224 */ /* 0x002fe400078e002f */
[----:B------:R-:W-:Y:S01]  /*10690*/  IMAD.MOV.U32 R37, RZ, RZ, R48 ;  /* 0x000000ffff257224 */ /* 0x000fe200078e0030 */
[----:B------:R-:W-:Y:S01]  /*106a0*/  ISETP.GT.AND P1, PT, R2, 0x36, PT ;  /* 0x000000360200780c */ /* 0x000fe20003f24270 */
[----:B------:R-:W2:Y:S04]  /*106b0*/  LDL.LU R49, [R1+0x2a0] ;  /* 0x0002a00001317983 */ /* 0x000ea80000300800 */
[----:B------:R1:W-:Y:S01]  /*106c0*/  LDGSTS.E [R38+0xa800], [R36.64], P5 ;  /* 0x0a80000024267fae */ /* 0x0003e2000a921848 */
[----:B------:R-:W-:-:S02]  /*106d0*/  ISETP.NE.U32.AND P3, PT, R3, RZ, PT ;  /* 0x000000ff0300720c */ /* 0x000fc40003f65070 */
[----:B------:R-:W-:Y:S01]  /*106e0*/  SEL R3, RZ, 0x4, !P4 ;  /* 0x00000004ff037807 */ /* 0x000fe20006000000 */
[----:B------:R-:W2:Y:S01]  /*106f0*/  LDL.LU R48, [R1+0x2a4] ;  /* 0x0002a40001307983 */ /* 0x000ea20000300800 */
[----:B-1----:R-:W-:Y:S02]  /*10700*/  IMAD.MOV.U32 R36, RZ, RZ, R45 ;  /* 0x000000ffff247224 */ /* 0x002fe400078e002d */
[----:B------:R-:W-:Y:S01]  /*10710*/  IMAD.MOV.U32 R37, RZ, RZ, R46 ;  /* 0x000000ffff257224 */ /* 0x000fe200078e002e */
[----:B------:R-:W-:-:S04]  /*10720*/  SEL R3, R3, RZ, !P0 ;  /* 0x000000ff03037207 */ /* 0x000fc80004000000 */
[----:B------:R1:W-:Y:S01]  /*10730*/  LDGSTS.E [R38+0xaa00], [R36.64], P5 ;  /* 0x0aa0000024267fae */ /* 0x0003e2000a921848 */
[----:B------:R-:W-:Y:S02]  /*10740*/  ISETP.GT.AND P6, PT, R2, 0x3e, PT ;  /* 0x0000003e0200780c */ /* 0x000fe40003fc4270 */
[-C--:B------:R-:W-:Y:S02]  /*10750*/  IADD3 R39, P5, R39, R198.reuse, RZ ;  /* 0x000000c627277210 */ /* 0x080fe40007fbe0ff */
[----:B-1----:R-:W-:Y:S02]  /*10760*/  SEL R36, RZ, 0x4, !P1 ;  /* 0x00000004ff247807 */ /* 0x002fe40004800000 */
[----:B------:R-:W-:Y:S02]  /*10770*/  IADD3 R43, P1, R43, R198, RZ ;  /* 0x000000c62b2b7210 */ /* 0x000fe40007f3e0ff */
[----:B------:R-:W-:Y:S02]  /*10780*/  SEL R36, R36, RZ, !P0 ;  /* 0x000000ff24247207 */ /* 0x000fe40004000000 */
[----:B------:R-:W-:Y:S01]  /*10790*/  IADD3.X R44, R44, R0, RZ, P1, !PT ;  /* 0x000000002c2c7210 */ /* 0x000fe20000ffe4ff */
[----:B------:R-:W-:Y:S01]  /*107a0*/  STL [R1+0x21c], R43 ;  /* 0x00021c2b01007387 */ /* 0x000fe20000100800 */
[----:B------:R-:W-:-:S02]  /*107b0*/  ISETP.NE.U32.AND P4, PT, R3, RZ, PT ;  /* 0x000000ff0300720c */ /* 0x000fc40003f85070 */
[----:B------:R-:W-:Y:S01]  /*107c0*/  SEL R3, RZ, 0x4, !P6 ;  /* 0x00000004ff037807 */ /* 0x000fe20007000000 */
[----:B------:R-:W-:Y:S01]  /*107d0*/  STL [R1+0x224], R39 ;  /* 0x0002242701007387 */ /* 0x000fe20000100800 */
[----:B------:R-:W-:Y:S01]  /*107e0*/  ISETP.NE.U32.AND P1, PT, R36, RZ, PT ;  /* 0x000000ff2400720c */ /* 0x000fe20003f25070 */
[----:B------:R-:W-:Y:S02]  /*107f0*/  IMAD.MOV.U32 R36, RZ, RZ, R43 ;  /* 0x000000ffff247224 */ /* 0x000fe400078e002b */
[----:B------:R1:W-:Y:S01]  /*10800*/  STL [R1+0x218], R44 ;  /* 0x0002182c01007387 */ /* 0x0003e20000100800 */
[----:B------:R-:W-:-:S05]  /*10810*/  IMAD.MOV.U32 R37, RZ, RZ, R44 ;  /* 0x000000ffff257224 */ /* 0x000fca00078e002c */
[----:B------:R1:W-:Y:S02]  /*10820*/  LDGSTS.E [R38+0xb800], [R36.64], P2 ;  /* 0x0b80000024267fae */ /* 0x0003e40009121848 */
[----:B-1----:R-:W-:Y:S02]  /*10830*/  IMAD.MOV.U32 R36, RZ, RZ, R39 ;  /* 0x000000ffff247224 */ /* 0x002fe400078e0027 */
[----:B---3--:R-:W-:-:S05]  /*10840*/  IMAD.X R42, R42, 0x1, R0, P5 ;  /* 0x000000012a2a7824 */ /* 0x008fca00028e0600 */
[----:B------:R1:W-:Y:S01]  /*10850*/  STL [R1+0x220], R42 ;  /* 0x0002202a01007387 */ /* 0x0003e20000100800 */
[-C--:B----4-:R-:W-:Y:S02]  /*10860*/  IADD3 R41, P5, R41, R198.reuse, RZ ;  /* 0x000000c629297210 */ /* 0x090fe40007fbe0ff */
[----:B-----5:R-:W-:-:S03]  /*10870*/  IADD3 R52, P6, R52, R198, RZ ;  /* 0x000000c634347210 */ /* 0x020fc60007fde0ff */
[----:B------:R3:W-:Y:S04]  /*10880*/  STL [R1+0x25c], R41 ;  /* 0x00025c2901007387 */ /* 0x0007e80000100800 */
[----:B------:R-:W4:Y:S04]  /*10890*/  LDL.LU R47, [R1+0x2d8] ;  /* 0x0002d800012f7983 */ /* 0x000f280000300800 */
[----:B------:R-:W-:Y:S01]  /*108a0*/  STL [R1+0x264], R52 ;  /* 0x0002643401007387 */ /* 0x000fe20000100800 */
[----:B------:R-:W-:-:S03]  /*108b0*/  IMAD.MOV.U32 R37, RZ, RZ, R42 ;  /* 0x000000ffff257224 */ /* 0x000fc600078e002a */
[----:B------:R-:W5:Y:S04]  /*108c0*/  LDL.LU R46, [R1+0x2dc] ;  /* 0x0002dc00012e7983 */ /* 0x000f680000300800 */
[----:B------:R-:W4:Y:S04]  /*108d0*/  LDL.LU R45, [R1+0x2e0] ;  /* 0x0002e000012d7983 */ /* 0x000f280000300800 */
[----:B------:R-:W4:Y:S04]  /*108e0*/  LDL.LU R44, [R1+0x2e4] ;  /* 0x0002e400012c7983 */ /* 0x000f280000300800 */
[----:B------:R-:W4:Y:S04]  /*108f0*/  LDL.LU R43, [R1+0x318] ;  /* 0x00031800012b7983 */ /* 0x000f280000300800 */
[----:B-1----:R-:W4:Y:S01]  /*10900*/  LDL.LU R42, [R1+0x31c] ;  /* 0x00031c00012a7983 */ /* 0x002f220000300800 */
[----:B------:R-:W-:Y:S01]  /*10910*/  IADD3.X R54, R54, R0, RZ, P5, !PT ;  /* 0x0000000036367210 */ /* 0x000fe20002ffe4ff */
[----:B------:R-:W-:-:S02]  /*10920*/  IMAD.X R53, R53, 0x1, R0, P6 ;  /* 0x0000000135357824 */ /* 0x000fc400030e0600 */
[----:B------:R-:W4:Y:S04]  /*10930*/  LDL.LU R39, [R1+0x324] ;  /* 0x0003240001277983 */ /* 0x000f280000300800 */
[----:B------:R1:W-:Y:S04]  /*10940*/  LDGSTS.E [R38+0xba00], [R36.64], P2 ;  /* 0x0ba0000024267fae */ /* 0x0003e80009121848 */
[----:B------:R-:W-:Y:S04]  /*10950*/  STL [R1+0x258], R54 ;  /* 0x0002583601007387 */ /* 0x000fe80000100800 */
[----:B------:R-:W-:Y:S01]  /*10960*/  STL [R1+0x260], R53 ;  /* 0x0002603501007387 */ /* 0x000fe20000100800 */
[----:B-1----:R-:W-:-:S03]  /*10970*/  IMAD.MOV.U32 R36, RZ, RZ, R41 ;  /* 0x000000ffff247224 */ /* 0x002fc600078e0029 */
[----:B---3--:R-:W3:Y:S01]  /*10980*/  LDL.LU R41, [R1+0x320] ;  /* 0x0003200001297983 */ /* 0x008ee20000300800 */
[----:B------:R-:W-:Y:S01]  /*10990*/  IMAD.MOV.U32 R37, RZ, RZ, R54 ;  /* 0x000000ffff257224 */ /* 0x000fe200078e0036 */
[----:B------:R-:W-:Y:S02]  /*109a0*/  SEL R3, R3, RZ, !P0 ;  /* 0x000000ff03037207 */ /* 0x000fe40004000000 */
[----:B--2---:R-:W-:Y:S02]  /*109b0*/  IADD3 R50, P6, R50, R198, RZ ;  /* 0x000000c632327210 */ /* 0x004fe40007fde0ff */
[----:B------:R-:W-:Y:S01]  /*109c0*/  ISETP.GT.AND P2, PT, R2, 0x3, PT ;  /* 0x000000030200780c */ /* 0x000fe20003f44270 */
[----:B------:R1:W-:Y:S01]  /*109d0*/  LDGSTS.E [R38+0xc800], [R36.64], P3 ;  /* 0x0c80000024267fae */ /* 0x0003e20009921848 */
[----:B------:R-:W-:Y:S01]  /*109e0*/  ISETP.NE.U32.AND P5, PT, R3, RZ, PT ;  /* 0x000000ff0300720c */ /* 0x000fe20003fa5070 */
[----:B------:R-:W-:Y:S01]  /*109f0*/  IMAD.X R51, R51, 0x1, R0, P6 ;  /* 0x0000000133337824 */ /* 0x000fe200030e0600 */
[----:B------:R-:W-:-:S02]  /*10a00*/  SEL R3, RZ, 0x4, !P2 ;  /* 0x00000004ff037807 */ /* 0x000fc40005000000 */
[----:B------:R-:W-:Y:S01]  /*10a10*/  IADD3 R48, P2, R48, R198, RZ ;  /* 0x000000c630307210 */ /* 0x000fe20007f5e0ff */
[----:B-1----:R-:W-:Y:S01]  /*10a20*/  IMAD.MOV.U32 R36, RZ, RZ, R52 ;  /* 0x000000ffff247224 */ /* 0x002fe200078e0034 */
[----:B------:R-:W-:-:S03]  /*10a30*/  MOV R37, R53 ;  /* 0x0000003500257202 */ /* 0x000fc60000000f00 */
[----:B------:R-:W-:Y:S02]  /*10a40*/  IMAD.X R49, R49, 0x1, R0, P2 ;  /* 0x0000000131317824 */ /* 0x000fe400010e0600 */
[----:B------:R1:W-:Y:S01]  /*10a50*/  LDGSTS.E [R38+0xca00], [R36.64], P3 ;  /* 0x0ca0000024267fae */ /* 0x0003e20009921848 */
[----:B------:R-:W-:Y:S01]  /*10a60*/  SEL R3, R3, RZ, !P0 ;  /* 0x000000ff03037207 */ /* 0x000fe20004000000 */
[----:B-1----:R-:W-:Y:S02]  /*10a70*/  IMAD.MOV.U32 R36, RZ, RZ, R50 ;  /* 0x000000ffff247224 */ /* 0x002fe400078e0032 */
[----:B------:R-:W-:-:S05]  /*10a80*/  IMAD.MOV.U32 R37, RZ, RZ, R51 ;  /* 0x000000ffff257224 */ /* 0x000fca00078e0033 */
[----:B------:R1:W-:Y:S01]  /*10a90*/  LDGSTS.E [R38+0xd800], [R36.64], P1 ;  /* 0x0d80000024267fae */ /* 0x0003e20008921848 */
[----:B------:R-:W-:Y:S02]  /*10aa0*/  ISETP.GT.AND P3, PT, R2, 0x7, PT ;  /* 0x000000070200780c */ /* 0x000fe40003f64270 */
[----:B------:R-:W-:Y:S01]  /*10ab0*/  ISETP.NE.U32.AND P2, PT, R3, RZ, PT ;  /* 0x000000ff0300720c */ /* 0x000fe20003f45070 */
[----:B-1----:R-:W-:Y:S02]  /*10ac0*/  IMAD.MOV.U32 R36, RZ, RZ, R48 ;  /* 0x000000ffff247224 */ /* 0x002fe400078e0030 */
[----:B------:R-:W-:Y:S01]  /*10ad0*/  IMAD.MOV.U32 R37, RZ, RZ, R49 ;  /* 0x000000ffff257224 */ /* 0x000fe200078e0031 */
[----:B------:R-:W-:-:S04]  /*10ae0*/  SEL R3, RZ, 0x4, !P3 ;  /* 0x00000004ff037807 */ /* 0x000fc80005800000 */
[----:B------:R1:W-:Y:S01]  /*10af0*/  LDGSTS.E [R38+0xda00], [R36.64], P1 ;  /* 0x0da0000024267fae */ /* 0x0003e20008921848 */
[----:B------:R-:W-:-:S04]  /*10b00*/  ISETP.GT.AND P1, PT, R2, 0xb, PT ;  /* 0x0000000b0200780c */ /* 0x000fc80003f24270 */
[----:B-1----:R-:W-:-:S04]  /*10b10*/  SEL R36, RZ, 0x4, !P1 ;  /* 0x00000004ff247807 */ /* 0x002fc80004800000 */
[----:B------:R-:W-:Y:S01]  /*10b20*/  SEL R36, R36, RZ, !P0 ;  /* 0x000000ff24247207 */ /* 0x000fe20004000000 */
[----:B------:R-:W-:Y:S04]  /*10b30*/  STL [R1+0x29c], R50 ;  /* 0x00029c3201007387 */ /* 0x000fe80000100800 */
[----:B------:R-:W-:Y:S04]  /*10b40*/  STL [R1+0x298], R51 ;  /* 0x0002983301007387 */ /* 0x000fe80000100800 */
[----:B------:R-:W-:Y:S04]  /*10b50*/  STL [R1+0x2a4], R48 ;  /* 0x0002a43001007387 */ /* 0x000fe80000100800 */
[----:B------:R-:W-:Y:S01]  /*10b60*/  STL [R1+0x2a0], R49 ;  /* 0x0002a03101007387 */ /* 0x000fe20000100800 */
[----:B------:R-:W-:-:S02]  /*10b70*/  SEL R3, R3, RZ, !P0 ;  /* 0x000000ff03037207 */ /* 0x000fc40004000000 */
[----:B-----5:R-:W-:-:S04]  /*10b80*/  IADD3 R46, P3, R46, R198, RZ ;  /* 0x000000c62e2e7210 */ /* 0x020fc80007f7e0ff */
[----:B----4-:R-:W-:Y:S02]  /*10b90*/  IADD3.X R47, R47, R0, RZ, P3, !PT ;  /* 0x000000002f2f7210 */ /* 0x010fe40001ffe4ff */
[----:B------:R-:W-:-:S03]  /*10ba0*/  IADD3 R44, P6, R44, R198, RZ ;  /* 0x000000c62c2c7210 */ /* 0x000fc60007fde0ff */
[----:B------:R-:W-:Y:S01]  /*10bb0*/  IMAD.MOV.U32 R37, RZ, RZ, R47 ;  /* 0x000000ffff257224 */ /* 0x000fe200078e002f */
[----:B------:R-:W-:Y:S01]  /*10bc0*/  IADD3 R42, P1, R42, R198, RZ ;  /* 0x000000c62a2a7210 */ /* 0x000fe20007f3e0ff */
[----:B------:R-:W-:-:S04]  /*10bd0*/  IMAD.X R45, R45, 0x1, R0, P6 ;  /* 0x000000012d2d7824 */ /* 0x000fc800030e0600 */
[----:B------:R-:W-:Y:S01]  /*10be0*/  IMAD.X R43, R43, 0x1, R0, P1 ;  /* 0x000000012b2b7824 */ /* 0x000fe200008e0600 */
[----:B------:R-:W-:Y:S01]  /*10bf0*/  ISETP.NE.U32.AND P1, PT, R36, RZ, PT ;  /* 0x000000ff2400720c */ /* 0x000fe20003f25070 */
[----:B------:R-:W-:Y:S01]  /*10c00*/  IMAD.MOV.U32 R36, RZ, RZ, R46 ;  /* 0x000000ffff247224 */ /* 0x000fe200078e002e */
[----:B------:R-:W-:Y:S01]  /*10c10*/  IADD3 R39, P6, R39, R198, RZ ;  /* 0x000000c627277210 */ /* 0x000fe20007fde0ff */
[----:B------:R-:W-:Y:S04]  /*10c20*/  STL [R1+0x2dc], R46 ;  /* 0x0002dc2e01007387 */ /* 0x000fe80000100800 */
[----:B------:R1:W-:Y:S04]  /*10c30*/  LDGSTS.E [R38+0xe800], [R36.64], P4 ;  /* 0x0e80000024267fae */ /* 0x0003e8000a121848 */
[----:B------:R-:W-:Y:S04]  /*10c40*/  STL [R1+0x2e4], R44 ;  /* 0x0002e42c01007387 */ /* 0x000fe80000100800 */
[----:B------:R2:W-:Y:S01]  /*10c50*/  STL [R1+0x2d8], R47 ;  /* 0x0002d82f01007387 */ /* 0x0005e20000100800 */
[----:B---3--:R-:W-:Y:S01]  /*10c60*/  IMAD.X R41, R41, 0x1, R0, P6 ;  /* 0x0000000129297824 */ /* 0x008fe200030e0600 */
[----:B-1----:R-:W-:Y:S01]  /*10c70*/  MOV R36, R44 ;  /* 0x0000002c00247202 */ /* 0x002fe20000000f00 */
[----:B------:R-:W-:Y:S01]  /*10c80*/  IMAD.MOV.U32 R37, RZ, RZ, R45 ;  /* 0x000000ffff257224 */ /* 0x000fe200078e002d */
[----:B------:R-:W-:Y:S04]  /*10c90*/  STL [R1+0x31c], R42 ;  /* 0x00031c2a01007387 */ /* 0x000fe80000100800 */
[----:B------:R-:W-:Y:S04]  /*10ca0*/  STL [R1+0x2e0], R45 ;  /* 0x0002e02d01007387 */ /* 0x000fe80000100800 */
[----:B------:R-:W-:Y:S04]  /*10cb0*/  STL [R1+0x324], R39 ;  /* 0x0003242701007387 */ /* 0x000fe80000100800 */
[----:B------:R-:W-:Y:S04]  /*10cc0*/  STL [R1+0x318], R43 ;  /* 0x0003182b01007387 */ /* 0x000fe80000100800 */
[----:B------:R1:W-:Y:S04]  /*10cd0*/  LDGSTS.E [R38+0xea00], [R36.64], P4 ;  /* 0x0ea0000024267fae */ /* 0x0003e8000a121848 */
[----:B------:R3:W-:Y:S04]  /*10ce0*/  STL [R1+0x320], R41 ;  /* 0x0003202901007387 */ /* 0x0007e80000100800 */
[----:B--2---:R-:W2:Y:S01]  /*10cf0*/  LDL.LU R47, [R1] ;  /* 0x00000000012f7983 */ /* 0x004ea20000300800 */
[----:B-1----:R-:W-:-:S02]  /*10d00*/  IMAD.MOV.U32 R36, RZ, RZ, R42 ;  /* 0x000000ffff247224 */ /* 0x002fc400078e002a */
[----:B------:R-:W-:-:S05]  /*10d10*/  IMAD.MOV.U32 R37, RZ, RZ, R43 ;  /* 0x000000ffff257224 */ /* 0x000fca00078e002b */
[----:B------:R1:W-:Y:S02]  /*10d20*/  LDGSTS.E [R38+0xf800], [R36.64], P5 ;  /* 0x0f80000024267fae */ /* 0x0003e4000a921848 */
[----:B-1----:R-:W-:Y:S02]  /*10d30*/  IMAD.MOV.U32 R37, RZ, RZ, R41 ;  /* 0x000000ffff257224 */ /* 0x002fe400078e0029 */
[----:B---3--:R-:W3:Y:S04]  /*10d40*/  LDL.LU R41, [R1+0x8] ;  /* 0x0000080001297983 */ /* 0x008ee80000300800 */
[----:B------:R-:W4:Y:S01]  /*10d50*/  LDL.LU R46, [R1+0x4] ;  /* 0x00000400012e7983 */ /* 0x000f220000300800 */
[----:B------:R-:W-:Y:S01]  /*10d60*/  IMAD.MOV.U32 R36, RZ, RZ, R39 ;  /* 0x000000ffff247224 */ /* 0x000fe200078e0027 */
[----:B------:R-:W-:-:S02]  /*10d70*/  LOP3.LUT R39, R40, 0x60, RZ, 0x3c, !PT ;  /* 0x0000006028277812 */ /* 0x000fc400078e3cff */
[----:B------:R-:W5:Y:S04]  /*10d80*/  LDL.LU R44, [R1+0x2c] ;  /* 0x00002c00012c7983 */ /* 0x000f680000300800 */
[----:B------:R-:W5:Y:S04]  /*10d90*/  LDL.LU R40, [R1+0x448] ;  /* 0x0004480001287983 */ /* 0x000f680000300800 */
[----:B------:R-:W5:Y:S04]  /*10da0*/  LDL.LU R49, [R1+0x30] ;  /* 0x0000300001317983 */ /* 0x000f680000300800 */
[----:B------:R-:W5:Y:S01]  /*10db0*/  LDL.LU R48, [R1+0x34] ;  /* 0x0000340001307983 */ /* 0x000f620000300800 */
[----:B------:R-:W-:-:S03]  /*10dc0*/  ISETP.NE.U32.AND P3, PT, R3, RZ, PT ;  /* 0x000000ff0300720c */ /* 0x000fc60003f65070 */
[----:B------:R-:W5:Y:S01]  /*10dd0*/  LDL.LU R45, [R1+0x68] ;  /* 0x00006800012d7983 */ /* 0x000f620000300800 */
[----:B------:R-:W-:-:S03]  /*10de0*/  MOV R3, UR5 ;  /* 0x0000000500037c02 */ /* 0x000fc60008000f00 */
[----:B------:R-:W5:Y:S02]  /*10df0*/  LDL.LU R43, [R1+0x6c] ;  /* 0x00006c00012b7983 */ /* 0x000f640000300800 */
[----:B------:R-:W-:Y:S02]  /*10e00*/  IMAD R3, R3, 0x10000, R39 ;  /* 0x0001000003037824 */ /* 0x000fe400078e0227 */
[----:B------:R-:W5:Y:S04]  /*10e10*/  LDL.LU R42, [R1+0x70] ;  /* 0x00007000012a7983 */ /* 0x000f680000300800 */
[----:B------:R-:W5:Y:S01]  /*10e20*/  LDL.LU R39, [R1+0x74] ;  /* 0x0000740001277983 */ /* 0x000f620000300800 */
[----:B------:R-:W-:-:S03]  /*10e30*/  ISETP.GT.AND P4, PT, R2, 0xf, PT ;  /* 0x0000000f0200780c */ /* 0x000fc60003f84270 */
[----:B------:R1:W-:Y:S01]  /*10e40*/  LDGSTS.E [R38+0xfa00], [R36.64], P5 ;  /* 0x0fa0000024267fae */ /* 0x0003e2000a921848 */
[-C--:B------:R-:W-:Y:S02]  /*10e50*/  IADD3 R223, P5, R223, R198.reuse, RZ ;  /* 0x000000c6dfdf7210 */ /* 0x080fe40007fbe0ff */
[----:B-1----:R-:W-:Y:S02]  /*10e60*/  SEL R36, RZ, 0x4, !P4 ;  /* 0x00000004ff247807 */ /* 0x002fe40006000000 */
[----:B------:R-:W-:Y:S02]  /*10e70*/  IADD3 R221, P4, R221, R198, RZ ;  /* 0x000000c6dddd7210 */ /* 0x000fe40007f9e0ff */
[----:B------:R-:W-:-:S03]  /*10e80*/  SEL R36, R36, RZ, !P0 ;  /* 0x000000ff24247207 */ /* 0x000fc60004000000 */
[----:B------:R-:W-:Y:S01]  /*10e90*/  IMAD.X R220, R220, 0x1, R0, P4 ;  /* 0x00000001dcdc7824 */ /* 0x000fe200020e0600 */
[----:B------:R-:W-:Y:S01]  /*10ea0*/  ISETP.NE.U32.AND P4, PT, R36, RZ, PT ;  /* 0x000000ff2400720c */ /* 0x000fe20003f85070 */
[----:B------:R-:W-:Y:S02]  /*10eb0*/  IMAD.MOV.U32 R36, RZ, RZ, R221 ;  /* 0x000000ffff247224 */ /* 0x000fe400078e00dd */
[----:B------:R-:W-:Y:S02]  /*10ec0*/  IMAD.MOV.U32 R37, RZ, RZ, R220 ;  /* 0x000000ffff257224 */ /* 0x000fe400078e00dc */
[--C-:B------:R-:W-:Y:S01]  /*10ed0*/  IMAD.X R222, R222, 0x1, R0.reuse, P5 ;  /* 0x00000001dede7824 */ /* 0x100fe200028e0600 */
[----:B------:R-:W-:Y:S02]  /*10ee0*/  IADD3 R237, P5, R237, R198, RZ ;  /* 0x000000c6eded7210 */ /* 0x000fe40007fbe0ff */
[----:B------:R-:W-:Y:S01]  /*10ef0*/  ISETP.GT.AND P6, PT, R2, 0x13, PT ;  /* 0x000000130200780c */ /* 0x000fe20003fc4270 */
[----:B------:R1:W-:Y:S02]  /*10f00*/  LDGSTS.E [R3+0xc00], [R36.64], P2 ;  /* 0x00c0000024037fae */ /* 0x0003e40009121848 */
[----:B------:R-:W-:Y:S01]  /*10f10*/  IMAD.X R236, R236, 0x1, R0, P5 ;  /* 0x00000001ecec7824 */ /* 0x000fe200028e0600 */
[----:B------:R-:W-:-:S02]  /*10f20*/  SEL R38, RZ, 0x4, !P6 ;  /* 0x00000004ff267807 */ /* 0x000fc40007000000 */
[----:B------:R-:W-:Y:S02]  /*10f30*/  IADD3 R239, P6, R239, R198, RZ ;  /* 0x000000c6efef7210 */ /* 0x000fe40007fde0ff */
[----:B-1----:R-:W-:Y:S01]  /*10f40*/  MOV R36, R223 ;  /* 0x000000df00247202 */ /* 0x002fe20000000f00 */
[----:B------:R-:W-:Y:S01]  /*10f50*/  IMAD.MOV.U32 R37, RZ, RZ, R222 ;  /* 0x000000ffff257224 */ /* 0x000fe200078e00de */
[----:B------:R-:W-:Y:S01]  /*10f60*/  SEL R38, R38, RZ, !P0 ;  /* 0x000000ff26267207 */ /* 0x000fe20004000000 */
[----:B------:R-:W-:-:S03]  /*10f70*/  IMAD.X R238, R238, 0x1, R0, P6 ;  /* 0x00000001eeee7824 */ /* 0x000fc600030e0600 */
[----:B------:R1:W-:Y:S01]  /*10f80*/  LDGSTS.E [R3+0xe00], [R36.64], P2 ;  /* 0x00e0000024037fae */ /* 0x0003e20009121848 */
[----:B------:R-:W-:Y:S02]  /*10f90*/  ISETP.GT.AND P2, PT, R2, 0x17, PT ;  /* 0x000000170200780c */ /* 0x000fe40003f44270 */
[----:B------:R-:W-:Y:S01]  /*10fa0*/  ISETP.NE.U32.AND P5, PT, R38, RZ, PT ;  /* 0x000000ff2600720c */ /* 0x000fe20003fa5070 */
[----:B-1----:R-:W-:Y:S02]  /*10fb0*/  IMAD.MOV.U32 R36, RZ, RZ, R237 ;  /* 0x000000ffff247224 */ /* 0x002fe400078e00ed */
[----:B------:R-:W-:Y:S01]  /*10fc0*/  IMAD.MOV.U32 R37, RZ, RZ, R236 ;  /* 0x000000ffff257224 */ /* 0x000fe200078e00ec */
[----:B------:R-:W-:-:S04]  /*10fd0*/  SEL R38, RZ, 0x4, !P2 ;  /* 0x00000004ff267807 */ /* 0x000fc80005000000 */
[----:B------:R1:W-:Y:S02]  /*10fe0*/  LDGSTS.E [R3+0x1c00], [R36.64], P3 ;  /* 0x01c0000024037fae */ /* 0x0003e40009921848 */
[----:B-1----:R-:W-:Y:S02]  /*10ff0*/  IMAD.MOV.U32 R36, RZ, RZ, R239 ;  /* 0x000000ffff247224 */ /* 0x002fe400078e00ef */
[----:B------:R-:W-:-:S05]  /*11000*/  IMAD.MOV.U32 R37, RZ, RZ, R238 ;  /* 0x000000ffff257224 */ /* 0x000fca00078e00ee */
[----:B------:R1:W-:Y:S01]  /*11010*/  LDGSTS.E [R3+0x1e00], [R36.64], P3 ;  /* 0x01e0000024037fae */ /* 0x0003e20009921848 */
[----:B------:R-:W-:Y:S02]  /*11020*/  SEL R38, R38, RZ, !P0 ;  /* 0x000000ff26267207 */ /* 0x000fe40004000000 */
[----:B------:R-:W-:Y:S02]  /*11030*/  ISETP.GT.AND P3, PT, R2, 0x1b, PT ;  /* 0x0000001b0200780c */ /* 0x000fe40003f64270 */
[----:B--2---:R-:W-:-:S04]  /*11040*/  IADD3 R47, P6, R47, R198, RZ ;  /* 0x000000c62f2f7210 */ /* 0x004fc80007fde0ff */
[----:B------:R-:W-:Y:S01]  /*11050*/  IADD3.X R252, R252, R0, RZ, P6, !PT ;  /* 0x00000000fcfc7210 */ /* 0x000fe200037fe4ff */
[----:B-1----:R-:W-:-:S04]  /*11060*/  IMAD.MOV.U32 R36, RZ, RZ, R47 ;  /* 0x000000ffff247224 */ /* 0x002fc800078e002f */
[----:B------:R-:W-:-:S05]  /*11070*/  IMAD.MOV.U32 R37, RZ, RZ, R252 ;  /* 0x000000ffff257224 */ /* 0x000fca00078e00fc */
[----:B------:R1:W-:Y:S01]  /*11080*/  LDGSTS.E [R3+0x2c00], [R36.64], P1 ;  /* 0x02c0000024037fae */ /* 0x0003e20008921848 */
[----:B---3--:R-:W-:-:S05]  /*11090*/  IADD3 R41, P2, R41, R198, RZ ;  /* 0x000000c629297210 */ /* 0x008fca0007f5e0ff */
[----:B----4-:R-:W-:Y:S01]  /*110a0*/  IMAD.X R46, R46, 0x1, R0, P2 ;  /* 0x000000012e2e7824 */ /* 0x010fe200010e0600 */
[----:B-1----:R-:W-:-:S03]  /*110b0*/  MOV R36, R41 ;  /* 0x0000002900247202 */ /* 0x002fc60000000f00 */
[----:B------:R-:W-:Y:S01]  /*110c0*/  IMAD.MOV.U32 R37, RZ, RZ, R46 ;  /* 0x000000ffff257224 */ /* 0x000fe200078e002e */
[----:B------:R-:W-:Y:S01]  /*110d0*/  ISETP.NE.U32.AND P2, PT, R38, RZ, PT ;  /* 0x000000ff2600720c */ /* 0x000fe20003f45070 */
[----:B------:R1:W-:Y:S01]  /*110e0*/  STL [R1], R47 ;  /* 0x0000002f01007387 */ /* 0x0003e20000100800 */
[----:B------:R-:W-:-:S03]  /*110f0*/  SEL R38, RZ, 0x4, !P3 ;  /* 0x00000004ff267807 */ /* 0x000fc60005800000 */
[----:B------:R2:W-:Y:S01]  /*11100*/  LDGSTS.E [R3+0x2e00], [R36.64], P1 ;  /* 0x02e0000024037fae */ /* 0x0005e20008921848 */
[----:B-----5:R-:W-:-:S03]  /*11110*/  IADD3 R40, P1, R40, R198, RZ ;  /* 0x000000c628287210 */ /* 0x020fc60007f3e0ff */
[----:B------:R-:W-:Y:S01]  /*11120*/  STL [R1+0x8], R41 ;  /* 0x0000082901007387 */ /* 0x000fe20000100800 */
[-C--:B------:R-:W-:Y:S01]  /*11130*/  IADD3 R48, P3, R48, R198.reuse, RZ ;  /* 0x000000c630307210 */ /* 0x080fe20007f7e0ff */
[--C-:B------:R-:W-:Y:S02]  /*11140*/  IMAD.X R44, R44, 0x1, R0.reuse, P1 ;  /* 0x000000012c2c7824 */ /* 0x100fe400008e0600 */
[----:B------:R3:W-:Y:S02]  /*11150*/  STL [R1+0x4], R46 ;  /* 0x0000042e01007387 */ /* 0x0007e40000100800 */
[----:B------:R-:W-:Y:S02]  /*11160*/  IMAD.X R49, R49, 0x1, R0, P3 ;  /* 0x0000000131317824 */ /* 0x000fe400018e0600 */
[----:B-1----:R-:W4:Y:S01]  /*11170*/  LDL.LU R47, [R1+0xa8] ;  /* 0x0000a800012f7983 */ /* 0x002f220000300800 */
[----:B------:R-:W-:-:S03]  /*11180*/  IADD3 R43, P6, R43, R198, RZ ;  /* 0x000000c62b2b7210 */ /* 0x000fc60007fde0ff */
[----:B---3--:R-:W3:Y:S04]  /*11190*/  LDL.LU R46, [R1+0xac] ;  /* 0x0000ac00012e7983 */ /* 0x008ee80000300800 */
[----:B------:R-:W5:Y:S04]  /*111a0*/  LDL.LU R41, [R1+0xb4] ;  /* 0x0000b40001297983 */ /* 0x000f680000300800 */
[----:B------:R-:W-:Y:S01]  /*111b0*/  STL [R1+0x448], R40 ;  /* 0x0004482801007387 */ /* 0x000fe20000100800 */
[----:B--2---:R-:W-:-:S03]  /*111c0*/  MOV R37, R44 ;  /* 0x0000002c00257202 */ /* 0x004fc60000000f00 */
[----:B------:R-:W-:Y:S01]  /*111d0*/  STL [R1+0x34], R48 ;  /* 0x0000343001007387 */ /* 0x000fe20000100800 */
[----:B------:R-:W-:-:S03]  /*111e0*/  IADD3 R39, P3, R39, R198, RZ ;  /* 0x000000c627277210 */ /* 0x000fc60007f7e0ff */
[----:B------:R1:W-:Y:S01]  /*111f0*/  STL [R1+0x2c], R44 ;  /* 0x00002c2c01007387 */ /* 0x0003e20000100800 */
[----:B------:R-:W-:-:S03]  /*11200*/  IMAD.X R45, R45, 0x1, R0, P6 ;  /* 0x000000012d2d7824 */ /* 0x000fc600030e0600 */
[----:B------:R2:W-:Y:S01]  /*11210*/  STL [R1+0x6c], R43 ;  /* 0x00006c2b01007387 */ /* 0x0005e20000100800 */
[----:B------:R-:W-:-:S03]  /*11220*/  IMAD.MOV.U32 R36, RZ, RZ, R40 ;  /* 0x000000ffff247224 */ /* 0x000fc600078e0028 */
[----:B------:R-:W-:Y:S04]  /*11230*/  STL [R1+0x30], R49 ;  /* 0x0000303101007387 */ /* 0x000fe80000100800 */
[----:B-1----:R-:W4:Y:S01]  /*11240*/  LDL.LU R44, [R1+0xb0] ;  /* 0x0000b000012c7983 */ /* 0x002f220000300800 */
[----:B------:R-:W-:-:S03]  /*11250*/  IMAD.X R42, R42, 0x1, R0, P3 ;  /* 0x000000012a2a7824 */ /* 0x000fc600018e0600 */
[----:B------:R-:W-:Y:S04]  /*11260*/  STL [R1+0x74], R39 ;  /* 0x0000742701007387 */ /* 0x000fe80000100800 */
[----:B------:R1:W-:Y:S04]  /*11270*/  STL [R1+0x68], R45 ;  /* 0x0000682d01007387 */ /* 0x0003e80000100800 */
[----:B------:R1:W-:Y:S04]  /*11280*/  LDGSTS.E [R3+0x3c00], [R36.64], P4 ;  /* 0x03c0000024037fae */ /* 0x0003e8000a121848 */
[----:B------:R-:W4:Y:S01]  /*11290*/  LDL.LU R40, [R1+0xec] ;  /* 0x0000ec0001287983 */ /* 0x000f220000300800 */
[----:B-1----:R-:W-:-:S02]  /*112a0*/  IMAD.MOV.U32 R36, RZ, RZ, R48 ;  /* 0x000000ffff247224 */ /* 0x002fc400078e0030 */
[----:B------:R-:W-:Y:S01]  /*112b0*/  IMAD.MOV.U32 R37, RZ, RZ, R49 ;  /* 0x000000ffff257224 */ /* 0x000fe200078e0031 */
[----:B------:R1:W-:Y:S04]  /*112c0*/  STL [R1+0x70], R42 ;  /* 0x0000702a01007387 */ /* 0x0003e80000100800 */
[----:B------:R1:W-:Y:S02]  /*112d0*/  LDGSTS.E [R3+0x3e00], [R36.64], P4 ;  /* 0x03e0000024037fae */ /* 0x0003e4000a121848 */
[----:B-1----:R-:W-:Y:S02]  /*112e0*/  IMAD.MOV.U32 R36, RZ, RZ, R43 ;  /* 0x000000ffff247224 */ /* 0x002fe400078e002b */
[----:B------:R-:W-:Y:S01]  /*112f0*/  IMAD.MOV.U32 R37, RZ, RZ, R45 ;  /* 0x000000ffff257224 */ /* 0x000fe200078e002d */
[----:B--2---:R-:W2:Y:S04]  /*11300*/  LDL.LU R43, [R1+0xe8] ;  /* 0x0000e800012b7983 */ /* 0x004ea80000300800 */
[----:B------:R-:W2:Y:S04]  /*11310*/  LDL.LU R54, [R1+0xf0] ;  /* 0x0000f00001367983 */ /* 0x000ea80000300800 */
[----:B------:R-:W2:Y:S04]  /*11320*/  LDL.LU R53, [R1+0xf4] ;  /* 0x0000f40001357983 */ /* 0x000ea80000300800 */
[----:B------:R1:W-:Y:S04]  /*11330*/  LDGSTS.E [R3+0x4c00], [R36.64], P5 ;  /* 0x04c0000024037fae */ /* 0x0003e8000a921848 */
[----:B------:R-:W2:Y:S01]  /*11340*/  LDL.LU R45, [R1+0x128] ;  /* 0x00012800012d7983 */ /* 0x000ea20000300800 */
[----:B-1----:R-:W-:-:S03]  /*11350*/  IMAD.MOV.U32 R37, RZ, RZ, R42 ;  /* 0x000000ffff257224 */ /* 0x002fc600078e002a */
[----:B------:R-:W2:Y:S01]  /*11360*/  LDL.LU R42, [R1+0x12c] ;  /* 0x00012c00012a7983 */ /* 0x000ea20000300800 */
[----:B------:R-:W-:-:S03]  /*11370*/  MOV R36, R39 ;  /* 0x0000002700247202 */ /* 0x000fc60000000f00 */
[----:B------:R-:W2:Y:S04]  /*11380*/  LDL.LU R52, [R1+0x130] ;  /* 0x0001300001347983 */ /* 0x000ea80000300800 */
[----:B------:R-:W2:Y:S01]  /*11390*/  LDL.LU R39, [R1+0x134] ;  /* 0x0001340001277983 */ /* 0x000ea20000300800 */
[----:B------:R-:W-:-:S03]  /*113a0*/  ISETP.GT.AND P3, PT, R2, 0x1f, PT ;  /* 0x0000001f0200780c */ /* 0x000fc60003f64270 */
[----:B------:R1:W-:Y:S01]  /*113b0*/  LDGSTS.E [R3+0x4e00], [R36.64], P5 ;  /* 0x04e0000024037fae */ /* 0x0003e2000a921848 */
[----:B------:R-:W-:Y:S02]  /*113c0*/  ISETP.GT.AND P4, PT, R2, 0x23, PT ;  /* 0x000000230200780c */ /* 0x000fe40003f84270 */
[----:B------:R-:W-:Y:S02]  /*113d0*/  SEL R38, R38, RZ, !P0 ;  /* 0x000000ff26267207 */ /* 0x000fe40004000000 */
[----:B-1----:R-:W-:Y:S02]  /*113e0*/  SEL R37, RZ, 0x4, !P3 ;  /* 0x00000004ff257807 */ /* 0x002fe40005800000 */
[----:B------:R-:W-:Y:S02]  /*113f0*/  SEL R36, RZ, 0x4, !P4 ;  /* 0x00000004ff247807 */ /* 0x000fe40006000000 */
[----:B------:R-:W-:Y:S02]  /*11400*/  ISETP.GT.AND P6, PT, R2, 0x27, PT ;  /* 0x000000270200780c */ /* 0x000fe40003fc4270 */
[----:B------:R-:W-:-:S02]  /*11410*/  SEL R37, R37, RZ, !P0 ;  /* 0x000000ff25257207 */ /* 0x000fc40004000000 */
[----:B------:R-:W-:Y:S02]  /*11420*/  SEL R36, R36, RZ, !P0 ;  /* 0x000000ff24247207 */ /* 0x000fe40004000000 */
[----:B------:R-:W-:Y:S02]  /*11430*/  ISETP.NE.U32.AND P1, PT, R38, RZ, PT ;  /* 0x000000ff2600720c */ /* 0x000fe40003f25070 */
[----:B------:R-:W-:Y:S02]  /*11440*/  SEL R38, RZ, 0x4, !P6 ;  /* 0x00000004ff267807 */ /* 0x000fe40007000000 */
[----:B------:R-:W-:Y:S02]  /*11450*/  ISETP.NE.U32.AND P4, PT, R37, RZ, PT ;  /* 0x000000ff2500720c */ /* 0x000fe40003f85070 */
[-C--:B---3--:R-:W-:Y:S02]  /*11460*/  IADD3 R46, P3, R46, R198.reuse, RZ ;  /* 0x000000c62e2e7210 */ /* 0x088fe40007f7e0ff */
[----:B-----5:R-:W-:-:S03]  /*11470*/  IADD3 R41, P5, R41, R198, RZ ;  /* 0x000000c629297210 */ /* 0x020fc60007fbe0ff */
[----:B----4-:R-:W-:Y:S01]  /*11480*/  IMAD.X R47, R47, 0x1, R0, P3 ;  /* 0x000000012f2f7824 */ /* 0x010fe200018e0600 */
[----:B------:R-:W-:Y:S04]  /*11490*/  STL [R1+0xac], R46 ;  /* 0x0000ac2e01007387 */ /* 0x000fe80000100800 */
[----:B------:R-:W-:Y:S04]  /*114a0*/  STL [R1+0xb4], R41 ;  /* 0x0000b42901007387 */ /* 0x000fe80000100800 */
[----:B------:R1:W-:Y:S01]  /*114b0*/  STL [R1+0xa8], R47 ;  /* 0x0000a82f01007387 */ /* 0x0003e20000100800 */
[----:B------:R-:W-:Y:S01]  /*114c0*/  ISETP.NE.U32.AND P3, PT, R36, RZ, PT ;  /* 0x000000ff2400720c */ /* 0x000fe20003f65070 */
[----:B------:R-:W-:-:S02]  /*114d0*/  IMAD.MOV.U32 R36, RZ, RZ, R46 ;  /* 0x000000ffff247224 */ /* 0x000fc400078e002e */
[----:B------:R-:W-:-:S05]  /*114e0*/  IMAD.MOV.U32 R37, RZ, RZ, R47 ;  /* 0x000000ffff257224 */ /* 0x000fca00078e002f */
[----:B------:R3:W-:Y:S01]  /*114f0*/  LDGSTS.E [R3+0x5c00], [R36.64], P2 ;  /* 0x05c0000024037fae */ /* 0x0007e20009121848 */
[----:B------:R-:W-:-:S05]  /*11500*/  IMAD.X R44, R44, 0x1, R0, P5 ;  /* 0x000000012c2c7824 */ /* 0x000fca00028e0600 */
[----:B------:R-:W-:Y:S04]  /*11510*/  STL [R1+0xb0], R44 ;  /* 0x0000b02c01007387 */ /* 0x000fe80000100800 */
[----:B------:R-:W4:Y:S04]  /*11520*/  LDL.LU R51, [R1+0x168] ;  /* 0x0001680001337983 */ /* 0x000f280000300800 */
[----:B------:R-:W5:Y:S01]  /*11530*/  LDL.LU R50, [R1+0x16c] ;  /* 0x00016c0001327983 */ /* 0x000f620000300800 */
[----:B------:R-:W-:Y:S01]  /*11540*/  IADD3 R40, P6, R40, R198, RZ ;  /* 0x000000c628287210 */ /* 0x000fe20007fde0ff */
[----:B---3--:R-:W-:Y:S01]  /*11550*/  IMAD.MOV.U32 R37, RZ, RZ, R44 ;  /* 0x000000ffff257224 */ /* 0x008fe200078e002c */
[----:B------:R-:W-:-:S03]  /*11560*/  MOV R36, R41 ;  /* 0x0000002900247202 */ /* 0x000fc60000000f00 */
[----:B------:R-:W-:Y:S04]  /*11570*/  STL [R1+0xec], R40 ;  /* 0x0000ec2801007387 */ /* 0x000fe80000100800 */
[----:B------:R-:W3:Y:S04]  /*11580*/  LDL.LU R49, [R1+0x170] ;  /* 0x0001700001317983 */ /* 0x000ee80000300800 */
[----:B------:R-:W3:Y:S04]  /*11590*/  LDL.LU R48, [R1+0x174] ;  /* 0x0001740001307983 */ /* 0x000ee80000300800 */
[----:B-1----:R-:W3:Y:S04]  /*115a0*/  LDL.LU R47, [R1+0x1a8] ;  /* 0x0001a800012f7983 */ /* 0x002ee80000300800 */
[----:B------:R-:W3:Y:S04]  /*115b0*/  LDL.LU R46, [R1+0x1ac] ;  /* 0x0001ac00012e7983 */ /* 0x000ee80000300800 */
[----:B------:R1:W-:Y:S04]  /*115c0*/  LDGSTS.E [R3+0x5e00], [R36.64], P2 ;  /* 0x05e0000024037fae */ /* 0x0003e80009121848 */
[----:B------:R-:W3:Y:S01]  /*115d0*/  LDL.LU R41, [R1+0x1b4] ;  /* 0x0001b40001297983 */ /* 0x000ee20000300800 */
[----:B--2---:R-:W-:Y:S01]  /*115e0*/  IMAD.X R43, R43, 0x1, R0, P6 ;  /* 0x000000012b2b7824 */ /* 0x004fe200030e0600 */
[----:B------:R-:W-:Y:S01]  /*115f0*/  IADD3 R53, P5, R53, R198, RZ ;  /* 0x000000c635357210 */ /* 0x000fe20007fbe0ff */
[----:B-1----:R-:W-:-:S02]  /*11600*/  IMAD.MOV.U32 R36, RZ, RZ, R40 ;  /* 0x000000ffff247224 */ /* 0x002fc400078e0028 */
[----:B------:R-:W-:Y:S02]  /*11610*/  IMAD.MOV.U32 R37, RZ, RZ, R43 ;  /* 0x000000ffff257224 */ /* 0x000fe400078e002b */
[----:B------:R-:W-:Y:S01]  /*11620*/  IMAD.X R54, R54, 0x1, R0, P5 ;  /* 0x0000000136367824 */ /* 0x000fe200028e0600 */
[----:B------:R-:W-:Y:S04]  /*11630*/  STL [R1+0xf4], R53 ;  /* 0x0000f43501007387 */ /* 0x000fe80000100800 */
[----:B------:R1:W-:Y:S04]  /*11640*/  STL [R1+0xe8], R43 ;  /* 0x0000e82b01007387 */ /* 0x0003e80000100800 */
[----:B------:R2:W-:Y:S01]  /*11650*/  LDGSTS.E [R3+0x6c00], [R36.64], P1 ;  /* 0x06c0000024037fae */ /* 0x0005e20008921848 */
[----:B------:R-:W-:-:S05]  /*11660*/  IADD3 R42, P6, R42, R198, RZ ;  /* 0x000000c62a2a7210 */ /* 0x000fca0007fde0ff */
[----:B------:R-:W-:Y:S01]  /*11670*/  STL [R1+0x12c], R42 ;  /* 0x00012c2a01007387 */ /* 0x000fe20000100800 */
[----:B------:R-:W-:-:S03]  /*11680*/  IADD3 R39, P5, R39, R198, RZ ;  /* 0x000000c627277210 */ /* 0x000fc60007fbe0ff */
[----:B------:R-:W-:Y:S01]  /*11690*/  STL [R1+0xf0], R54 ;  /* 0x0000f03601007387 */ /* 0x000fe20000100800 */
[----:B------:R-:W-:Y:S01]  /*116a0*/  IADD3.X R45, R45, R0, RZ, P6, !PT ;  /* 0x000000002d2d7210 */ /* 0x000fe200037fe4ff */
[----:B--2---:R-:W-:Y:S02]  /*116b0*/  IMAD.MOV.U32 R36, RZ, RZ, R53 ;  /* 0x000000ffff247224 */ /* 0x004fe400078e0035 */
[----:B-1----:R-:W2:Y:S01]  /*116c0*/  LDL.LU R43, [R1+0x1b0] ;  /* 0x0001b000012b7983 */ /* 0x002ea20000300800 */
[----:B------:R-:W-:Y:S02]  /*116d0*/  IMAD.MOV.U32 R37, RZ, RZ, R54 ;  /* 0x000000ffff257224 */ /* 0x000fe400078e0036 */
[----:B------:R-:W-:Y:S01]  /*116e0*/  IMAD.X R52, R52, 0x1, R0, P5 ;  /* 0x0000000134347824 */ /* 0x000fe200028e0600 */
[----:B------:R-:W2:Y:S04]  /*116f0*/  LDL.LU R44, [R1+0x1ec] ;  /* 0x0001ec00012c7983 */ /* 0x000ea80000300800 */
[----:B------:R-:W-:Y:S04]  /*11700*/  STL [R1+0x134], R39 ;  /* 0x0001342701007387 */ /* 0x000fe80000100800 */
[----:B------:R-:W2:Y:S04]  /*11710*/  LDL.LU R40, [R1+0x1f4] ;  /* 0x0001f40001287983 */ /* 0x000ea80000300800 */
[----:B------:R1:W-:Y:S04]  /*11720*/  STL [R1+0x128], R45 ;  /* 0x0001282d01007387 */ /* 0x0003e80000100800 */
[----:B------:R1:W-:Y:S04]  /*11730*/  LDGSTS.E [R3+0x6e00], [R36.64], P1 ;  /* 0x06e0000024037fae */ /* 0x0003e80008921848 */
[----:B------:R-:W-:Y:S01]  /*11740*/  STL [R1+0x130], R52 ;  /* 0x0001303401007387 */ /* 0x000fe20000100800 */
[----:B-1----:R-:W-:-:S02]  /*11750*/  IMAD.MOV.U32 R37, RZ, RZ, R45 ;  /* 0x000000ffff257224 */ /* 0x002fc400078e002d */
[----:B------:R-:W-:Y:S01]  /*11760*/  IMAD.MOV.U32 R36, RZ, RZ, R42 ;  /* 0x000000ffff247224 */ /* 0x000fe200078e002a */
[----:B------:R-:W2:Y:S04]  /*11770*/  LDL.LU R45, [R1+0x1e8] ;  /* 0x0001e800012d7983 */ /* 0x000ea80000300800 */
[----:B------:R-:W2:Y:S04]  /*11780*/  LDL.LU R42, [R1+0x1f0] ;  /* 0x0001f000012a7983 */ /* 0x000ea80000300800 */
[----:B------:R1:W-:Y:S02]  /*11790*/  LDGSTS.E [R3+0x7c00], [R36.64], P4 ;  /* 0x07c0000024037fae */ /* 0x0003e4000a121848 */
[----:B-1----:R-:W-:-:S02]  /*117a0*/  MOV R36, R39 ;  /* 0x0000002700247202 */ /* 0x002fc40000000f00 */
[----:B------:R-:W2:Y:S01]  /*117b0*/  LDL.LU R39, [R1+0x22c] ;  /* 0x00022c0001277983 */ /* 0x000ea20000300800 */
[----:B------:R-:W-:Y:S01]  /*117c0*/  IMAD.MOV.U32 R37, RZ, RZ, R52 ;  /* 0x000000ffff257224 */ /* 0x000fe200078e0034 */
[----:B------:R-:W-:-:S04]  /*117d0*/  SEL R38, R38, RZ, !P0 ;  /* 0x000000ff26267207 */ /* 0x000fc80004000000 */
[----:B------:R1:W-:Y:S01]  /*117e0*/  LDGSTS.E [R3+0x7e00], [R36.64], P4 ;  /* 0x07e0000024037fae */ /* 0x0003e2000a121848 */
[----:B------:R-:W-:Y:S02]  /*117f0*/  ISETP.GT.AND P5, PT, R2, 0x2b, PT ;  /* 0x0000002b0200780c */ /* 0x000fe40003fa4270 */
[----:B------:R-:W-:Y:S01]  /*11800*/  ISETP.NE.U32.AND P2, PT, R38, RZ, PT ;  /* 0x000000ff2600720c */ /* 0x000fe20003f45070 */
[----:B------:R-:W1:Y:S01]  /*11810*/  S2R R191, SR_TID.X ;  /* 0x0000000000bf7919 */ /* 0x000e620000002100 */
[----:B------:R-:W-:-:S04]  /*11820*/  SEL R38, RZ, 0x4, !P5 ;  /* 0x00000004ff267807 */ /* 0x000fc80006800000 */
[----:B------:R-:W-:Y:S02]  /*11830*/  SEL R38, R38, RZ, !P0 ;  /* 0x000000ff26267207 */ /* 0x000fe40004000000 */
[----:B------:R-:W-:Y:S02]  /*11840*/  ISETP.GT.AND P6, PT, R2, 0x37, PT ;  /* 0x000000370200780c */ /* 0x000fe40003fc4270 */
[----:B-----5:R-:W-:-:S05]  /*11850*/  IADD3 R50, P4, R50, R198, RZ ;  /* 0x000000c632327210 */ /* 0x020fca0007f9e0ff */
[----:B----4-:R-:W-:Y:S02]  /*11860*/  IMAD.X R51, R51, 0x1, R0, P4 ;  /* 0x0000000133337824 */ /* 0x010fe400020e0600 */
[----:B-1----:R-:W-:-:S03]  /*11870*/  IMAD.MOV.U32 R36, RZ, RZ, R50 ;  /* 0x000000ffff247224 */ /* 0x002fc600078e0032 */
[----:B------:R-:W-:Y:S02]  /*11880*/  MOV R37, R51 ;  /* 0x0000003300257202 */ /* 0x000fe40000000f00 */
[----:B---3--:R-:W-:-:S03]  /*11890*/  IADD3 R48, P5, R48, R198, RZ ;  /* 0x000000c630307210 */ /* 0x008fc60007fbe0ff */
[----:B------:R1:W-:Y:S02]  /*118a0*/  LDGSTS.E [R3+0x8c00], [R36.64], P3 ;  /* 0x08c0000024037fae */ /* 0x0003e40009921848 */
[----:B------:R-:W-:Y:S01]  /*118b0*/  IMAD.X R49, R49, 0x1, R0, P5 ;  /* 0x0000000131317824 */ /* 0x000fe200028e0600 */
[-C--:B------:R-:W-:Y:S01]  /*118c0*/  IADD3 R46, P1, R46, R198.reuse, RZ ;  /* 0x000000c62e2e7210 */ /* 0x080fe20007f3e0ff */
[----:B------:R-:W-:Y:S01]  /*118d0*/  STL [R1+0x16c], R50 ;  /* 0x00016c3201007387 */ /* 0x000fe20000100800 */
[----:B-1----:R-:W-:Y:S02]  /*118e0*/  IMAD.MOV.U32 R36, RZ, RZ, R48 ;  /* 0x000000ffff247224 */ /* 0x002fe400078e0030 */
[----:B------:R-:W-:Y:S01]  /*118f0*/  IMAD.MOV.U32 R37, RZ, RZ, R49 ;  /* 0x000000ffff257224 */ /* 0x000fe200078e0031 */
[----:B------:R-:W-:Y:S01]  /*11900*/  IADD3 R41, P5, R41, R198, RZ ;  /* 0x000000c629297210 */ /* 0x000fe20007fbe0ff */
[----:B------:R-:W-:Y:S01]  /*11910*/  IMAD.X R47, R47, 0x1, R0, P1 ;  /* 0x000000012f2f7824 */ /* 0x000fe200008e0600 */
[----:B------:R-:W-:Y:S04]  /*11920*/  STL [R1+0x174], R48 ;  /* 0x0001743001007387 */ /* 0x000fe80000100800 */
[----:B------:R-:W-:Y:S04]  /*11930*/  STL [R1+0x168], R51 ;  /* 0x0001683301007387 */ /* 0x000fe80000100800 */
[----:B------:R1:W-:Y:S04]  /*11940*/  LDGSTS.E [R3+0x8e00], [R36.64], P3 ;  /* 0x08e0000024037fae */ /* 0x0003e80009921848 */
[----:B------:R3:W-:Y:S04]  /*11950*/  STL [R1+0x1ac], R46 ;  /* 0x0001ac2e01007387 */ /* 0x0007e80000100800 */
[----:B------:R-:W-:Y:S01]  /*11960*/  STL [R1+0x170], R49 ;  /* 0x0001703101007387 */ /* 0x000fe20000100800 */
[----:B-1----:R-:W-:-:S02]  /*11970*/  IMAD.MOV.U32 R36, RZ, RZ, R46 ;  /* 0x000000ffff247224 */ /* 0x002fc400078e002e */
[----:B------:R-:W-:Y:S01]  /*11980*/  IMAD.MOV.U32 R37, RZ, RZ, R47 ;  /* 0x000000ffff257224 */ /* 0x000fe200078e002f */
[----:B------:R1:W-:Y:S04]  /*11990*/  STL [R1+0x1b4], R41 ;  /* 0x0001b42901007387 */ /* 0x0003e80000100800 */
[----:B------:R-:W-:Y:S01]  /*119a0*/  STL [R1+0x1a8], R47 ;  /* 0x0001a82f01007387 */ /* 0x000fe20000100800 */
[----:B---3--:R-:W-:-:S03]  /*119b0*/  LOP3.LUT R46, R191, 0x3f, RZ, 0xc0, !PT ;  /* 0x0000003fbf2e7812 */ /* 0x008fc600078ec0ff */
[----:B------:R3:W-:Y:S01]  /*119c0*/  LDGSTS.E [R3+0x9c00], [R36.64], P2 ;  /* 0x09c0000024037fae */ /* 0x0007e20009121848 */
[----:B--2---:R-:W-:Y:S01]  /*119d0*/  IMAD.X R43, R43, 0x1, R0, P5 ;  /* 0x000000012b2b7824 */ /* 0x004fe200028e0600 */
[----:B------:R-:W-:-:S04]  /*119e0*/  IADD3 R44, P1, R44, R198, RZ ;  /* 0x000000c62c2c7210 */ /* 0x000fc80007f3e0ff */
[----:B------:R2:W-:Y:S01]  /*119f0*/  STL [R1+0x1b0], R43 ;  /* 0x0001b02b01007387 */ /* 0x0005e20000100800 */
[----:B---3--:R-:W-:Y:S02]  /*11a00*/  MOV R36, R41 ;  /* 0x0000002900247202 */ /* 0x008fe40000000f00 */
[----:B------:R-:W-:Y:S01]  /*11a10*/  IADD3 R40, P3, R40, R198, RZ ;  /* 0x000000c628287210 */ /* 0x000fe20007f7e0ff */
[----:B------:R-:W3:Y:S01]  /*11a20*/  LDL.LU R48, [R1+0x228] ;  /* 0x0002280001307983 */ /* 0x000ee20000300800 */
[----:B------:R-:W-:-:S03]  /*11a30*/  IMAD.MOV.U32 R37, RZ, RZ, R43 ;  /* 0x000000ffff257224 */ /* 0x000fc600078e002b */
[----:B------:R4:W-:Y:S01]  /*11a40*/  STL [R1+0x1ec], R44 ;  /* 0x0001ec2c01007387 */ /* 0x0009e20000100800 */
[----:B------:R-:W-:-:S03]  /*11a50*/  ISETP.NE.U32.AND P4, PT, R38, RZ, PT ;  /* 0x000000ff2600720c */ /* 0x000fc60003f85070 */
[----:B-1----:R-:W5:Y:S04]  /*11a60*/  LDL.LU R41, [R1+0x234] ;  /* 0x0002340001297983 */ /* 0x002f680000300800 */
[----:B------:R-:W-:Y:S04]  /*11a70*/  STL [R1+0x1f4], R40 ;  /* 0x0001f42801007387 */ /* 0x000fe80000100800 */
[----:B--2---:R-:W2:Y:S04]  /*11a80*/  LDL.LU R43, [R1+0x26c] ;  /* 0x00026c00012b7983 */ /* 0x004ea80000300800 */
[----:B------:R1:W-:Y:S01]  /*11a90*/  LDGSTS.E [R3+0x9e00], [R36.64], P2 ;  /* 0x09e0000024037fae */ /* 0x0003e20009121848 */
[----:B------:R-:W-:-:S02]  /*11aa0*/  IMAD.X R45, R45, 0x1, R0, P1 ;  /* 0x000000012d2d7824 */ /* 0x000fc400008e0600 */
[----:B------:R-:W-:Y:S01]  /*11ab0*/  IMAD.X R42, R42, 0x1, R0, P3 ;  /* 0x000000012a2a7824 */ /* 0x000fe200018e0600 */
[----:B------:R-:W-:Y:S02]  /*11ac0*/  ISETP.GT.AND P3, PT, R2, 0x2f, PT ;  /* 0x0000002f0200780c */ /* 0x000fe40003f64270 */
[----:B------:R4:W-:Y:S02]  /*11ad0*/  STL [R1+0x1e8], R45 ;  /* 0x0001e82d01007387 */ /* 0x0009e40000100800 */
[----:B------:R-:W-:Y:S02]  /*11ae0*/  SEL R38, RZ, 0x4, !P3 ;  /* 0x00000004ff267807 */ /* 0x000fe40005800000 */
[----:B------:R4:W-:Y:S01]  /*11af0*/  STL [R1+0x1f0], R42 ;  /* 0x0001f02a01007387 */ /* 0x0009e20000100800 */
[----:B------:R-:W-:Y:S01]  /*11b00*/  ISETP.GE.AND P3, PT, R46, R2, PT ;  /* 0x000000022e00720c */ /* 0x000fe20003f66270 */
[----:B-1----:R-:W-:Y:S02]  /*11b10*/  IMAD.MOV.U32 R36, RZ, RZ, R44 ;  /* 0x000000ffff247224 */ /* 0x002fe400078e002c */
[----:B------:R-:W2:Y:S04]  /*11b20*/  LDL.LU R46, [R1+0x230] ;  /* 0x00023000012e7983 */ /* 0x000ea80000300800 */
[----:B----4-:R-:W4:Y:S01]  /*11b30*/  LDL.LU R44, [R1+0x268] ;  /* 0x00026800012c7983 */ /* 0x010f220000300800 */
[----:B------:R-:W-:-:S02]  /*11b40*/  ISETP.GT.AND P5, PT, R2, 0x33, PT ;  /* 0x000000330200780c */ /* 0x000fc40003fa4270 */
[C---:B------:R-:W-:Y:S01]  /*11b50*/  ISETP.GT.AND P1, PT, R2.reuse, 0x3b, PT ;  /* 0x0000003b0200780c */ /* 0x040fe20003f24270 */
[----:B------:R-:W4:Y:S01]  /*11b60*/  LDL.LU R52, [R1+0x270] ;  /* 0x0002700001347983 */ /* 0x000f220000300800 */
[----:B------:R-:W-:Y:S02]  /*11b70*/  ISETP.GT.AND P2, PT, R2, 0x3f, PT ;  /* 0x0000003f0200780c */ /* 0x000fe40003f44270 */
[----:B------:R-:W-:Y:S02]  /*11b80*/  SEL R2, RZ, 0x4, !P5 ;  /* 0x00000004ff027807 */ /* 0x000fe40006800000 */
[----:B------:R-:W-:Y:S01]  /*11b90*/  IADD3 R39, P5, R39, R198, RZ ;  /* 0x000000c627277210 */ /* 0x000fe20007fbe0ff */
[----:B------:R-:W-:-:S04]  /*11ba0*/  IMAD.MOV.U32 R37, RZ, RZ, R45 ;  /* 0x000000ffff257224 */ /* 0x000fc800078e002d */
[----:B------:R-:W-:Y:S04]  /*11bb0*/  STL [R1+0x22c], R39 ;  /* 0x00022c2701007387 */ /* 0x000fe80000100800 */
[----:B------:R-:W4:Y:S04]  /*11bc0*/  LDL.LU R47, [R1+0x274] ;  /* 0x00027400012f7983 */ /* 0x000f280000300800 */
[----:B------:R-:W4:Y:S04]  /*11bd0*/  LDL.LU R49, [R1+0x2a8] ;  /* 0x0002a80001317983 */ /* 0x000f280000300800 */
[----:B------:R-:W4:Y:S01]  /*11be0*/  LDL.LU R45, [R1+0x2ac] ;  /* 0x0002ac00012d7983 */ /* 0x000f220000300800 */
[----:B------:R-:W-:-:S03]  /*11bf0*/  SEL R2, R2, RZ, !P0 ;  /* 0x000000ff02027207 */ /* 0x000fc60004000000 */
[----:B------:R1:W-:Y:S04]  /*11c00*/  LDGSTS.E [R3+0xac00], [R36.64], P4 ;  /* 0x0ac0000024037fae */ /* 0x0003e8000a121848 */
[----:B------:R-:W4:Y:S04]  /*11c10*/  LDL.LU R51, [R1+0x2b0] ;  /* 0x0002b00001337983 */ /* 0x000f280000300800 */
[----:B------:R-:W4:Y:S01]  /*11c20*/  LDL.LU R50, [R1+0x2b4] ;  /* 0x0002b40001327983 */ /* 0x000f220000300800 */
[----:B-1----:R-:W-:Y:S01]  /*11c30*/  MOV R36, R40 ;  /* 0x0000002800247202 */ /* 0x002fe20000000f00 */
[----:B------:R-:W-:Y:S01]  /*11c40*/  IMAD.MOV.U32 R37, RZ, RZ, R42 ;  /* 0x000000ffff257224 */ /* 0x000fe200078e002a */
[----:B------:R-:W-:Y:S01]  /*11c50*/  SEL R38, R38, RZ, !P0 ;  /* 0x000000ff26267207 */ /* 0x000fe20004000000 */
[----:B------:R-:W4:Y:S04]  /*11c60*/  LDL.LU R42, [R1+0x2ec] ;  /* 0x0002ec00012a7983 */ /* 0x000f280000300800 */
[----:B------:R1:W-:Y:S01]  /*11c70*/  LDGSTS.E [R3+0xae00], [R36.64], P4 ;  /* 0x0ae0000024037fae */ /* 0x0003e2000a121848 */
[----:B------:R-:W-:-:S03]  /*11c80*/  ISETP.NE.U32.AND P4, PT, R38, RZ, PT ;  /* 0x000000ff2600720c */ /* 0x000fc60003f85070 */
[----:B------:R-:W4:Y:S01]  /*11c90*/  LDL.LU R40, [R1+0x2f4] ;  /* 0x0002f40001287983 */ /* 0x000f220000300800 */
[----:B-1----:R-:W-:Y:S02]  /*11ca0*/  SEL R37, RZ, 0x4, !P1 ;  /* 0x00000004ff257807 */ /* 0x002fe40004800000 */
[----:B------:R-:W-:Y:S02]  /*11cb0*/  SEL R36, RZ, 0x4, !P2 ;  /* 0x00000004ff247807 */ /* 0x000fe40005000000 */
[----:B------:R-:W-:Y:S02]  /*11cc0*/  SEL R37, R37, RZ, !P0 ;  /* 0x000000ff25257207 */ /* 0x000fe40004000000 */
[----:B------:R-:W-:Y:S02]  /*11cd0*/  SEL R36, R36, RZ, !P0 ;  /* 0x000000ff24247207 */ /* 0x000fe40004000000 */
[----:B------:R-:W-:Y:S01]  /*11ce0*/  ISETP.NE.U32.AND P2, PT, R37, RZ, PT ;  /* 0x000000ff2500720c */ /* 0x000fe20003f45070 */
[----:B---3--:R-:W-:Y:S01]  /*11cf0*/  IMAD.X R48, R48, 0x1, R0, P5 ;  /* 0x0000000130307824 */ /* 0x008fe200028e0600 */
[----:B------:R-:W-:-:S02]  /*11d00*/  ISETP.NE.U32.AND P5, PT, R2, RZ, PT ;  /* 0x000000ff0200720c */ /* 0x000fc40003fa5070 */
[----:B------:R-:W-:Y:S02]  /*11d10*/  SEL R2, RZ, 0x4, !P6 ;  /* 0x00000004ff027807 */ /* 0x000fe40007000000 */
[-C--:B-----5:R-:W-:Y:S01]  /*11d20*/  IADD3 R41, P6, R41, R198.reuse, RZ ;  /* 0x000000c629297210 */ /* 0x0a0fe20007fde0ff */
[----:B------:R1:W-:Y:S01]  /*11d30*/  STL [R1+0x228], R48 ;  /* 0x0002283001007387 */ /* 0x0003e20000100800 */
[----:B--2---:R-:W-:-:S03]  /*11d40*/  IADD3 R43, P1, R43, R198, RZ ;  /* 0x000000c62b2b7210 */ /* 0x004fc60007f3e0ff */
[----:B------:R-:W-:Y:S01]  /*11d50*/  STL [R1+0x234], R41 ;  /* 0x0002342901007387 */ /* 0x000fe20000100800 */
[----:B------:R-:W-:-:S03]  /*11d60*/  MOV R37, R48 ;  /* 0x0000003000257202 */ /* 0x000fc60000000f00 */
[----:B------:R-:W-:Y:S01]  /*11d70*/  STL [R1+0x26c], R43 ;  /* 0x00026c2b01007387 */ /* 0x000fe20000100800 */
[----:B------:R-:W-:Y:S01]  /*11d80*/  SEL R2, R2, RZ, !P0 ;  /* 0x000000ff02027207 */ /* 0x000fe20004000000 */
[--C-:B------:R-:W-:Y:S02]  /*11d90*/  IMAD.X R46, R46, 0x1, R0.reuse, P6 ;  /* 0x000000012e2e7824 */ /* 0x100fe400030e0600 */
[----:B----4-:R-:W-:-:S03]  /*11da0*/  IMAD.X R44, R44, 0x1, R0, P1 ;  /* 0x000000012c2c7824 */ /* 0x010fc600008e0600 */
[----:B------:R2:W-:Y:S01]  /*11db0*/  STL [R1+0x230], R46 ;  /* 0x0002302e01007387 */ /* 0x0005e20000100800 */
[----:B------:R-:W-:Y:S01]  /*11dc0*/  ISETP.NE.U32.AND P1, PT, R36, RZ, PT ;  /* 0x000000ff2400720c */ /* 0x000fe20003f25070 */
[----:B------:R-:W-:Y:S02]  /*11dd0*/  IMAD.MOV.U32 R36, RZ, RZ, R39 ;  /* 0x000000ffff247224 */ /* 0x000fe400078e0027 */
[----:B------:R3:W-:Y:S04]  /*11de0*/  STL [R1+0x268], R44 ;  /* 0x0002682c01007387 */ /* 0x0007e80000100800 */
[----:B------:R-:W4:Y:S04]  /*11df0*/  LDL.LU R38, [R1+0x2e8] ;  /* 0x0002e80001267983 */ /* 0x000f280000300800 */
[----:B-1----:R-:W5:Y:S04]  /*11e00*/  LDL.LU R48, [R1+0x2f0] ;  /* 0x0002f00001307983 */ /* 0x002f680000300800 */
[----:B------:R-:W5:Y:S01]  /*11e10*/  LDL.LU R39, [R1+0x32c] ;  /* 0x00032c0001277983 */ /* 0x000f620000300800 */
[----:B------:R-:W-:-:S02]  /*11e20*/  ISETP.NE.U32.AND P6, PT, R2, RZ, PT ;  /* 0x000000ff0200720c */ /* 0x000fc40003fc5070 */
[----:B------:R-:W-:Y:S01]  /*11e30*/  SEL R2, RZ, 0x4, P3 ;  /* 0x00000004ff027807 */ /* 0x000fe20001800000 */
[----:B------:R1:W-:Y:S03]  /*11e40*/  LDGSTS.E [R3+0xbc00], [R36.64], P4 ;  /* 0x0bc0000024037fae */ /* 0x0003e6000a121848 */
[----:B------:R-:W-:Y:S02]  /*11e50*/  SEL R2, R2, RZ, !P0 ;  /* 0x000000ff02027207 */ /* 0x000fe40004000000 */
[----:B------:R-:W-:Y:S01]  /*11e60*/  IADD3 R47, P0, R47, R198, RZ ;  /* 0x000000c62f2f7210 */ /* 0x000fe20007f1e0ff */
[----:B-1----:R-:W-:Y:S02]  /*11e70*/  IMAD.MOV.U32 R36, RZ, RZ, R41 ;  /* 0x000000ffff247224 */ /* 0x002fe400078e0029 */
[----:B------:R-:W-:Y:S02]  /*11e80*/  IMAD.MOV.U32 R37, RZ, RZ, R46 ;  /* 0x000000ffff257224 */ /* 0x000fe400078e002e */
[----:B--2---:R-:W2:Y:S01]  /*11e90*/  LDL.LU R46, [R1+0x328] ;  /* 0x00032800012e7983 */ /* 0x004ea20000300800 */
[----:B------:R-:W-:-:S03]  /*11ea0*/  IMAD.X R52, R52, 0x1, R0, P0 ;  /* 0x0000000134347824 */ /* 0x000fc600000e0600 */
[----:B------:R1:W-:Y:S01]  /*11eb0*/  LDGSTS.E [R3+0xbe00], [R36.64], P4 ;  /* 0x0be0000024037fae */ /* 0x0003e2000a121848 */
[----:B------:R-:W-:-:S03]  /*11ec0*/  IADD3 R45, P4, R45, R198, RZ ;  /* 0x000000c62d2d7210 */ /* 0x000fc60007f9e0ff */
[----:B------:R-:W2:Y:S04]  /*11ed0*/  LDL.LU R41, [R1+0x334] ;  /* 0x0003340001297983 */ /* 0x000ea80000300800 */
[----:B------:R3:W-:Y:S01]  /*11ee0*/  STL [R1+0x274], R47 ;  /* 0x0002742f01007387 */ /* 0x0007e20000100800 */
[----:B-1----:R-:W-:Y:S02]  /*11ef0*/  IMAD.MOV.U32 R36, RZ, RZ, R43 ;  /* 0x000000ffff247224 */ /* 0x002fe400078e002b */
[----:B------:R-:W-:Y:S02]  /*11f00*/  IMAD.MOV.U32 R37, RZ, RZ, R44 ;  /* 0x000000ffff257224 */ /* 0x000fe400078e002c */
[----:B---3--:R-:W3:Y:S04]  /*11f10*/  LDL.LU R44, [R1+0x330] ;  /* 0x00033000012c7983 */ /* 0x008ee80000300800 */
[----:B------:R-:W-:Y:S04]  /*11f20*/  STL [R1+0x2ac], R45 ;  /* 0x0002ac2d01007387 */ /* 0x000fe80000100800 */
[----:B------:R-:W-:Y:S04]  /*11f30*/  STL [R1+0x270], R52 ;  /* 0x0002703401007387 */ /* 0x000fe80000100800 */
[----:B------:R-:W3:Y:S04]  /*11f40*/  LDL.LU R43, [R1+0x33c] ;  /* 0x00033c00012b7983 */ /* 0x000ee80000300800 */
[----:B------:R1:W-:Y:S02]  /*11f50*/  LDGSTS.E [R3+0xcc00], [R36.64], P5 ;  /* 0x0cc0000024037fae */ /* 0x0003e4000a921848 */
[----:B-1----:R-:W-:-:S02]  /*11f60*/  IMAD.MOV.U32 R36, RZ, RZ, R47 ;  /* 0x000000ffff247224 */ /* 0x002fc400078e002f */
[----:B------:R-:W3:Y:S01]  /*11f70*/  LDL.LU R47, [R1+0x35c] ;  /* 0x00035c00012f7983 */ /* 0x000ee20000300800 */
[----:B------:R-:W-:Y:S01]  /*11f80*/  IMAD.MOV.U32 R37, RZ, RZ, R52 ;  /* 0x000000ffff257224 */ /* 0x000fe200078e0034 */
[----:B------:R-:W-:Y:S02]  /*11f90*/  IADD3 R50, P0, R50, R198, RZ ;  /* 0x000000c632327210 */ /* 0x000fe40007f1e0ff */
[----:B------:R-:W-:Y:S02]  /*11fa0*/  IADD3.X R49, R49, R0, RZ, P4, !PT ;  /* 0x0000000031317210 */ /* 0x000fe400027fe4ff */
[----:B------:R1:W-:Y:S01]  /*11fb0*/  LDGSTS.E [R3+0xce00], [R36.64], P5 ;  /* 0x0ce0000024037fae */ /* 0x0003e2000a921848 */
[-C--:B------:R-:W-:Y:S01]  /*11fc0*/  IADD3 R42, P4, R42, R198.reuse, RZ ;  /* 0x000000c62a2a7210 */ /* 0x080fe20007f9e0ff */
[----:B------:R-:W-:Y:S02]  /*11fd0*/  IMAD.X R51, R51, 0x1, R0, P0 ;  /* 0x0000000133337824 */ /* 0x000fe400000e0600 */
[----:B------:R-:W-:Y:S01]  /*11fe0*/  STL [R1+0x2b4], R50 ;  /* 0x0002b43201007387 */ /* 0x000fe20000100800 */
[----:B------:R-:W-:-:S03]  /*11ff0*/  IADD3 R40, P0, R40, R198, RZ ;  /* 0x000000c628287210 */ /* 0x000fc60007f1e0ff */
[----:B------:R1:W-:Y:S02]  /*12000*/  STL [R1+0x2a8], R49 ;  /* 0x0002a83101007387 */ /* 0x0003e40000100800 */
[----:B-1----:R-:W-:Y:S02]  /*12010*/  IMAD.MOV.U32 R36, RZ, RZ, R45 ;  /* 0x000000ffff247224 */ /* 0x002fe400078e002d */
[----:B------:R-:W-:Y:S02]  /*12020*/  IMAD.MOV.U32 R37, RZ, RZ, R49 ;  /* 0x000000ffff257224 */ /* 0x000fe400078e0031 */
[----:B------:R-:W3:Y:S04]  /*12030*/  LDL.LU R49, [R1+0x338] ;  /* 0x0003380001317983 */ /* 0x000ee80000300800 */
[----:B------:R-:W-:Y:S04]  /*12040*/  STL [R1+0x2ec], R42 ;  /* 0x0002ec2a01007387 */ /* 0x000fe80000100800 */
[----:B------:R1:W-:Y:S04]  /*12050*/  STL [R1+0x2b0], R51 ;  /* 0x0002b03301007387 */ /* 0x0003e80000100800 */
[----:B------:R1:W-:Y:S04]  /*12060*/  LDGSTS.E [R3+0xdc00], [R36.64], P6 ;  /* 0x0dc0000024037fae */ /* 0x0003e8000b121848 */
[----:B------:R-:W3:Y:S01]  /*12070*/  LDL.LU R45, [R1+0x37c] ;  /* 0x00037c00012d7983 */ /* 0x000ee20000300800 */
[----:B-1----:R-:W-:-:S03]  /*12080*/  IMAD.MOV.U32 R37, RZ, RZ, R51 ;  /* 0x000000ffff257224 */ /* 0x002fc600078e0033 */
[----:B------:R-:W3:Y:S01]  /*12090*/  LDL.LU R51, [R1+0x358] ;  /* 0x0003580001337983 */ /* 0x000ee20000300800 */
[----:B------:R-:W-:-:S03]  /*120a0*/  IMAD.MOV.U32 R36, RZ, RZ, R50 ;  /* 0x000000ffff247224 */ /* 0x000fc600078e0032 */
[----:B------:R-:W-:Y:S04]  /*120b0*/  STL [R1+0x2f4], R40 ;  /* 0x0002f42801007387 */ /* 0x000fe80000100800 */
[----:B------:R1:W-:Y:S02]  /*120c0*/  LDGSTS.E [R3+0xde00], [R36.64], P6 ;  /* 0x0de0000024037fae */ /* 0x0003e4000b121848 */
[----:B-1----:R-:W-:Y:S01]  /*120d0*/  IMAD.MOV.U32 R36, RZ, RZ, R42 ;  /* 0x000000ffff247224 */ /* 0x002fe200078e002a */
[----:B----4-:R-:W-:Y:S01]  /*120e0*/  IADD3.X R38, R38, R0, RZ, P4, !PT ;  /* 0x0000000026267210 */ /* 0x010fe200027fe4ff */
[----:B-----5:R-:W-:-:S04]  /*120f0*/  IMAD.X R48, R48, 0x1, R0, P0 ;  /* 0x0000000130307824 */ /* 0x020fc800000e0600 */
[----:B------:R1:W-:Y:S01]  /*12100*/  STL [R1+0x2e8], R38 ;  /* 0x0002e82601007387 */ /* 0x0003e20000100800 */
[----:B------:R-:W-:-:S03]  /*12110*/  IADD3 R39, P4, R39, R198, RZ ;  /* 0x000000c627277210 */ /* 0x000fc60007f9e0ff */
[----:B------:R-:W4:Y:S04]  /*12120*/  LDL.LU R50, [R1+0x378] ;  /* 0x0003780001327983 */ /* 0x000f280000300800 */
[----:B------:R-:W-:Y:S04]  /*12130*/  STL [R1+0x32c], R39 ;  /* 0x00032c2701007387 */ /* 0x000fe80000100800 */
[----:B------:R5:W-:Y:S01]  /*12140*/  STL [R1+0x2f0], R48 ;  /* 0x0002f03001007387 */ /* 0x000be20000100800 */
[----:B------:R-:W-:-:S03]  /*12150*/  IMAD.MOV.U32 R37, RZ, RZ, R38 ;  /* 0x000000ffff257224 */ /* 0x000fc600078e0026 */
[----:B------:R-:W4:Y:S04]  /*12160*/  LDL.LU R42, [R1+0x39c] ;  /* 0x00039c00012a7983 */ /* 0x000f280000300800 */
[----:B------:R5:W-:Y:S01]  /*12170*/  LDGSTS.E [R3+0xec00], [R36.64], P2 ;  /* 0x0ec0000024037fae */ /* 0x000be20009121848 */
[----:B--2---:R-:W-:-:S03]  /*12180*/  IADD3.X R46, R46, R0, RZ, P4, !PT ;  /* 0x000000002e2e7210 */ /* 0x004fc600027fe4ff */
[----:B-1----:R-:W2:Y:S01]  /*12190*/  LDL.LU R38, [R1+0x3bc] ;  /* 0x0003bc0001267983 */ /* 0x002ea20000300800 */
[----:B-----5:R-:W-:Y:S02]  /*121a0*/  IMAD.MOV.U32 R36, RZ, RZ, R40 ;  /* 0x000000ffff247224 */ /* 0x020fe400078e0028 */
[----:B------:R-:W-:Y:S01]  /*121b0*/  IMAD.MOV.U32 R37, RZ, RZ, R48 ;  /* 0x000000ffff257224 */ /* 0x000fe200078e0030 */
[----:B------:R-:W-:Y:S01]  /*121c0*/  IADD3 R41, P0, R41, R198, RZ ;  /* 0x000000c629297210 */ /* 0x000fe20007f1e0ff */
[----:B------:R-:W5:Y:S04]  /*121d0*/  LDL.LU R48, [R1+0x398] ;  /* 0x0003980001307983 */ /* 0x000f680000300800 */
[----:B------:R1:W-:Y:S01]  /*121e0*/  LDGSTS.E [R3+0xee00], [R36.64], P2 ;  /* 0x0ee0000024037fae */ /* 0x0003e20009121848 */
[----:B---3--:R-:W-:-:S03]  /*121f0*/  IMAD.X R44, R44, 0x1, R0, P0 ;  /* 0x000000012c2c7824 */ /* 0x008fc600000e0600 */
[----:B------:R-:W-:Y:S04]  /*12200*/  STL [R1+0x334], R41 ;  /* 0x0003342901007387 */ /* 0x000fe80000100800 */
[----:B------:R3:W-:Y:S01]  /*12210*/  STL [R1+0x328], R46 ;  /* 0x0003282e01007387 */ /* 0x0007e20000100800 */
[----:B-1----:R-:W-:-:S03]  /*12220*/  IMAD.MOV.U32 R36, RZ, RZ, R39 ;  /* 0x000000ffff247224 */ /* 0x002fc600078e0027 */
[----:B------:R-:W5:Y:S01]  /*12230*/  LDL.LU R40, [R1+0x3dc] ;  /* 0x0003dc0001287983 */ /* 0x000f620000300800 */
[----:B------:R-:W-:Y:S01]  /*12240*/  IADD3 R43, P2, R43, UR7, RZ ;  /* 0x000000072b2b7c10 */ /* 0x000fe2000ff5e0ff */
[----:B------:R-:W-:Y:S02]  /*12250*/  IMAD.MOV.U32 R37, RZ, RZ, R46 ;  /* 0x000000ffff257224 */ /* 0x000fe400078e002e */
[----:B---3--:R-:W3:Y:S04]  /*12260*/  LDL.LU R46, [R1+0x3b8] ;  /* 0x0003b800012e7983 */ /* 0x008ee80000300800 */
[----:B------:R-:W-:Y:S04]  /*12270*/  STL [R1+0x33c], R43 ;  /* 0x00033c2b01007387 */ /* 0x000fe80000100800 */
[----:B------:R1:W-:Y:S04]  /*12280*/  STL [R1+0x330], R44 ;  /* 0x0003302c01007387 */ /* 0x0003e80000100800 */
[----:B------:R-:W3:Y:S01]  /*12290*/  LDL.LU R39, [R1+0x3fc] ;  /* 0x0003fc0001277983 */ /* 0x000ee20000300800 */
[----:B------:R-:W-:-:S03]  /*122a0*/  IADD3 R47, P0, R47, UR7, RZ ;  /* 0x000000072f2f7c10 */ /* 0x000fc6000ff1e0ff */
[----:B------:R1:W-:Y:S04]  /*122b0*/  LDGSTS.E [R3+0xfc00], [R36.64], P1 ;  /* 0x0fc0000024037fae */ /* 0x0003e80008921848 */
[----:B------:R-:W-:Y:S01]  /*122c0*/  STL [R1+0x35c], R47 ;  /* 0x00035c2f01007387 */ /* 0x000fe20000100800 */
[----:B-1----:R-:W-:-:S03]  /*122d0*/  IMAD.MOV.U32 R37, RZ, RZ, R44 ;  /* 0x000000ffff257224 */ /* 0x002fc600078e002c */
[----:B------:R-:W3:Y:S01]  /*122e0*/  LDL.LU R44, [R1+0x3d8] ;  /* 0x0003d800012c7983 */ /* 0x000ee20000300800 */
[----:B------:R-:W-:Y:S01]  /*122f0*/  IMAD.MOV.U32 R36, RZ, RZ, R41 ;  /* 0x000000ffff247224 */ /* 0x000fe200078e0029 */
[----:B------:R-:W-:Y:S02]  /*12300*/  ISETP.NE.U32.AND P3, PT, R2, RZ, PT ;  /* 0x000000ff0200720c */ /* 0x000fe40003f65070 */
[----:B------:R-:W-:Y:S02]  /*12310*/  MOV R2, UR5 ;  /* 0x0000000500027c02 */ /* 0x000fe40008000f00 */
[----:B------:R1:W-:Y:S01]  /*12320*/  LDGSTS.E [R3+0xfe00], [R36.64], P1 ;  /* 0x0fe0000024037fae */ /* 0x0003e20008921848 */
[----:B------:R-:W-:-:S03]  /*12330*/  IADD3.X R49, R49, UR6, RZ, P2, !PT ;  /* 0x0000000631317c10 */ /* 0x000fc600097fe4ff */
[----:B------:R-:W0:Y:S04]  /*12340*/  LDGDEPBAR ;  /* 0x00000000000079af */ /* 0x000e280000000000 */
[----:B------:R1:W-:Y:S04]  /*12350*/  STL [R1+0x338], R49 ;  /* 0x0003383101007387 */ /* 0x0003e80000100800 */
[----:B------:R-:W3:Y:S01]  /*12360*/  LDL.LU R41, [R1+0x41c] ;  /* 0x00041c0001297983 */ /* 0x000ee20000300800 */
[----:B-1----:R-:W-:-:S03]  /*12370*/  IMAD R36, R2, 0x4000, R207 ;  /* 0x0000400002247824 */ /* 0x002fc600078e02cf */
[----:B------:R-:W3:Y:S01]  /*12380*/  LDL.LU R37, [R1+0x3f8] ;  /* 0x0003f80001257983 */ /* 0x000ee20000300800 */
[----:B------:R-:W-:Y:S01]  /*12390*/  IADD3 R45, P1, R45, UR7, RZ ;  /* 0x000000072d2d7c10 */ /* 0x000fe2000ff3e0ff */
[----:B------:R-:W-:Y:S02]  /*123a0*/  IMAD.MOV.U32 R2, RZ, RZ, R43 ;  /* 0x000000ffff027224 */ /* 0x000fe400078e002b */
[----:B------:R-:W-:Y:S02]  /*123b0*/  IMAD.MOV.U32 R3, RZ, RZ, R49 ;  /* 0x000000ffff037224 */ /* 0x000fe400078e0031 */
[----:B------:R-:W-:Y:S04]  /*123c0*/  STL [R1+0x37c], R45 ;  /* 0x00037c2d01007387 */ /* 0x000fe80000100800 */
[----:B------:R1:W-:Y:S01]  /*123d0*/  LDGSTS.E [R36+0x20000], [R2.64], P3 ;  /* 0x2000000002247fae */ /* 0x0003e20009921848 */
[----:B------:R-:W-:-:S05]  /*123e0*/  IADD3.X R51, R51, UR6, RZ, P0, !PT ;  /* 0x0000000633337c10 */ /* 0x000fca00087fe4ff */
[----:B------:R2:W-:Y:S04]  /*123f0*/  STL [R1+0x358], R51 ;  /* 0x0003583301007387 */ /* 0x0005e80000100800 */
[----:B------:R-:W3:Y:S04]  /*12400*/  LDL.LU R43, [R1+0x418] ;  /* 0x00041800012b7983 */ /* 0x000ee80000300800 */
[----:B------:R-:W3:Y:S01]  /*12410*/  LDL.LU R49, [R1+0x344] ;  /* 0x0003440001317983 */ /* 0x000ee20000300800 */
[----:B-1----:R-:W-:Y:S01]  /*12420*/  MOV R2, R47 ;  /* 0x0000002f00027202 */ /* 0x002fe20000000f00 */
[----:B------:R-:W-:-:S02]  /*12430*/  IMAD.MOV.U32 R3, RZ, RZ, R51 ;  /* 0x000000ffff037224 */ /* 0x000fc400078e0033 */
[----:B------:R-:W3:Y:S04]  /*12440*/  LDL.LU R47, [R1+0x364] ;  /* 0x00036400012f7983 */ /* 0x000ee80000300800 */
[----:B------:R1:W-:Y:S02]  /*12450*/  LDGSTS.E [R36+0x20800], [R2.64], P3 ;  /* 0x2080000002247fae */ /* 0x0003e40009921848 */
[----:B-1----:R-:W-:Y:S01]  /*12460*/  IMAD.MOV.U32 R2, RZ, RZ, R45 ;  /* 0x000000ffff027224 */ /* 0x002fe200078e002d */
[----:B----4-:R-:W-:Y:S02]  /*12470*/  IADD3.X R50, R50, UR6, RZ, P1, !PT ;  /* 0x0000000632327c10 */ /* 0x010fe40008ffe4ff */
[----:B------:R-:W-:-:S05]  /*12480*/  IADD3 R42, P0, R42, UR7, RZ ;  /* 0x000000072a2a7c10 */ /* 0x000fca000ff1e0ff */
[----:B------:R-:W-:Y:S04]  /*12490*/  STL [R1+0x39c], R42 ;  /* 0x00039c2a01007387 */ /* 0x000fe80000100800 */
[----:B------:R1:W-:Y:S04]  /*124a0*/  STL [R1+0x378], R50 ;  /* 0x0003783201007387 */ /* 0x0003e80000100800 */
[----:B--2---:R-:W2:Y:S01]  /*124b0*/  LDL.LU R51, [R1+0x340] ;  /* 0x0003400001337983 */ /* 0x004ea20000300800 */
[----:B------:R-:W-:Y:S01]  /*124c0*/  IADD3 R38, P1, R38, UR7, RZ ;  /* 0x0000000726267c10 */ /* 0x000fe2000ff3e0ff */
[----:B------:R-:W-:Y:S01]  /*124d0*/  IMAD.MOV.U32 R3, RZ, RZ, R50 ;  /* 0x000000ffff037224 */ /* 0x000fe200078e0032 */
[----:B-----5:R-:W-:-:S03]  /*124e0*/  IADD3.X R48, R48, UR6, RZ, P0, !PT ;  /* 0x0000000630307c10 */ /* 0x020fc600087fe4ff */
[----:B------:R-:W-:Y:S04]  /*124f0*/  STL [R1+0x3bc], R38 ;  /* 0x0003bc2601007387 */ /* 0x000fe80000100800 */
[----:B------:R4:W-:Y:S04]  /*12500*/  STL [R1+0x398], R48 ;  /* 0x0003983001007387 */ /* 0x0009e80000100800 */
[----:B------:R-:W5:Y:S04]  /*12510*/  LDL.LU R45, [R1+0x384] ;  /* 0x00038400012d7983 */ /* 0x000f680000300800 */
[----:B-1----:R-:W5:Y:S01]  /*12520*/  LDL.LU R50, [R1+0x360] ;  /* 0x0003600001327983 */ /* 0x002f620000300800 */
[----:B------:R-:W-:-:S03]  /*12530*/  IADD3 R40, P0, R40, UR7, RZ ;  /* 0x0000000728287c10 */ /* 0x000fc6000ff1e0ff */
[----:B------:R1:W-:Y:S01]  /*12540*/  LDGSTS.E [R36+0x21000], [R2.64], P3 ;  /* 0x2100000002247fae */ /* 0x0003e20009921848 */
[----:B---3--:R-:W-:-:S03]  /*12550*/  IADD3.X R46, R46, UR6, RZ, P1, !PT ;  /* 0x000000062e2e7c10 */ /* 0x008fc60008ffe4ff */
[----:B------:R-:W-:Y:S04]  /*12560*/  STL [R1+0x3dc], R40 ;  /* 0x0003dc2801007387 */ /* 0x000fe80000100800 */
[----:B------:R3:W-:Y:S01]  /*12570*/  STL [R1+0x3b8], R46 ;  /* 0x0003b82e01007387 */ /* 0x0007e20000100800 */
[----:B-1----:R-:W-:Y:S02]  /*12580*/  IMAD.MOV.U32 R2, RZ, RZ, R42 ;  /* 0x000000ffff027224 */ /* 0x002fe400078e002a */
[----:B------:R-:W-:Y:S01]  /*12590*/  IMAD.MOV.U32 R3, RZ, RZ, R48 ;  /* 0x000000ffff037224 */ /* 0x000fe200078e0030 */
[----:B------:R-:W5:Y:S01]  /*125a0*/  LDL.LU R42, [R1+0x3a4] ;  /* 0x0003a400012a7983 */ /* 0x000f620000300800 */
[----:B------:R-:W-:-:S03]  /*125b0*/  IADD3 R39, P1, R39, UR7, RZ ;  /* 0x0000000727277c10 */ /* 0x000fc6000ff3e0ff */
[----:B----4-:R-:W4:Y:S04]  /*125c0*/  LDL.LU R48, [R1+0x380] ;  /* 0x0003800001307983 */ /* 0x010f280000300800 */
[----:B------:R1:W-:Y:S04]  /*125d0*/  LDGSTS.E [R36+0x21800], [R2.64], P3 ;  /* 0x2180000002247fae */ /* 0x0003e80009921848 */
[----:B------:R-:W-:Y:S01]  /*125e0*/  STL [R1+0x3fc], R39 ;  /* 0x0003fc2701007387 */ /* 0x000fe20000100800 */
[----:B------:R-:W-:Y:S01]  /*125f0*/  IADD3.X R44, R44, UR6, RZ, P0, !PT ;  /* 0x000000062c2c7c10 */ /* 0x000fe200087fe4ff */
[----:B-1----:R-:W-:Y:S01]  /*12600*/  IMAD.MOV.U32 R3, RZ, RZ, R46 ;  /* 0x000000ffff037224 */ /* 0x002fe200078e002e */
[----:B------:R-:W-:-:S03]  /*12610*/  MOV R2, R38 ;  /* 0x0000002600027202 */ /* 0x000fc60000000f00 */
[----:B------:R1:W-:Y:S04]  /*12620*/  STL [R1+0x3d8], R44 ;  /* 0x0003d82c01007387 */ /* 0x0003e80000100800 */
[----:B------:R-:W4:Y:S04]  /*12630*/  LDL.LU R38, [R1+0x3c4] ;  /* 0x0003c40001267983 */ /* 0x000f280000300800 */
[----:B---3--:R-:W3:Y:S04]  /*12640*/  LDL.LU R46, [R1+0x3a0] ;  /* 0x0003a000012e7983 */ /* 0x008ee80000300800 */
[----:B------:R1:W-:Y:S01]  /*12650*/  LDGSTS.E [R36+0x22000], [R2.64], P3 ;  /* 0x2200000002247fae */ /* 0x0003e20009921848 */
[----:B------:R-:W-:-:S02]  /*12660*/  IADD3 R41, P2, R41, UR7, RZ ;  /* 0x0000000729297c10 */ /* 0x000fc4000ff5e0ff */
[----:B------:R-:W-:-:S03]  /*12670*/  IADD3.X R37, R37, UR6, RZ, P1, !PT ;  /* 0x0000000625257c10 */ /* 0x000fc60008ffe4ff */
[----:B------:R-:W-:Y:S01]  /*12680*/  STL [R1+0x41c], R41 ;  /* 0x00041c2901007387 */ /* 0x000fe20000100800 */
[----:B-1----:R-:W-:Y:S02]  /*12690*/  IMAD.MOV.U32 R2, RZ, RZ, R40 ;  /* 0x000000ffff027224 */ /* 0x002fe400078e0028 */
[----:B------:R-:W-:Y:S01]  /*126a0*/  IMAD.MOV.U32 R3, RZ, RZ, R44 ;  /* 0x000000ffff037224 */ /* 0x000fe200078e002c */
[----:B------:R1:W-:Y:S04]  /*126b0*/  STL [R1+0x3f8], R37 ;  /* 0x0003f82501007387 */ /* 0x0003e80000100800 */
[----:B------:R1:W-:Y:S04]  /*126c0*/  LDGSTS.E [R36+0x22800], [R2.64], P3 ;  /* 0x2280000002247fae */ /* 0x0003e80009921848 */
[----:B------:R-:W3:Y:S01]  /*126d0*/  LDL.LU R40, [R1+0x3e4] ;  /* 0x0003e40001287983 */ /* 0x000ee20000300800 */
[----:B------:R-:W-:-:S03]  /*126e0*/  IADD3.X R43, R43, UR6, RZ, P2, !PT ;  /* 0x000000062b2b7c10 */ /* 0x000fc600097fe4ff */
[----:B------:R-:W3:Y:S01]  /*126f0*/  LDL.LU R44, [R1+0x3c0] ;  /* 0x0003c000012c7983 */ /* 0x000ee20000300800 */
[----:B------:R-:W-:Y:S01]  /*12700*/  IADD3 R49, P0, R49, UR7, RZ ;  /* 0x0000000731317c10 */ /* 0x000fe2000ff1e0ff */
[----:B-1----:R-:W-:Y:S02]  /*12710*/  IMAD.MOV.U32 R2, RZ, RZ, R39 ;  /* 0x000000ffff027224 */ /* 0x002fe400078e0027 */
[----:B------:R-:W-:Y:S02]  /*12720*/  IMAD.MOV.U32 R3, RZ, RZ, R37 ;  /* 0x000000ffff037224 */ /* 0x000fe400078e0025 */
[----:B------:R-:W-:Y:S01]  /*12730*/  STL [R1+0x344], R49 ;  /* 0x0003443101007387 */ /* 0x000fe20000100800 */
[----:B------:R-:W-:-:S03]  /*12740*/  IADD3 R47, P1, R47, UR7, RZ ;  /* 0x000000072f2f7c10 */ /* 0x000fc6000ff3e0ff */
[----:B------:R1:W-:Y:S01]  /*12750*/  STL [R1+0x418], R43 ;  /* 0x0004182b01007387 */ /* 0x0003e20000100800 */
[----:B------:R-:W-:-:S03]  /*12760*/  MOV R37, UR5 ;  /* 0x0000000500257c02 */ /* 0x000fc60008000f00 */
[----:B------:R1:W-:Y:S04]  /*12770*/  LDGSTS.E [R36+0x23000], [R2.64], P3 ;  /* 0x2300000002247fae */ /* 0x0003e80009921848 */
[----:B------:R-:W3:Y:S01]  /*12780*/  LDL.LU R39, [R1+0x404] ;  /* 0x0004040001277983 */ /* 0x000ee20000300800 */
[----:B-1----:R-:W-:Y:S02]  /*12790*/  IMAD.MOV.U32 R2, RZ, RZ, R41 ;  /* 0x000000ffff027224 */ /* 0x002fe400078e0029 */
[----:B------:R-:W-:Y:S01]  /*127a0*/  IMAD.MOV.U32 R3, RZ, RZ, R43 ;  /* 0x000000ffff037224 */ /* 0x000fe200078e002b */
[----:B------:R-:W3:Y:S01]  /*127b0*/  LDL.LU R41, [R1+0x3e0] ;  /* 0x0003e00001297983 */ /* 0x000ee20000300800 */
[----:B------:R-:W-:-:S03]  /*127c0*/  LOP3.LUT R43, R207, 0x20, RZ, 0x3c, !PT ;  /* 0x00000020cf2b7812 */ /* 0x000fc600078e3cff */
[----:B------:R-:W-:Y:S02]  /*127d0*/  STL [R1+0x364], R47 ;  /* 0x0003642f01007387 */ /* 0x000fe40000100800 */
[----:B------:R-:W-:Y:S02]  /*127e0*/  IMAD R37, R37, 0x4000, R43 ;  /* 0x0000400025257824 */ /* 0x000fe400078e022b */
[----:B------:R1:W-:Y:S02]  /*127f0*/  LDGSTS.E [R36+0x23800], [R2.64], P3 ;  /* 0x2380000002247fae */ /* 0x0003e40009921848 */
[----:B-1----:R-:W-:Y:S01]  /*12800*/  IMAD.MOV.U32 R2, RZ, RZ, R49 ;  /* 0x000000ffff027224 */ /* 0x002fe200078e0031 */
[----:B--2---:R-:W-:-:S05]  /*12810*/  IADD3.X R51, R51, UR6, RZ, P0, !PT ;  /* 0x0000000633337c10 */ /* 0x004fca00087fe4ff */
[----:B------:R1:W-:Y:S04]  /*12820*/  STL [R1+0x340], R51 ;  /* 0x0003403301007387 */ /* 0x0003e80000100800 */
[----:B------:R-:W2:Y:S04]  /*12830*/  LDL.LU R43, [R1+0x424] ;  /* 0x00042400012b7983 */ /* 0x000ea80000300800 */
[----:B------:R-:W2:Y:S01]  /*12840*/  LDL.LU R36, [R1+0x400] ;  /* 0x0004000001247983 */ /* 0x000ea20000300800 */
[----:B-----5:R-:W-:Y:S02]  /*12850*/  IADD3 R45, P0, R45, UR7, RZ ;  /* 0x000000072d2d7c10 */ /* 0x020fe4000ff1e0ff */
[----:B------:R-:W-:Y:S01]  /*12860*/  IADD3.X R50, R50, UR6, RZ, P1, !PT ;  /* 0x0000000632327c10 */ /* 0x000fe20008ffe4ff */
[----:B------:R-:W-:-:S02]  /*12870*/  IMAD.MOV.U32 R3, RZ, RZ, R51 ;  /* 0x000000ffff037224 */ /* 0x000fc400078e0033 */
[----:B------:R-:W-:Y:S04]  /*12880*/  STL [R1+0x384], R45 ;  /* 0x0003842d01007387 */ /* 0x000fe80000100800 */
[----:B------:R5:W-:Y:S04]  /*12890*/  STL [R1+0x360], R50 ;  /* 0x0003603201007387 */ /* 0x000be80000100800 */
[----:B------:R-:W2:Y:S04]  /*128a0*/  LDL.LU R49, [R1+0x34c] ;  /* 0x00034c0001317983 */ /* 0x000ea80000300800 */
[----:B-1----:R-:W2:Y:S04]  /*128b0*/  LDL.LU R51, [R1+0x420] ;  /* 0x0004200001337983 */ /* 0x002ea80000300800 */
[----:B------:R1:W-:Y:S01]  /*128c0*/  LDGSTS.E [R37+0x20200], [R2.64], P3 ;  /* 0x2020000002257fae */ /* 0x0003e20009921848 */
[----:B------:R-:W-:-:S02]  /*128d0*/  IADD3 R42, P1, R42, UR7, RZ ;  /* 0x000000072a2a7c10 */ /* 0x000fc4000ff3e0ff */
[----:B----4-:R-:W-:-:S03]  /*128e0*/  IADD3.X R48, R48, UR6, RZ, P0, !PT ;  /* 0x0000000630307c10 */ /* 0x010fc600087fe4ff */
[----:B------:R-:W-:Y:S01]  /*128f0*/  STL [R1+0x3a4], R42 ;  /* 0x0003a42a01007387 */ /* 0x000fe20000100800 */
[----:B-1----:R-:W-:Y:S01]  /*12900*/  MOV R2, R47 ;  /* 0x0000002f00027202 */ /* 0x002fe20000000f00 */
[----:B------:R-:W-:Y:S02]  /*12910*/  IMAD.MOV.U32 R3, RZ, RZ, R50 ;  /* 0x000000ffff037224 */ /* 0x000fe400078e0032 */
[----:B------:R1:W-:Y:S04]  /*12920*/  STL [R1+0x380], R48 ;  /* 0x0003803001007387 */ /* 0x0003e80000100800 */
[----:B------:R-:W4:Y:S04]  /*12930*/  LDL.LU R47, [R1+0x36c] ;  /* 0x00036c00012f7983 */ /* 0x000f280000300800 */
[----:B-----5:R-:W5:Y:S04]  /*12940*/  LDL.LU R50, [R1+0x348] ;  /* 0x0003480001327983 */ /* 0x020f680000300800 */
[----:B------:R1:W-:Y:S01]  /*12950*/  LDGSTS.E [R37+0x20a00], [R2.64], P3 ;  /* 0x20a0000002257fae */ /* 0x0003e20009921848 */
[----:B------:R-:W-:-:S02]  /*12960*/  IADD3 R38, P0, R38, UR7, RZ ;  /* 0x0000000726267c10 */ /* 0x000fc4000ff1e0ff */
[----:B---3--:R-:W-:-:S03]  /*12970*/  IADD3.X R46, R46, UR6, RZ, P1, !PT ;  /* 0x000000062e2e7c10 */ /* 0x008fc60008ffe4ff */
[----:B------:R-:W-:Y:S01]  /*12980*/  STL [R1+0x3c4], R38 ;  /* 0x0003c42601007387 */ /* 0x000fe20000100800 */
[----:B-1----:R-:W-:-:S03]  /*12990*/  IMAD.MOV.U32 R2, RZ, RZ, R45 ;  /* 0x000000ffff027224 */ /* 0x002fc600078e002d */
[----:B------:R1:W-:Y:S01]  /*129a0*/  STL [R1+0x3a0], R46 ;  /* 0x0003a02e01007387 */ /* 0x0003e20000100800 */
[----:B------:R-:W-:-:S03]  /*129b0*/  IMAD.MOV.U32 R3, RZ, RZ, R48 ;  /* 0x000000ffff037224 */ /* 0x000fc600078e0030 */
[----:B------:R-:W2:Y:S04]  /*129c0*/  LDL.LU R45, [R1+0x38c] ;  /* 0x00038c00012d7983 */ /* 0x000ea80000300800 */
[----:B------:R-:W2:Y:S04]  /*129d0*/  LDL.LU R48, [R1+0x368] ;  /* 0x0003680001307983 */ /* 0x000ea80000300800 */
[----:B------:R1:W-:Y:S01]  /*129e0*/  LDGSTS.E [R37+0x21200], [R2.64], P3 ;  /* 0x2120000002257fae */ /* 0x0003e20009921848 */
[----:B------:R-:W-:Y:S01]  /*129f0*/  IADD3 R40, P1, R40, UR7, RZ ;  /* 0x0000000728287c10 */ /* 0x000fe2000ff3e0ff */
[----:B-1----:R-:W-:Y:S01]  /*12a00*/  IMAD.MOV.U32 R2, RZ, RZ, R42 ;  /* 0x000000ffff027224 */ /* 0x002fe200078e002a */
[----:B------:R-:W-:Y:S01]  /*12a10*/  IADD3.X R44, R44, UR6, RZ, P0, !PT ;  /* 0x000000062c2c7c10 */ /* 0x000fe200087fe4ff */
[----:B------:R-:W-:-:S02]  /*12a20*/  IMAD.MOV.U32 R3, RZ, RZ, R46 ;  /* 0x000000ffff037224 */ /* 0x000fc400078e002e */
[----:B------:R-:W-:Y:S04]  /*12a30*/  STL [R1+0x3e4], R40 ;  /* 0x0003e42801007387 */ /* 0x000fe80000100800 */
[----:B------:R1:W-:Y:S04]  /*12a40*/  STL [R1+0x3c0], R44 ;  /* 0x0003c02c01007387 */ /* 0x0003e80000100800 */
[----:B------:R-:W2:Y:S04]  /*12a50*/  LDL.LU R42, [R1+0x3ac] ;  /* 0x0003ac00012a7983 */ /* 0x000ea80000300800 */
[----:B------:R1:W-:Y:S04]  /*12a60*/  LDGSTS.E [R37+0x21a00], [R2.64], P3 ;  /* 0x21a0000002257fae */ /* 0x0003e80009921848 */
[----:B------:R-:W2:Y:S01]  /*12a70*/  LDL.LU R46, [R1+0x388] ;  /* 0x00038800012e7983 */ /* 0x000ea20000300800 */
[----:B------:R-:W-:-:S05]  /*12a80*/  IADD3 R39, P0, R39, UR7, RZ ;  /* 0x0000000727277c10 */ /* 0x000fca000ff1e0ff */
[----:B------:R-:W-:Y:S01]  /*12a90*/  STL [R1+0x404], R39 ;  /* 0x0004042701007387 */ /* 0x000fe20000100800 */
[----:B-1----:R-:W-:Y:S01]  /*12aa0*/  MOV R2, R38 ;  /* 0x0000002600027202 */ /* 0x002fe20000000f00 */
[----:B------:R-:W-:Y:S01]  /*12ab0*/  IMAD.MOV.U32 R3, RZ, RZ, R44 ;  /* 0x000000ffff037224 */ /* 0x000fe200078e002c */
[----:B------:R-:W-:-:S04]  /*12ac0*/  IADD3.X R41, R41, UR6, RZ, P1, !PT ;  /* 0x0000000629297c10 */ /* 0x000fc80008ffe4ff */
[----:B------:R1:W-:Y:S04]  /*12ad0*/  LDGSTS.E [R37+0x22200], [R2.64], P3 ;  /* 0x2220000002257fae */ /* 0x0003e80009921848 */
[----:B------:R2:W-:Y:S04]  /*12ae0*/  STL [R1+0x3e0], R41 ;  /* 0x0003e02901007387 */ /* 0x0005e80000100800 */
[----:B------:R-:W2:Y:S04]  /*12af0*/  LDL.LU R44, [R1+0x3a8] ;  /* 0x0003a800012c7983 */ /* 0x000ea80000300800 */
[----:B------:R-:W2:Y:S01]  /*12b00*/  LDL.LU R38, [R1+0x3cc] ;  /* 0x0003cc0001267983 */ /* 0x000ea20000300800 */
[----:B-1----:R-:W-:-:S03]  /*12b10*/  IMAD.MOV.U32 R2, RZ, RZ, R40 ;  /* 0x000000ffff027224 */ /* 0x002fc600078e0028 */
[----:B------:R-:W2:Y:S01]  /*12b20*/  LDL.LU R40, [R1+0x3c8] ;  /* 0x0003c80001287983 */ /* 0x000ea20000300800 */
[----:B------:R-:W-:-:S05]  /*12b30*/  IMAD.MOV.U32 R3, RZ, RZ, R41 ;  /* 0x000000ffff037224 */ /* 0x000fca00078e0029 */
[----:B------:R1:W-:Y:S02]  /*12b40*/  LDGSTS.E [R37+0x22a00], [R2.64], P3 ;  /* 0x22a0000002257fae */ /* 0x0003e40009921848 */
[----:B-1----:R-:W-:Y:S01]  /*12b50*/  IMAD.MOV.U32 R2, RZ, RZ, R39 ;  /* 0x000000ffff027224 */ /* 0x002fe200078e0027 */
[----:B--2---:R-:W-:Y:S02]  /*12b60*/  IADD3 R43, P1, R43, UR7, RZ ;  /* 0x000000072b2b7c10 */ /* 0x004fe4000ff3e0ff */
[----:B------:R-:W-:-:S03]  /*12b70*/  IADD3.X R36, R36, UR6, RZ, P0, !PT ;  /* 0x0000000624247c10 */ /* 0x000fc600087fe4ff */
[----:B------:R1:W-:Y:S04]  /*12b80*/  STL [R1+0x424], R43 ;  /* 0x0004242b01007387 */ /* 0x0003e80000100800 */
[----:B------:R2:W-:Y:S04]  /*12b90*/  STL [R1+0x400], R36 ;  /* 0x0004002401007387 */ /* 0x0005e80000100800 */
[----:B------:R-:W3:Y:S01]  /*12ba0*/  LDL.LU R41, [R1+0x3ec] ;  /* 0x0003ec0001297983 */ /* 0x000ee20000300800 */
[----:B------:R-:W-:-:S03]  /*12bb0*/  IMAD.MOV.U32 R3, RZ, RZ, R36 ;  /* 0x000000ffff037224 */ /* 0x000fc600078e0024 */
[----:B------:R-:W3:Y:S01]  /*12bc0*/  LDL.LU R39, [R1+0x40c] ;  /* 0x00040c0001277983 */ /* 0x000ee20000300800 */
[----:B------:R-:W-:-:S03]  /*12bd0*/  IADD3 R49, P0, R49, UR7, RZ ;  /* 0x0000000731317c10 */ /* 0x000fc6000ff1e0ff */
[----:B------:R1:W-:Y:S01]  /*12be0*/  LDGSTS.E [R37+0x23200], [R2.64], P3 ;  /* 0x2320000002257fae */ /* 0x0003e20009921848 */
[----:B------:R-:W-:-:S03]  /*12bf0*/  IADD3.X R51, R51, UR6, RZ, P1, !PT ;  /* 0x0000000633337c10 */ /* 0x000fc60008ffe4ff */
[----:B------:R-:W-:Y:S04]  /*12c00*/  STL [R1+0x34c], R49 ;  /* 0x00034c3101007387 */ /* 0x000fe80000100800 */
[----:B------:R2:W-:Y:S01]  /*12c10*/  STL [R1+0x420], R51 ;  /* 0x0004203301007387 */ /* 0x0005e20000100800 */
[----:B-1----:R-:W-:-:S03]  /*12c20*/  IMAD.MOV.U32 R2, RZ, RZ, R43 ;  /* 0x000000ffff027224 */ /* 0x002fc600078e002b */
[----:B------:R-:W3:Y:S01]  /*12c30*/  LDL.LU R43, [R1+0x3e8] ;  /* 0x0003e800012b7983 */ /* 0x000ee20000300800 */
[----:B------:R-:W-:-:S05]  /*12c40*/  IMAD.MOV.U32 R3, RZ, RZ, R51 ;  /* 0x000000ffff037224 */ /* 0x000fca00078e0033 */
[----:B------:R1:W-:Y:S01]  /*12c50*/  LDGSTS.E [R37+0x23a00], [R2.64], P3 ;  /* 0x23a0000002257fae */ /* 0x0003e20009921848 */
[----:B----4-:R-:W-:Y:S02]  /*12c60*/  IADD3 R47, P1, R47, UR7, RZ ;  /* 0x000000072f2f7c10 */ /* 0x010fe4000ff3e0ff */
[----:B-----5:R-:W-:-:S03]  /*12c70*/  IADD3.X R50, R50, UR6, RZ, P0, !PT ;  /* 0x0000000632327c10 */ /* 0x020fc600087fe4ff */
[----:B------:R-:W-:Y:S04]  /*12c80*/  STL [R1+0x36c], R47 ;  /* 0x00036c2f01007387 */ /* 0x000fe80000100800 */
[----:B------:R4:W-:Y:S04]  /*12c90*/  STL [R1+0x348], R50 ;  /* 0x0003483201007387 */ /* 0x0009e80000100800 */
[----:B-1----:R-:W5:Y:S01]  /*12ca0*/  LDL.LU R37, [R1+0x408] ;  /* 0x0004080001257983 */ /* 0x002f620000300800 */
[----:B--2---:R-:W-:Y:S02]  /*12cb0*/  IADD3 R45, P0, R45, UR7, RZ ;  /* 0x000000072d2d7c10 */ /* 0x004fe4000ff1e0ff */
[----:B------:R-:W-:-:S03]  /*12cc0*/  IADD3.X R48, R48, UR6, RZ, P1, !PT ;  /* 0x0000000630307c10 */ /* 0x000fc60008ffe4ff */
[----:B------:R-:W-:Y:S04]  /*12cd0*/  STL [R1+0x38c], R45 ;  /* 0x00038c2d01007387 */ /* 0x000fe80000100800 */
[----:B------:R1:W-:Y:S04]  /*12ce0*/  STL [R1+0x368], R48 ;  /* 0x0003683001007387 */ /* 0x0003e80000100800 */
[----:B------:R-:W2:Y:S01]  /*12cf0*/  LDL.LU R55, [R1+0x42c] ;  /* 0x00042c0001377983 */ /* 0x000ea20000300800 */
[----:B------:R-:W-:Y:S02]  /*12d00*/  MOV R36, UR5 ;  /* 0x0000000500247c02 */ /* 0x000fe40008000f00 */
[----:B------:R-:W-:Y:S01]  /*12d10*/  LOP3.LUT R51, R207, 0x40, RZ, 0x3c, !PT ;  /* 0x00000040cf337812 */ /* 0x000fe200078e3cff */
[----:B------:R-:W2:Y:S01]  /*12d20*/  LDL.LU R52, [R1+0x354] ;  /* 0x0003540001347983 */ /* 0x000ea20000300800 */
[----:B------:R-:W-:-:S02]  /*12d30*/  IMAD.MOV.U32 R2, RZ, RZ, R49 ;  /* 0x000000ffff027224 */ /* 0x000fc400078e0031 */
[----:B------:R-:W-:Y:S02]  /*12d40*/  IMAD.MOV.U32 R3, RZ, RZ, R50 ;  /* 0x000000ffff037224 */ /* 0x000fe400078e0032 */
[----:B------:R-:W-:-:S05]  /*12d50*/  IMAD R36, R36, 0x4000, R51 ;  /* 0x0000400024247824 */ /* 0x000fca00078e0233 */
[----:B------:R1:W-:Y:S01]  /*12d60*/  LDGSTS.E [R36+0x20400], [R2.64], P3 ;  /* 0x2040000002247fae */ /* 0x0003e20009921848 */
[----:B------:R-:W-:Y:S02]  /*12d70*/  IADD3 R42, P1, R42, UR7, RZ ;  /* 0x000000072a2a7c10 */ /* 0x000fe4000ff3e0ff */
[----:B------:R-:W-:-:S03]  /*12d80*/  IADD3.X R46, R46, UR6, RZ, P0, !PT ;  /* 0x000000062e2e7c10 */ /* 0x000fc600087fe4ff */
[----:B------:R-:W-:Y:S04]  /*12d90*/  STL [R1+0x3ac], R42 ;  /* 0x0003ac2a01007387 */ /* 0x000fe80000100800 */
[----:B------:R3:W-:Y:S04]  /*12da0*/  STL [R1+0x388], R46 ;  /* 0x0003882e01007387 */ /* 0x0007e80000100800 */
[----:B------:R-:W2:Y:S01]  /*12db0*/  LDL.LU R56, [R1+0x428] ;  /* 0x0004280001387983 */ /* 0x000ea20000300800 */
[----:B-1----:R-:W-:Y:S01]  /*12dc0*/  MOV R2, R47 ;  /* 0x0000002f00027202 */ /* 0x002fe20000000f00 */
[----:B------:R-:W-:-:S05]  /*12dd0*/  IMAD.MOV.U32 R3, RZ, RZ, R48 ;  /* 0x000000ffff037224 */ /* 0x000fca00078e0030 */
[----:B------:R1:W-:Y:S01]  /*12de0*/  LDGSTS.E [R36+0x20c00], [R2.64], P3 ;  /* 0x20c0000002247fae */ /* 0x0003e20009921848 */
[----:B------:R-:W-:Y:S02]  /*12df0*/  IADD3.X R44, R44, UR6, RZ, P1, !PT ;  /* 0x000000062c2c7c10 */ /* 0x000fe40008ffe4ff */
[----:B------:R-:W-:-:S05]  /*12e00*/  IADD3 R38, P0, R38, UR7, RZ ;  /* 0x0000000726267c10 */ /* 0x000fca000ff1e0ff */
[----:B------:R-:W-:Y:S01]  /*12e10*/  STL [R1+0x3cc], R38 ;  /* 0x0003cc2601007387 */ /* 0x000fe20000100800 */
[----:B------:R-:W-:-:S03]  /*12e20*/  IADD3.X R40, R40, UR6, RZ, P0, !PT ;  /* 0x0000000628287c10 */ /* 0x000fc600087fe4ff */
[----:B------:R3:W-:Y:S04]  /*12e30*/  STL [R1+0x3a8], R44 ;  /* 0x0003a82c01007387 */ /* 0x0007e80000100800 */
[----:B----4-:R-:W2:Y:S04]  /*12e40*/  LDL.LU R50, [R1+0x374] ;  /* 0x0003740001327983 */ /* 0x010ea80000300800 */
[----:B------:R-:W2:Y:S01]  /*12e50*/  LDL.LU R53, [R1+0x350] ;  /* 0x0003500001357983 */ /* 0x000ea20000300800 */
[----:B-1----:R-:W-:Y:S02]  /*12e60*/  IMAD.MOV.U32 R2, RZ, RZ, R45 ;  /* 0x000000ffff027224 */ /* 0x002fe400078e002d */
[----:B------:R-:W-:-:S05]  /*12e70*/  IMAD.MOV.U32 R3, RZ, RZ, R46 ;  /* 0x000000ffff037224 */ /* 0x000fca00078e002e */
[----:B------:R1:W-:Y:S02]  /*12e80*/  LDGSTS.E [R36+0x21400], [R2.64], P3 ;  /* 0x2140000002247fae */ /* 0x0003e40009921848 */
[----:B-1----:R-:W-:Y:S02]  /*12e90*/  IMAD.MOV.U32 R2, RZ, RZ, R42 ;  /* 0x000000ffff027224 */ /* 0x002fe400078e002a */
[----:B------:R-:W-:-:S05]  /*12ea0*/  IMAD.MOV.U32 R3, RZ, RZ, R44 ;  /* 0x000000ffff037224 */ /* 0x000fca00078e002c */
[----:B------:R1:W-:Y:S02]  /*12eb0*/  LDGSTS.E [R36+0x21c00], [R2.64], P3 ;  /* 0x21c0000002247fae */ /* 0x0003e40009921848 */
[----:B-1----:R-:W-:Y:S01]  /*12ec0*/  IMAD.MOV.U32 R3, RZ, RZ, R40 ;  /* 0x000000ffff037224 */ /* 0x002fe200078e0028 */
[----:B------:R-:W-:-:S05]  /*12ed0*/  MOV R2, R38 ;  /* 0x0000002600027202 */ /* 0x000fca0000000f00 */
[----:B------:R1:W-:Y:S01]  /*12ee0*/  LDGSTS.E [R36+0x22400], [R2.64], P3 ;  /* 0x2240000002247fae */ /* 0x0003e20009921848 */
[----:B---3--:R-:W-:-:S05]  /*12ef0*/  IADD3 R41, P1, R41, UR7, RZ ;  /* 0x0000000729297c10 */ /* 0x008fca000ff3e0ff */
[----:B------:R-:W-:Y:S04]  /*12f00*/  STL [R1+0x3ec], R41 ;  /* 0x0003ec2901007387 */ /* 0x000fe80000100800 */
[----:B------:R3:W-:Y:S04]  /*12f10*/  STL [R1+0x3c8], R40 ;  /* 0x0003c82801007387 */ /* 0x0007e80000100800 */
[----:B------:R-:W4:Y:S01]  /*12f20*/  LDL.LU R51, [R1+0x370] ;  /* 0x0003700001337983 */ /* 0x000f220000300800 */
[----:B------:R-:W-:-:S03]  /*12f30*/  IADD3 R39, P0, R39, UR7, RZ ;  /* 0x0000000727277c10 */ /* 0x000fc6000ff1e0ff */
[----:B------:R-:W4:Y:S04]  /*12f40*/  LDL.LU R48, [R1+0x394] ;  /* 0x0003940001307983 */ /* 0x000f280000300800 */
[----:B------:R-:W4:Y:S01]  /*12f50*/  LDL.LU R46, [R1+0x3b4] ;  /* 0x0003b400012e7983 */ /* 0x000f220000300800 */
[----:B------:R-:W-:-:S03]  /*12f60*/  IADD3.X R43, R43, UR6, RZ, P1, !PT ;  /* 0x000000062b2b7c10 */ /* 0x000fc60008ffe4ff */
[----:B------:R-:W4:Y:S04]  /*12f70*/  LDL.LU R49, [R1+0x390] ;  /* 0x0003900001317983 */ /* 0x000f280000300800 */
[----:B------:R-:W-:Y:S04]  /*12f80*/  STL [R1+0x40c], R39 ;  /* 0x00040c2701007387 */ /* 0x000fe80000100800 */
[----:B------:R1:W-:Y:S04]  /*12f90*/  STL [R1+0x3e8], R43 ;  /* 0x0003e82b01007387 */ /* 0x0003e80000100800 */
[----:B------:R-:W4:Y:S04]  /*12fa0*/  LDL.LU R47, [R1+0x3b0] ;  /* 0x0003b000012f7983 */ /* 0x000f280000300800 */
[----:B------:R-:W4:Y:S04]  /*12fb0*/  LDL.LU R44, [R1+0x3d4] ;  /* 0x0003d400012c7983 */ /* 0x000f280000300800 */
[----:B------:R-:W4:Y:S01]  /*12fc0*/  LDL.LU R42, [R1+0x3f4] ;  /* 0x0003f400012a7983 */ /* 0x000f220000300800 */
[----:B-----5:R-:W-:-:S03]  /*12fd0*/  IADD3.X R37, R37, UR6, RZ, P0, !PT ;  /* 0x0000000625257c10 */ /* 0x020fc600087fe4ff */
[----:B---3--:R-:W3:Y:S04]  /*12fe0*/  LDL.LU R40, [R1+0x414] ;  /* 0x0004140001287983 */ /* 0x008ee80000300800 */
[----:B------:R-:W5:Y:S04]  /*12ff0*/  LDL.LU R38, [R1+0x434] ;  /* 0x0004340001267983 */ /* 0x000f680000300800 */
[----:B------:R-:W3:Y:S01]  /*13000*/  LDL.LU R45, [R1+0x3d0] ;  /* 0x0003d000012d7983 */ /* 0x000ee20000300800 */
[----:B-1----:R-:W-:Y:S01]  /*13010*/  IMAD.MOV.U32 R3, RZ, RZ, R43 ;  /* 0x000000ffff037224 */ /* 0x002fe200078e002b */
[----:B--2---:R-:W-:-:S05]  /*13020*/  IADD3 R55, P1, R55, UR7, RZ ;  /* 0x0000000737377c10 */ /* 0x004fca000ff3e0ff */
[----:B------:R-:W-:Y:S04]  /*13030*/  STL [R1+0x42c], R55 ;  /* 0x00042c3701007387 */ /* 0x000fe80000100800 */
[----:B------:R1:W-:Y:S04]  /*13040*/  STL [R1+0x408], R37 ;  /* 0x0004082501007387 */ /* 0x0003e80000100800 */
[----:B------:R-:W2:Y:S01]  /*13050*/  LDL.LU R43, [R1+0x3f0] ;  /* 0x0003f000012b7983 */ /* 0x000ea20000300800 */
[----:B------:R-:W-:-:S03]  /*13060*/  IMAD.MOV.U32 R2, RZ, RZ, R41 ;  /* 0x000000ffff027224 */ /* 0x000fc600078e0029 */
[----:B------:R-:W5:Y:S04]  /*13070*/  LDL.LU R41, [R1+0x410] ;  /* 0x0004100001297983 */ /* 0x000f680000300800 */
[----:B------:R1:W-:Y:S02]  /*13080*/  LDGSTS.E [R36+0x22c00], [R2.64], P3 ;  /* 0x22c0000002247fae */ /* 0x0003e40009921848 */
[----:B-1----:R-:W-:Y:S02]  /*13090*/  IMAD.MOV.U32 R2, RZ, RZ, R39 ;  /* 0x000000ffff027224 */ /* 0x002fe400078e0027 */
[----:B------:R-:W5:Y:S01]  /*130a0*/  LDL.LU R39, [R1+0x430] ;  /* 0x0004300001277983 */ /* 0x000f620000300800 */
[----:B------:R-:W-:Y:S01]  /*130b0*/  IMAD.MOV.U32 R3, RZ, RZ, R37 ;  /* 0x000000ffff037224 */ /* 0x000fe200078e0025 */
[----:B------:R-:W-:-:S02]  /*130c0*/  IADD3.X R56, R56, UR6, RZ, P1, !PT ;  /* 0x0000000638387c10 */ /* 0x000fc40008ffe4ff */
[----:B------:R-:W-:Y:S02]  /*130d0*/  IADD3 R52, P0, R52, UR7, RZ ;  /* 0x0000000734347c10 */ /* 0x000fe4000ff1e0ff */
[----:B------:R1:W-:Y:S01]  /*130e0*/  LDGSTS.E [R36+0x23400], [R2.64], P3 ;  /* 0x2340000002247fae */ /* 0x0003e20009921848 */
[----:B------:R-:W-:Y:S02]  /*130f0*/  MOV R37, UR5 ;  /* 0x0000000500257c02 */ /* 0x000fe40008000f00 */
[----:B------:R-:W-:Y:S01]  /*13100*/  LOP3.LUT R54, R207, 0x60, RZ, 0x3c, !PT ;  /* 0x00000060cf367812 */ /* 0x000fe200078e3cff */
[----:B-1----:R-:W-:Y:S02]  /*13110*/  IMAD.MOV.U32 R2, RZ, RZ, R55 ;  /* 0x000000ffff027224 */ /* 0x002fe400078e0037 */
[----:B------:R-:W-:Y:S02]  /*13120*/  IMAD.MOV.U32 R3, RZ, RZ, R56 ;  /* 0x000000ffff037224 */ /* 0x000fe400078e0038 */
[----:B------:R-:W-:-:S03]  /*13130*/  IMAD R37, R37, 0x4000, R54 ;  /* 0x0000400025257824 */ /* 0x000fc600078e0236 */
[----:B------:R1:W-:Y:S01]  /*13140*/  LDGSTS.E [R36+0x23c00], [R2.64], P3 ;  /* 0x23c0000002247fae */ /* 0x0003e20009921848 */
[----:B------:R-:W-:Y:S02]  /*13150*/  IADD3 R50, P1, R50, UR7, RZ ;  /* 0x0000000732327c10 */ /* 0x000fe4000ff3e0ff */
[----:B------:R-:W-:Y:S01]  /*13160*/  IADD3.X R53, R53, UR6, RZ, P0, !PT ;  /* 0x0000000635357c10 */ /* 0x000fe200087fe4ff */
[----:B-1----:R-:W-:-:S04]  /*13170*/  IMAD.MOV.U32 R2, RZ, RZ, R52 ;  /* 0x000000ffff027224 */ /* 0x002fc800078e0034 */
[----:B------:R-:W-:-:S05]  /*13180*/  IMAD.MOV.U32 R3, RZ, RZ, R53 ;  /* 0x000000ffff037224 */ /* 0x000fca00078e0035 */
[----:B------:R1:W-:Y:S02]  /*13190*/  LDGSTS.E [R37+0x20600], [R2.64], P3 ;  /* 0x2060000002257fae */ /* 0x0003e40009921848 */
[----:B-1----:R-:W-:Y:S02]  /*131a0*/  MOV R2, R50 ;  /* 0x0000003200027202 */ /* 0x002fe40000000f00 */
[----:B------:R-:W-:Y:S04]  /*131b0*/  STL [R1+0x354], R52 ;  /* 0x0003543401007387 */ /* 0x000fe80000100800 */
[----:B------:R-:W-:Y:S01]  /*131c0*/  STL [R1+0x428], R56 ;  /* 0x0004283801007387 */ /* 0x000fe20000100800 */
[----:B------:R-:W-:-:S03]  /*131d0*/  IMAD.MOV.U32 R191, RZ, RZ, 0x3f ;  /* 0x0000003fffbf7424 */ /* 0x000fc600078e00ff */
[----:B------:R-:W-:Y:S04]  /*131e0*/  STL [R1+0x374], R50 ;  /* 0x0003743201007387 */ /* 0x000fe80000100800 */
[----:B------:R-:W-:Y:S01]  /*131f0*/  STL [R1+0x350], R53 ;  /* 0x0003503501007387 */ /* 0x000fe20000100800 */
[----:B------:R-:W-:Y:S02]  /*13200*/  IADD3 R191, R191, c[0x0][0x180], RZ ;  /* 0x00006000bfbf7a10 */ /* 0x000fe40007ffe0ff */
[----:B----4-:R-:W-:Y:S02]  /*13210*/  IADD3.X R51, R51, UR6, RZ, P1, !PT ;  /* 0x0000000633337c10 */ /* 0x010fe40008ffe4ff */
[----:B------:R-:W-:-:S03]  /*13220*/  IADD3 R48, P0, R48, UR7, RZ ;  /* 0x0000000730307c10 */ /* 0x000fc6000ff1e0ff */
[----:B------:R-:W-:Y:S01]  /*13230*/  IMAD.MOV.U32 R3, RZ, RZ, R51 ;  /* 0x000000ffff037224 */ /* 0x000fe200078e0033 */
[----:B------:R-:W-:-:S04]  /*13240*/  IADD3 R46, P1, R46, UR7, RZ ;  /* 0x000000072e2e7c10 */ /* 0x000fc8000ff3e0ff */
[----:B------:R1:W-:Y:S01]  /*13250*/  LDGSTS.E [R37+0x20e00], [R2.64], P3 ;  /* 0x20e0000002257fae */ /* 0x0003e20009921848 */
[----:B------:R-:W-:Y:S01]  /*13260*/  IADD3.X R49, R49, UR6, RZ, P0, !PT ;  /* 0x0000000631317c10 */ /* 0x000fe200087fe4ff */
[----:B-1----:R-:W-:-:S04]  /*13270*/  IMAD.MOV.U32 R2, RZ, RZ, R48 ;  /* 0x000000ffff027224 */ /* 0x002fc800078e0030 */
[----:B------:R-:W-:Y:S01]  /*13280*/  IMAD.MOV.U32 R3, RZ, RZ, R49 ;  /* 0x000000ffff037224 */ /* 0x000fe200078e0031 */
[----:B------:R-:W-:Y:S02]  /*13290*/  IADD3.X R47, R47, UR6, RZ, P1, !PT ;  /* 0x000000062f2f7c10 */ /* 0x000fe40008ffe4ff */
[----:B------:R-:W-:Y:S02]  /*132a0*/  IADD3 R44, P0, R44, UR7, RZ ;  /* 0x000000072c2c7c10 */ /* 0x000fe4000ff1e0ff */
[----:B------:R1:W-:Y:S01]  /*132b0*/  LDGSTS.E [R37+0x21600], [R2.64], P3 ;  /* 0x2160000002257fae */ /* 0x0003e20009921848 */
[----:B------:R-:W-:Y:S01]  /*132c0*/  IADD3 R42, P1, R42, UR7, RZ ;  /* 0x000000072a2a7c10 */ /* 0x000fe2000ff3e0ff */
[----:B-1----:R-:W-:Y:S02]  /*132d0*/  IMAD.MOV.U32 R2, RZ, RZ, R46 ;  /* 0x000000ffff027224 */ /* 0x002fe400078e002e */
[----:B------:R-:W-:Y:S01]  /*132e0*/  IMAD.MOV.U32 R3, RZ, RZ, R47 ;  /* 0x000000ffff037224 */ /* 0x000fe200078e002f */
[----:B---3--:R-:W-:-:S04]  /*132f0*/  IADD3.X R45, R45, UR6, RZ, P0, !PT ;  /* 0x000000062d2d7c10 */ /* 0x008fc800087fe4ff */
[----:B------:R1:W-:Y:S01]  /*13300*/  LDGSTS.E [R37+0x21e00], [R2.64], P3 ;  /* 0x21e0000002257fae */ /* 0x0003e20009921848 */
[----:B------:R-:W-:Y:S02]  /*13310*/  IADD3 R40, P2, R40, UR7, RZ ;  /* 0x0000000728287c10 */ /* 0x000fe4000ff5e0ff */
[----:B-1----:R-:W-:Y:S01]  /*13320*/  MOV R2, R44 ;  /* 0x0000002c00027202 */ /* 0x002fe20000000f00 */
[----:B------:R-:W-:Y:S01]  /*13330*/  IMAD.MOV.U32 R3, RZ, RZ, R45 ;  /* 0x000000ffff037224 */ /* 0x000fe200078e002d */
[----:B------:R-:W-:Y:S04]  /*13340*/  STL [R1+0x394], R48 ;  /* 0x0003943001007387 */ /* 0x000fe80000100800 */
[----:B------:R1:W-:Y:S01]  /*13350*/  LDGSTS.E [R37+0x22600], [R2.64], P3 ;  /* 0x2260000002257fae */ /* 0x0003e20009921848 */
[----:B--2---:R-:W-:-:S03]  /*13360*/  IADD3.X R43, R43, UR6, RZ, P1, !PT ;  /* 0x000000062b2b7c10 */ /* 0x004fc60008ffe4ff */
[----:B------:R-:W-:Y:S01]  /*13370*/  STL [R1+0x370], R51 ;  /* 0x0003703301007387 */ /* 0x000fe20000100800 */
[----:B-----5:R-:W-:Y:S01]  /*13380*/  IADD3.X R41, R41, UR6, RZ, P2, !PT ;  /* 0x0000000629297c10 */ /* 0x020fe200097fe4ff */
[----:B-1----:R-:W-:Y:S02]  /*13390*/  IMAD.MOV.U32 R2, RZ, RZ, R42 ;  /* 0x000000ffff027224 */ /* 0x002fe400078e002a */
[----:B------:R-:W-:Y:S01]  /*133a0*/  IMAD.MOV.U32 R3, RZ, RZ, R43 ;  /* 0x000000ffff037224 */ /* 0x000fe200078e002b */
[----:B------:R-:W-:Y:S01]  /*133b0*/  STL [R1+0x3b4], R46 ;  /* 0x0003b42e01007387 */ /* 0x000fe20000100800 */
[----:B------:R-:W-:-:S03]  /*133c0*/  IADD3 R38, P0, R38, UR7, RZ ;  /* 0x0000000726267c10 */ /* 0x000fc6000ff1e0ff */
[----:B------:R1:W-:Y:S04]  /*133d0*/  LDGSTS.E [R37+0x22e00], [R2.64], P3 ;  /* 0x22e0000002257fae */ /* 0x0003e80009921848 */
[----:B------:R-:W-:Y:S04]  /*133e0*/  STL [R1+0x390], R49 ;  /* 0x0003903101007387 */ /* 0x000fe80000100800 */
[----:B------:R-:W-:Y:S01]  /*133f0*/  STL [R1+0x3d4], R44 ;  /* 0x0003d42c01007387 */ /* 0x000fe20000100800 */
[----:B-1----:R-:W-:Y:S01]  /*13400*/  IMAD.MOV.U32 R2, RZ, RZ, R40 ;  /* 0x000000ffff027224 */ /* 0x002fe200078e0028 */
[----:B------:R-:W-:-:S02]  /*13410*/  MOV R3, R41 ;  /* 0x0000002900037202 */ /* 0x000fc40000000f00 */
[----:B------:R-:W-:Y:S04]  /*13420*/  STL [R1+0x3b0], R47 ;  /* 0x0003b02f01007387 */ /* 0x000fe80000100800 */
[----:B------:R-:W-:Y:S04]  /*13430*/  STL [R1+0x3f4], R42 ;  /* 0x0003f42a01007387 */ /* 0x000fe80000100800 */
[----:B------:R-:W-:Y:S04]  /*13440*/  STL [R1+0x3d0], R45 ;  /* 0x0003d02d01007387 */ /* 0x000fe80000100800 */
[----:B------:R-:W-:Y:S04]  /*13450*/  STL [R1+0x414], R40 ;  /* 0x0004142801007387 */ /* 0x000fe80000100800 */
[----:B------:R1:W-:Y:S01]  /*13460*/  LDGSTS.E [R37+0x23600], [R2.64], P3 ;  /* 0x2360000002257fae */ /* 0x0003e20009921848 */
[----:B------:R-:W-:-:S03]  /*13470*/  IADD3.X R39, R39, UR6, RZ, P0, !PT ;  /* 0x0000000627277c10 */ /* 0x000fc600087fe4ff */
[----:B------:R2:W-:Y:S01]  /*13480*/  STL [R1+0x434], R38 ;  /* 0x0004342601007387 */ /* 0x0005e20000100800 */
[----:B-1----:R-:W-:Y:S01]  /*13490*/  IMAD.MOV.U32 R2, RZ, RZ, R38 ;  /* 0x000000ffff027224 */ /* 0x002fe200078e0026 */
[----:B--2---:R-:W-:Y:S02]  /*134a0*/  SHF.R.S32.HI R38, RZ, 0x1f, R191 ;  /* 0x0000001fff267819 */ /* 0x004fe400000114bf */
[----:B------:R1:W-:Y:S02]  /*134b0*/  STL [R1+0x3f0], R43 ;  /* 0x0003f02b01007387 */ /* 0x0003e40000100800 */
[----:B------:R-:W-:Y:S02]  /*134c0*/  LEA.HI R38, R38, R191, RZ, 0x6 ;  /* 0x000000bf26267211 */ /* 0x000fe400078f30ff */
[----:B------:R1:W-:Y:S02]  /*134d0*/  STL [R1+0x410], R41 ;  /* 0x0004102901007387 */ /* 0x0003e40000100800 */
[----:B------:R-:W-:-:S02]  /*134e0*/  SHF.R.S32.HI R38, RZ, 0x6, R38 ;  /* 0x00000006ff267819 */ /* 0x000fc40000011426 */
[----:B------:R1:W-:Y:S02]  /*134f0*/  STL [R1+0x430], R39 ;  /* 0x0004302701007387 */ /* 0x0003e40000100800 */
[----:B------:R-:W-:Y:S01]  /*13500*/  ISETP.NE.U32.AND P0, PT, R199, R38, PT ;  /* 0x00000026c700720c */ /* 0x000fe20003f05070 */
[----:B------:R-:W-:-:S05]  /*13510*/  IMAD.MOV.U32 R3, RZ, RZ, R39 ;  /* 0x000000ffff037224 */ /* 0x000fca00078e0027 */
[----:B------:R1:W-:Y:S04]  /*13520*/  LDGSTS.E [R37+0x23e00], [R2.64], P3 ;  /* 0x23e0000002257fae */ /* 0x0003e80009921848 */
[----:B------:R-:W0:Y:S03]  /*13530*/  LDGDEPBAR ;  /* 0x00000000000079af */ /* 0x000e260000000000 */
[----:B------:R-:W-:Y:S01]  /*13540*/  @!P0 CALL.REL.NOINC `(.L_x_0) ;  /* 0x0000001000008944 */ /* 0x000fe20003c00000 */
[----:B------:R-:W-:Y:S05]  /*13550*/  BRA `(.L_x_1) ;  /* 0xffff7bc000007947 */ /* 0x000fea000383ffff */
.L_x_0:
[----:B-12---:R-:W1:Y:S01]  /*13560*/  S2R R39, SR_TID.X ;  /* 0x0000000000277919 */ /* 0x006e620000002100 */
[----:B------:R-:W-:-:S04]  /*13570*/  DEPBAR.LE SB0, 0x0 ;  /* 0x000080000000791a */ /* 0x000fc80000000000 */
[----:B------:R-:W-:Y:S01]  /*13580*/  IMAD.MOV.U32 R42, RZ, RZ, R80 ;  /* 0x000000ffff2a7224 */ /* 0x000fe200078e0050 */
[----:B------:R-:W-:Y:S01]  /*13590*/  MOV R43, R81 ;  /* 0x00000051002b7202 */ /* 0x000fe20000000f00 */
[----:B-----5:R-:W-:Y:S01]  /*135a0*/  IMAD.MOV.U32 R40, RZ, RZ, R64 ;  /* 0x000000ffff287224 */ /* 0x020fe200078e0040 */
[----:B------:R-:W-:Y:S01]  /*135b0*/  MOV R59, R105 ;  /* 0x00000069003b7202 */ /* 0x000fe20000000f00 */
[----:B------:R-:W-:Y:S01]  /*135c0*/  IMAD.MOV.U32 R41, RZ, RZ, R65 ;  /* 0x000000ffff297224 */ /* 0x000fe200078e0041 */
[----:B------:R-:W-:Y:S01]  /*135d0*/  MOV R91, R133 ;  /* 0x00000085005b7202 */ /* 0x000fe20000000f00 */
[----:B------:R-:W-:Y:S01]  /*135e0*/  IMAD.MOV.U32 R80, RZ, RZ, R66 ;  /* 0x000000ffff507224 */ /* 0x000fe200078e0042 */
[----:B------:R-:W-:Y:S01]  /*135f0*/  ISETP.GE.AND P5, PT, R205, c[0x0][0x178], PT ;  /* 0x00005e00cd007a0c */ /* 0x000fe20003fa6270 */
[----:B------:R-:W-:Y:S01]  /*13600*/  IMAD.MOV.U32 R81, RZ, RZ, R67 ;  /* 0x000000ffff517224 */ /* 0x000fe200078e0043 */
[C---:B------:R-:W-:Y:S01]  /*13610*/  ISETP.GE.AND P6, PT, R204.reuse, c[0x0][0x17c], PT ;  /* 0x00005f00cc007a0c */ /* 0x040fe20003fc6270 */
[----:B------:R-:W-:Y:S01]  /*13620*/  IMAD.MOV.U32 R58, RZ, RZ, R104 ;  /* 0x000000ffff3a7224 */ /* 0x000fe200078e0068 */
[----:B------:R-:W-:Y:S01]  /*13630*/  ISETP.LT.AND P5, PT, R204, c[0x0][0x17c], !P5 ;  /* 0x00005f00cc007a0c */ /* 0x000fe20006fa1270 */
[----:B------:R-:W-:Y:S01]  /*13640*/  IMAD.MOV.U32 R56, RZ, RZ, R68 ;  /* 0x000000ffff387224 */ /* 0x000fe200078e0044 */
[----:B------:R-:W-:Y:S01]  /*13650*/  ISETP.LT.AND P6, PT, R206, c[0x0][0x178], !P6 ;  /* 0x00005e00ce007a0c */ /* 0x000fe200077c1270 */
[----:B------:R-:W-:-:S02]  /*13660*/  IMAD.MOV.U32 R57, RZ, RZ, R69 ;  /* 0x000000ffff397224 */ /* 0x000fc400078e0045 */
[----:B------:R-:W-:Y:S02]  /*13670*/  IMAD.MOV.U32 R104, RZ, RZ, R70 ;  /* 0x000000ffff687224 */ /* 0x000fe400078e0046 */
[----:B------:R-:W-:Y:S01]  /*13680*/  IMAD.MOV.U32 R105, RZ, RZ, R71 ;  /* 0x000000ffff697224 */ /* 0x000fe200078e0047 */
[C---:B-1----:R-:W-:Y:S01]  /*13690*/  SHF.L.U32 R36, R39.reuse, 0x5, RZ ;  /* 0x0000000527247819 */ /* 0x042fe200000006ff */
[C---:B------:R-:W-:Y:S02]  /*136a0*/  IMAD.SHL.U32 R0, R39.reuse, 0x8, RZ ;  /* 0x0000000827007824 */ /* 0x040fe400078e00ff */
[C---:B------:R-:W-:Y:S02]  /*136b0*/  IMAD.SHL.U32 R2, R39.reuse, 0x100, RZ ;  /* 0x0000010027027824 */ /* 0x040fe400078e00ff */
[C---:B------:R-:W-:Y:S01]  /*136c0*/  IMAD.SHL.U32 R3, R39.reuse, 0x4, RZ ;  /* 0x0000000427037824 */ /* 0x040fe200078e00ff */
[----:B------:R-:W-:Y:S01]  /*136d0*/  LOP3.LUT R0, R0, 0x300, RZ, 0xc0, !PT ;  /* 0x0000030000007812 */ /* 0x000fe200078ec0ff */
[----:B------:R-:W-:Y:S01]  /*136e0*/  IMAD.SHL.U32 R38, R39, 0x400, RZ ;  /* 0x0000040027267824 */ /* 0x000fe200078e00ff */
[----:B------:R-:W-:Y:S01]  /*136f0*/  LOP3.LUT R37, R2, 0x1800, RZ, 0xc0, !PT ;  /* 0x0000180002257812 */ /* 0x000fe200078ec0ff */
[----:B------:R-:W-:Y:S01]  /*13700*/  IMAD.MOV.U32 R90, RZ, RZ, R132 ;  /* 0x000000ffff5a7224 */ /* 0x000fe200078e0084 */
[----:B------:R-:W-:Y:S01]  /*13710*/  LOP3.LUT R2, R0, 0x70, R3, 0xf8, !PT ;  /* 0x0000007000027812 */ /* 0x000fe200078ef803 */
[----:B------:R-:W-:Y:S01]  /*13720*/  IMAD.MOV.U32 R88, RZ, RZ, R116 ;  /* 0x000000ffff587224 */ /* 0x000fe200078e0074 */
[----:B------:R-:W-:Y:S01]  /*13730*/  LOP3.LUT R37, R37, 0x60, R36, 0xf8, !PT ;  /* 0x0000006025257812 */ /* 0x000fe200078ef824 */
[----:B------:R-:W-:Y:S01]  /*13740*/  IMAD.MOV.U32 R89, RZ, RZ, R117 ;  /* 0x000000ffff597224 */ /* 0x000fe200078e0075 */
[----:B------:R-:W-:Y:S01]  /*13750*/  LOP3.LUT R39, R39, 0x7f, RZ, 0xc0, !PT ;  /* 0x0000007f27277812 */ /* 0x000fe200078ec0ff */
[----:B------:R-:W-:Y:S01]  /*13760*/  IMAD.MOV.U32 R132, RZ, RZ, R118 ;  /* 0x000000ffff847224 */ /* 0x000fe200078e0076 */
[----:B------:R-:W-:Y:S01]  /*13770*/  LOP3.LUT R0, R38, 0x1800, RZ, 0xc0, !PT ;  /* 0x0000180026007812 */ /* 0x000fe200078ec0ff */
[----:B------:R-:W-:Y:S01]  /*13780*/  IMAD.MOV.U32 R133, RZ, RZ, R119 ;  /* 0x000000ffff857224 */ /* 0x000fe200078e0077 */
[----:B------:R-:W-:Y:S01]  /*13790*/  LOP3.LUT R2, R37, R2, RZ, 0x3c, !PT ;  /* 0x0000000225027212 */ /* 0x000fe200078e3cff */
[----:B------:R-:W-:Y:S01]  /*137a0*/  BAR.SYNC.DEFER_BLOCKING 0x0 ;  /* 0x0000000000007b1d */ /* 0x000fe20000010000 */
[C---:B------:R-:W-:Y:S01]  /*137b0*/  IADD3 R38, R204.reuse, 0x1, RZ ;  /* 0x00000001cc267810 */ /* 0x040fe20007ffe0ff */
[----:B------:R-:W-:Y:S01]  /*137c0*/  IMAD R0, R39, 0x10, R0 ;  /* 0x0000001027007824 */ /* 0x000fe200078e0200 */
[C---:B------:R-:W-:Y:S01]  /*137d0*/  IADD3 R37, R204.reuse, 0x2, RZ ;  /* 0x00000002cc257810 */ /* 0x040fe20007ffe0ff */
[----:B------:R-:W-:Y:S01]  /*137e0*/  IMAD R54, R205, c[0x0][0x194], RZ ;  /* 0x00006500cd367a24 */ /* 0x000fe200078e02ff */
[----:B------:R-:W-:-:S02]  /*137f0*/  IADD3 R36, R204, 0x3, RZ ;  /* 0x00000003cc247810 */ /* 0x000fc40007ffe0ff */
[----:B------:R-:W-:Y:S01]  /*13800*/  ISETP.GE.AND P0, PT, R38, c[0x0][0x17c], PT ;  /* 0x00005f0026007a0c */ /* 0x000fe20003f06270 */
[----:B------:R-:W-:Y:S01]  /*13810*/  IMAD.MOV.U32 R38, RZ, RZ, R76 ;  /* 0x000000ffff267224 */ /* 0x000fe200078e004c */
[----:B------:R-:W-:Y:S01]  /*13820*/  ISETP.GE.AND P3, PT, R37, c[0x0][0x17c], PT ;  /* 0x00005f0025007a0c */ /* 0x000fe20003f66270 */
[----:B------:R-:W-:Y:S01]  /*13830*/  IMAD.MOV.U32 R37, RZ, RZ, R61 ;  /* 0x000000ffff257224 */ /* 0x000fe200078e003d */
[----:B------:R-:W-:Y:S01]  /*13840*/  ISETP.GE.AND P1, PT, R36, c[0x0][0x17c], PT ;  /* 0x00005f0024007a0c */ /* 0x000fe20003f26270 */
[----:B------:R-:W-:Y:S01]  /*13850*/  IMAD.MOV.U32 R36, RZ, RZ, R60 ;  /* 0x000000ffff247224 */ /* 0x000fe200078e003c */
[----:B------:R-:W-:Y:S01]  /*13860*/  MOV R39, R77 ;  /* 0x0000004d00277202 */ /* 0x000fe20000000f00 */
[----:B------:R-:W-:Y:S01]  /*13870*/  IMAD.MOV.U32 R76, RZ, RZ, R62 ;  /* 0x000000ffff4c7224 */ /* 0x000fe200078e003e */
[----:B------:R-:W-:Y:S01]  /*13880*/  IADD3 R3, R204, 0x4, RZ ;  /* 0x00000004cc037810 */ /* 0x000fe20007ffe0ff */
[----:B------:R-:W-:Y:S01]  /*13890*/  IMAD.MOV.U32 R77, RZ, RZ, R63 ;  /* 0x000000ffff4d7224 */ /* 0x000fe200078e003f */
[C---:B------:R-:W-:Y:S01]  /*138a0*/  LOP3.LUT R53, R0.reuse, 0x20, RZ, 0x3c, !PT ;  /* 0x0000002000357812 */ /* 0x040fe200078e3cff */
[----:B------:R-:W-:Y:S01]  /*138b0*/  IMAD.MOV.U32 R62, RZ, RZ, R92 ;  /* 0x000000ffff3e7224 */ /* 0x000fe200078e005c */
[----:B------:R-:W-:Y:S01]  /*138c0*/  ISETP.GE.AND P2, PT, R3, c[0x0][0x17c], PT ;  /* 0x00005f0003007a0c */ /* 0x000fe20003f46270 */
[----:B------:R-:W-:Y:S01]  /*138d0*/  IMAD.MOV.U32 R60, RZ, RZ, R72 ;  /* 0x000000ffff3c7224 */ /* 0x000fe200078e0048 */
[C---:B------:R-:W-:Y:S01]  /*138e0*/  LOP3.LUT R52, R0.reuse, 0x40, RZ, 0x3c, !PT ;  /* 0x0000004000347812 */ /* 0x040fe200078e3cff */
[----:B------:R-:W-:Y:S01]  /*138f0*/  IMAD.MOV.U32 R61, RZ, RZ, R73 ;  /* 0x000000ffff3d7224 */ /* 0x000fe200078e0049 */
[----:B------:R-:W-:Y:S01]  /*13900*/  LOP3.LUT R3, R0, 0x60, RZ, 0x3c, !PT ;  /* 0x0000006000037812 */ /* 0x000fe200078e3cff */
[----:B------:R-:W-:Y:S01]  /*13910*/  STS.128 [R2], R36 ;  /* 0x0000002402007388 */ /* 0x000fe20000000c00 */
[----:B------:R-:W-:Y:S01]  /*13920*/  MOV R63, R93 ;  /* 0x0000005d003f7202 */ /* 0x000fe20000000f00 */
[----:B------:R-:W-:-:S02]  /*13930*/  IMAD.MOV.U32 R92, RZ, RZ, R74 ;  /* 0x000000ffff5c7224 */ /* 0x000fc400078e004a */
[----:B------:R1:W-:Y:S01]  /*13940*/  STS.128 [R2+0x80], R76 ;  /* 0x0000804c02007388 */ /* 0x0003e20000000c00 */
[----:B------:R-:W-:Y:S01]  /*13950*/  IMAD.MOV.U32 R93, RZ, RZ, R75 ;  /* 0x000000ffff5d7224 */ /* 0x000fe200078e004b */
[----:B------:R-:W-:Y:S01]  /*13960*/  MOV R75, R125 ;  /* 0x0000007d004b7202 */ /* 0x000fe20000000f00 */
[----:B------:R-:W-:Y:S01]  /*13970*/  IMAD.MOV.U32 R74, RZ, RZ, R124 ;  /* 0x000000ffff4a7224 */ /* 0x000fe200078e007c */
[----:B------:R-:W-:Y:S01]  /*13980*/  STS.128 [R2+0x400], R40 ;  /* 0x0004002802007388 */ /* 0x000fe20000000c00 */
[----:B------:R-:W-:Y:S02]  /*13990*/  IMAD.MOV.U32 R72, RZ, RZ, R108 ;  /* 0x000000ffff487224 */ /* 0x000fe400078e006c */
[----:B------:R-:W-:Y:S01]  /*139a0*/  IMAD.MOV.U32 R73, RZ, RZ, R109 ;  /* 0x000000ffff497224 */ /* 0x000fe200078e006d */
[----:B------:R-:W-:Y:S01]  /*139b0*/  STS.128 [R2+0x480], R80 ;  /* 0x0004805002007388 */ /* 0x000fe20000000c00 */
[----:B------:R-:W-:Y:S02]  /*139c0*/  IMAD.MOV.U32 R124, RZ, RZ, R110 ;  /* 0x000000ffff7c7224 */ /* 0x000fe400078e006e */
[----:B------:R-:W-:Y:S01]  /*139d0*/  IMAD.MOV.U32 R125, RZ, RZ, R111 ;  /* 0x000000ffff7d7224 */ /* 0x000fe200078e006f */
[----:B------:R-:W-:Y:S01]  /*139e0*/  BAR.SYNC.DEFER_BLOCKING 0x0 ;  /* 0x0000000000007b1d */ /* 0x000fe20000010000 */
[----:B------:R-:W-:Y:S01]  /*139f0*/  IMAD.MOV.U32 R110, RZ, RZ, R160 ;  /* 0x000000ffff6e7224 */ /* 0x000fe200078e00a0 */
[----:B------:R-:W-:Y:S01]  /*13a00*/  MOV R111, R161 ;  /* 0x000000a1006f7202 */ /* 0x000fe20000000f00 */
[----:B------:R-:W-:Y:S01]  /*13a10*/  IMAD.MOV.U32 R108, RZ, RZ, R140 ;  /* 0x000000ffff6c7224 */ /* 0x000fe200078e008c */
[----:B-1----:R-:W-:Y:S01]  /*13a20*/  MOV R79, R129 ;  /* 0x00000081004f7202 */ /* 0x002fe20000000f00 */
[----:B------:R-:W-:-:S02]  /*13a30*/  IMAD.MOV.U32 R78, RZ, RZ, R128 ;  /* 0x000000ffff4e7224 */ /* 0x000fc400078e0080 */
[----:B------:R-:W-:Y:S02]  /*13a40*/  IMAD.MOV.U32 R76, RZ, RZ, R112 ;  /* 0x000000ffff4c7224 */ /* 0x000fe400078e0070 */
[----:B------:R-:W-:Y:S02]  /*13a50*/  IMAD.MOV.U32 R77, RZ, RZ, R113 ;  /* 0x000000ffff4d7224 */ /* 0x000fe400078e0071 */
[----:B------:R-:W-:Y:S02]  /*13a60*/  IMAD.MOV.U32 R128, RZ, RZ, R114 ;  /* 0x000000ffff807224 */ /* 0x000fe400078e0072 */
[----:B------:R-:W-:Y:S02]  /*13a70*/  IMAD.MOV.U32 R129, RZ, RZ, R115 ;  /* 0x000000ffff817224 */ /* 0x000fe400078e0073 */
[----:B------:R-:W-:Y:S02]  /*13a80*/  IMAD.MOV.U32 R109, RZ, RZ, R141 ;  /* 0x000000ffff6d7224 */ /* 0x000fe400078e008d */
[----:B------:R-:W-:-:S02]  /*13a90*/  IMAD.MOV.U32 R160, RZ, RZ, R142 ;  /* 0x000000ffffa07224 */ /* 0x000fc400078e008e */
[----:B------:R-:W-:Y:S01]  /*13aa0*/  IMAD.MOV.U32 R161, RZ, RZ, R143 ;  /* 0x000000ffffa17224 */ /* 0x000fe200078e008f */
[----:B------:R-:W-:Y:S01]  /*13ab0*/  MOV R143, R27 ;  /* 0x0000001b008f7202 */ /* 0x000fe20000000f00 */
[----:B------:R-:W-:Y:S02]  /*13ac0*/  IMAD.MOV.U32 R140, RZ, RZ, R22 ;  /* 0x000000ffff8c7224 */ /* 0x000fe400078e0016 */
[----:B------:R-:W-:Y:S01]  /*13ad0*/  IMAD.MOV.U32 R141, RZ, RZ, R23 ;  /* 0x000000ffff8d7224 */ /* 0x000fe200078e0017 */
[----:B------:R-:W1:Y:S01]  /*13ae0*/  LDS.128 R48, [R0] ;  /* 0x0000000000307984 */ /* 0x000e620000000c00 */
[----:B------:R-:W-:Y:S01]  /*13af0*/  IMAD.MOV.U32 R142, RZ, RZ, R26 ;  /* 0x000000ffff8e7224 */ /* 0x000fe200078e001a */
[C---:B------:R-:W-:Y:S02]  /*13b00*/  LEA R26, P4, R54.reuse, c[0x0][0x170], 0x2 ;  /* 0x00005c00361a7a11 */ /* 0x040fe400078810ff */
[----:B------:R-:W-:Y:S02]  /*13b10*/  LDS.128 R44, [R53] ;  /* 0x00000000352c7984 */ /* 0x000fe40000000c00 */
[----:B------:R-:W-:-:S02]  /*13b20*/  LEA.HI.X.SX32 R27, R54, c[0x0][0x174], 0x2, P4 ;  /* 0x00005d00361b7a11 */ /* 0x000fc400020f16ff */
[----:B------:R-:W-:Y:S04]  /*13b30*/  LDS.128 R40, [R52] ;  /* 0x0000000034287984 */ /* 0x000fe80000000c00 */
[----:B------:R-:W-:Y:S04]  /*13b40*/  LDS.128 R36, [R3] ;  /* 0x0000000003247984 */ /* 0x000fe80000000c00 */
[----:B------:R-:W-:Y:S06]  /*13b50*/  BAR.SYNC.DEFER_BLOCKING 0x0 ;  /* 0x0000000000007b1d */ /* 0x000fec0000010000 */
[----:B------:R-:W-:Y:S04]  /*13b60*/  STS.128 [R2], R56 ;  /* 0x0000003802007388 */ /* 0x000fe80000000c00 */
[----:B------:R2:W-:Y:S04]  /*13b70*/  STS.128 [R2+0x80], R104 ;  /* 0x0000806802007388 */ /* 0x0005e80000000c00 */
[----:B------:R-:W-:Y:S04]  /*13b80*/  STS.128 [R2+0x400], R60 ;  /* 0x0004003c02007388 */ /* 0x000fe80000000c00 */
[----:B------:R3:W-:Y:S04]  /*13b90*/  STS.128 [R2+0x480], R92 ;  /* 0x0004805c02007388 */ /* 0x0007e80000000c00 */
[----:B------:R-:W-:Y:S01]  /*13ba0*/  BAR.SYNC.DEFER_BLOCKING 0x0 ;  /* 0x0000000000007b1d */ /* 0x000fe20000010000 */
[----:B--2---:R-:W-:Y:S01]  /*13bb0*/  IMAD.MOV.U32 R106, RZ, RZ, R152 ;  /* 0x000000ffff6a7224 */ /* 0x004fe200078e0098 */
[----:B------:R-:W-:Y:S01]  /*13bc0*/  MOV R107, R153 ;  /* 0x00000099006b7202 */ /* 0x000fe20000000f00 */
[----:B------:R-:W-:-:S02]  /*13bd0*/  IMAD.MOV.U32 R104, RZ, RZ, R172 ;  /* 0x000000ffff687224 */ /* 0x000fc400078e00ac */
[----:B------:R-:W-:Y:S02]  /*13be0*/  IMAD.MOV.U32 R105, RZ, RZ, R173 ;  /* 0x000000ffff697224 */ /* 0x000fe400078e00ad */
[----:B------:R-:W-:Y:S02]  /*13bf0*/  IMAD.MOV.U32 R152, RZ, RZ, R174 ;  /* 0x000000ffff987224 */ /* 0x000fe400078e00ae */
[----:B---3--:R-:W-:Y:S01]  /*13c00*/  IMAD.MOV.U32 R94, RZ, RZ, R136 ;  /* 0x000000ffff5e7224 */ /* 0x008fe200078e0088 */
[----:B------:R-:W-:Y:S01]  /*13c10*/  MOV R95, R137 ;  /* 0x00000089005f7202 */ /* 0x000fe20000000f00 */
[----:B------:R-:W-:Y:S02]  /*13c20*/  IMAD.MOV.U32 R92, RZ, RZ, R120 ;  /* 0x000000ffff5c7224 */ /* 0x000fe400078e0078 */
[----:B------:R-:W-:Y:S02]  /*13c30*/  IMAD.MOV.U32 R93, RZ, RZ, R121 ;  /* 0x000000ffff5d7224 */ /* 0x000fe400078e0079 */
[----:B------:R-:W-:-:S02]  /*13c40*/  IMAD.MOV.U32 R136, RZ, RZ, R122 ;  /* 0x000000ffff887224 */ /* 0x000fc400078e007a */
[----:B------:R-:W-:Y:S01]  /*13c50*/  IMAD.MOV.U32 R137, RZ, RZ, R123 ;  /* 0x000000ffff897224 */ /* 0x000fe200078e007b */
[----:B------:R-:W-:Y:S01]  /*13c60*/  MOV R123, R157 ;  /* 0x0000009d007b7202 */ /* 0x000fe20000000f00 */
[----:B------:R-:W-:Y:S01]  /*13c70*/  IMAD.MOV.U32 R153, RZ, RZ, R175 ;  /* 0x000000ffff997224 */ /* 0x000fe200078e00af */
[----:B------:R-:W2:Y:S01]  /*13c80*/  LDS.128 R68, [R0] ;  /* 0x0000000000447984 */ /* 0x000ea20000000c00 */
[----:B------:R-:W-:Y:S02]  /*13c90*/  IMAD.MOV.U32 R122, RZ, RZ, R156 ;  /* 0x000000ffff7a7224 */ /* 0x000fe400078e009c */
[----:B------:R-:W-:Y:S01]  /*13ca0*/  IMAD.MOV.U32 R120, RZ, RZ, R144 ;  /* 0x000000ffff787224 */ /* 0x000fe200078e0090 */
[----:B------:R-:W3:Y:S01]  /*13cb0*/  LDS.128 R64, [R53] ;  /* 0x0000000035407984 */ /* 0x000ee20000000c00 */
[----:B------:R-:W-:Y:S02]  /*13cc0*/  IMAD.MOV.U32 R121, RZ, RZ, R145 ;  /* 0x000000ffff797224 */ /* 0x000fe400078e0091 */
[----:B------:R-:W-:Y:S01]  /*13cd0*/  IMAD.MOV.U32 R156, RZ, RZ, R146 ;  /* 0x000000ffff9c7224 */ /* 0x000fe200078e0092 */
[----:B------:R-:W4:Y:S01]  /*13ce0*/  LDS.128 R60, [R52] ;  /* 0x00000000343c7984 */ /* 0x000f220000000c00 */
[----:B------:R-:W-:-:S03]  /*13cf0*/  IMAD.MOV.U32 R157, RZ, RZ, R147 ;  /* 0x000000ffff9d7224 */ /* 0x000fc600078e0093 */
[----:B------:R-:W1:Y:S04]  /*13d00*/  LDS.128 R56, [R3] ;  /* 0x0000000003387984 */ /* 0x000e680000000c00 */
[----:B------:R-:W-:Y:S06]  /*13d10*/  BAR.SYNC.DEFER_BLOCKING 0x0 ;  /* 0x0000000000007b1d */ /* 0x000fec0000010000 */
[----:B------:R-:W-:Y:S04]  /*13d20*/  STS.128 [R2], R72 ;  /* 0x0000004802007388 */ /* 0x000fe80000000c00 */
[----:B------:R1:W-:Y:S04]  /*13d30*/  STS.128 [R2+0x80], R124 ;  /* 0x0000807c02007388 */ /* 0x0003e80000000c00 */
[----:B------:R-:W-:Y:S04]  /*13d40*/  STS.128 [R2+0x400], R76 ;  /* 0x0004004c02007388 */ /* 0x000fe80000000c00 */
[----:B------:R-:W-:Y:S04]  /*13d50*/  STS.128 [R2+0x480], R128 ;  /* 0x0004808002007388 */ /* 0x000fe80000000c00 */
[----:B------:R-:W-:Y:S01]  /*13d60*/  BAR.SYNC.DEFER_BLOCKING 0x0 ;  /* 0x0000000000007b1d */ /* 0x000fe20000010000 */
[----:B-1----:R-:W-:Y:S01]  /*13d70*/  IMAD.MOV.U32 R126, RZ, RZ, R168 ;  /* 0x000000ffff7e7224 */ /* 0x002fe200078e00a8 */
[----:B------:R-:W-:Y:S01]  /*13d80*/  MOV R127, R169 ;  /* 0x000000a9007f7202 */ /* 0x000fe20000000f00 */
[----:B------:R-:W-:-:S02]  /*13d90*/  IMAD.MOV.U32 R124, RZ, RZ, R148 ;  /* 0x000000ffff7c7224 */ /* 0x000fc400078e0094 */
[----:B------:R-:W-:Y:S02]  /*13da0*/  IMAD.MOV.U32 R125, RZ, RZ, R149 ;  /* 0x000000ffff7d7224 */ /* 0x000fe400078e0095 */
[----:B------:R-:W-:Y:S02]  /*13db0*/  IMAD.MOV.U32 R168, RZ, RZ, R150 ;  /* 0x000000ffffa87224 */ /* 0x000fe400078e0096 */
[----:B------:R-:W-:Y:S01]  /*13dc0*/  IMAD.MOV.U32 R169, RZ, RZ, R151 ;  /* 0x000000ffffa97224 */ /* 0x000fe200078e0097 */
[----:B------:R-:W1:Y:S04]  /*13dd0*/  LDS.128 R84, [R0] ;  /* 0x0000000000547984 */ /* 0x000e680000000c00 */
[----:B------:R-:W-:Y:S04]  /*13de0*/  LDS.128 R80, [R53] ;  /* 0x0000000035507984 */ /* 0x000fe80000000c00 */
        /* <DEDUP_REMOVED lines=8> */
[----:B-1----:R-:W-:Y:S01]  /*13e70*/  IMAD.MOV.U32 R132, RZ, RZ, R16 ;  /* 0x000000ffff847224 */ /* 0x002fe200078e0010 */
[----:B------:R-:W-:Y:S01]  /*13e80*/  MOV R135, R13 ;  /* 0x0000000d00877202 */ /* 0x000fe20000000f00 */
[----:B------:R-:W-:-:S02]  /*13e90*/  IMAD.MOV.U32 R133, RZ, RZ, R17 ;  /* 0x000000ffff857224 */ /* 0x000fc400078e0011 */
[----:B------:R-:W-:Y:S02]  /*13ea0*/  IMAD.MOV.U32 R134, RZ, RZ, R12 ;  /* 0x000000ffff867224 */ /* 0x000fe400078e000c */
[----:B------:R-:W-:Y:S02]  /*13eb0*/  IMAD.MOV.U32 R16, RZ, RZ, R8 ;  /* 0x000000ffff107224 */ /* 0x000fe400078e0008 */
[----:B------:R-:W-:Y:S01]  /*13ec0*/  IMAD.MOV.U32 R17, RZ, RZ, R9 ;  /* 0x000000ffff117224 */ /* 0x000fe200078e0009 */
[----:B--2---:R-:W-:Y:S01]  /*13ed0*/  MOV R137, R21 ;  /* 0x0000001500897202 */ /* 0x004fe20000000f00 */
[----:B------:R-:W-:Y:S02]  /*13ee0*/  IMAD.MOV.U32 R12, RZ, RZ, R18 ;  /* 0x000000ffff0c7224 */ /* 0x000fe400078e0012 */
[----:B------:R-:W-:Y:S01]  /*13ef0*/  IMAD.MOV.U32 R13, RZ, RZ, R19 ;  /* 0x000000ffff0d7224 */ /* 0x000fe200078e0013 */
[----:B------:R-:W-:Y:S01]  /*13f00*/  MOV R19, R5 ;  /* 0x0000000500137202 */ /* 0x000fe20000000f00 */
[----:B------:R-:W-:-:S02]  /*13f10*/  IMAD.MOV.U32 R8, RZ, RZ, R10 ;  /* 0x000000ffff087224 */ /* 0x000fc400078e000a */
[----:B------:R-:W-:Y:S02]  /*13f20*/  IMAD.MOV.U32 R9, RZ, RZ, R11 ;  /* 0x000000ffff097224 */ /* 0x000fe400078e000b */
[----:B------:R-:W-:Y:S01]  /*13f30*/  IMAD.MOV.U32 R18, RZ, RZ, R4 ;  /* 0x000000ffff127224 */ /* 0x000fe200078e0004 */
[----:B------:R-:W1:Y:S01]  /*13f40*/  LDS.128 R100, [R0] ;  /* 0x0000000000647984 */ /* 0x000e620000000c00 */
[----:B------:R-:W-:Y:S02]  /*13f50*/  IMAD.MOV.U32 R10, RZ, RZ, R6 ;  /* 0x000000ffff0a7224 */ /* 0x000fe400078e0006 */
[----:B------:R-:W-:Y:S01]  /*13f60*/  IMAD.MOV.U32 R11, RZ, RZ, R7 ;  /* 0x000000ffff0b7224 */ /* 0x000fe200078e0007 */
[----:B------:R-:W2:Y:S01]  /*13f70*/  LDS.128 R96, [R53] ;  /* 0x0000000035607984 */ /* 0x000ea20000000c00 */
[----:B------:R-:W-:Y:S02]  /*13f80*/  IMAD.MOV.U32 R136, RZ, RZ, R20 ;  /* 0x000000ffff887224 */ /* 0x000fe400078e0014 */
[----:B------:R-:W-:Y:S01]  /*13f90*/  IMAD.MOV.U32 R138, RZ, RZ, R24 ;  /* 0x000000ffff8a7224 */ /* 0x000fe200078e0018 */
[----:B------:R-:W1:Y:S01]  /*13fa0*/  LDS.128 R92, [R52] ;  /* 0x00000000345c7984 */ /* 0x000e620000000c00 */
[----:B------:R-:W-:-:S02]  /*13fb0*/  IMAD.MOV.U32 R139, RZ, RZ, R25 ;  /* 0x000000ffff8b7224 */ /* 0x000fc400078e0019 */
[----:B------:R-:W-:Y:S01]  /*13fc0*/  IMAD.MOV.U32 R25, RZ, RZ, c[0x0][0x194] ;  /* 0x00006500ff197624 */ /* 0x000fe200078e00ff */
[----:B------:R-:W1:Y:S04]  /*13fd0*/  LDS.128 R88, [R3] ;  /* 0x0000000003587984 */ /* 0x000e680000000c00 */
[----:B------:R-:W-:Y:S01]  /*13fe0*/  BAR.SYNC.DEFER_BLOCKING 0x0 ;  /* 0x0000000000007b1d */ /* 0x000fe20000010000 */
[----:B------:R-:W-:-:S04]  /*13ff0*/  LEA R25, R25, R54, 0x7 ;  /* 0x0000003619197211 */ /* 0x000fc800078e38ff */
[----:B------:R-:W-:-:S04]  /*14000*/  LEA R24, P4, R25, c[0x0][0x170], 0x2 ;  /* 0x00005c0019187a11 */ /* 0x000fc800078810ff */
[----:B------:R-:W-:Y:S02]  /*14010*/  LEA.HI.X.SX32 R25, R25, c[0x0][0x174], 0x2, P4 ;  /* 0x00005d0019197a11 */ /* 0x000fe400020f16ff */
[----:B------:R-:W-:Y:S02]  /*14020*/  ISETP.LT.AND P4, PT, R205, c[0x0][0x178], !P0 ;  /* 0x00005e00cd007a0c */ /* 0x000fe40004781270 */
[----:B------:R-:W-:Y:S01]  /*14030*/  ISETP.LT.AND P0, PT, R206, c[0x0][0x178], !P0 ;  /* 0x00005e00ce007a0c */ /* 0x000fe20004701270 */
[----:B------:R-:W-:Y:S04]  /*14040*/  STS.128 [R2], R104 ;  /* 0x0000006802007388 */ /* 0x000fe80000000c00 */
[----:B------:R-:W-:Y:S04]  /*14050*/  STS.128 [R2+0x80], R152 ;  /* 0x0000809802007388 */ /* 0x000fe80000000c00 */
[----:B------:R-:W-:Y:S04]  /*14060*/  STS.128 [R2+0x400], R108 ;  /* 0x0004006c02007388 */ /* 0x000fe80000000c00 */
[----:B------:R-:W-:Y:S04]  /*14070*/  STS.128 [R2+0x480], R160 ;  /* 0x000480a002007388 */ /* 0x000fe80000000c00 */
[----:B------:R-:W-:Y:S06]  /*14080*/  BAR.SYNC.DEFER_BLOCKING 0x0 ;  /* 0x0000000000007b1d */ /* 0x000fec0000010000 */
[----:B------:R-:W1:Y:S04]  /*14090*/  LDS.128 R116, [R0] ;  /* 0x0000000000747984 */ /* 0x000e680000000c00 */
[----:B------:R-:W-:Y:S04]  /*140a0*/  LDS.128 R112, [R53] ;  /* 0x0000000035707984 */ /* 0x000fe80000000c00 */
[----:B------:R-:W-:Y:S04]  /*140b0*/  LDS.128 R108, [R52] ;  /* 0x00000000346c7984 */ /* 0x000fe80000000c00 */
[----:B------:R-:W-:Y:S04]  /*140c0*/  LDS.128 R104, [R3] ;  /* 0x0000000003687984 */ /* 0x000fe80000000c00 */
[----:B------:R-:W-:Y:S06]  /*140d0*/  BAR.SYNC.DEFER_BLOCKING 0x0 ;  /* 0x0000000000007b1d */ /* 0x000fec0000010000 */
[----:B------:R-:W-:Y:S04]  /*140e0*/  STS.128 [R2], R120 ;  /* 0x0000007802007388 */ /* 0x000fe80000000c00 */
[----:B------:R-:W-:Y:S04]  /*140f0*/  STS.128 [R2+0x80], R156 ;  /* 0x0000809c02007388 */ /* 0x000fe80000000c00 */
[----:B------:R-:W-:Y:S04]  /*14100*/  STS.128 [R2+0x400], R124 ;  /* 0x0004007c02007388 */ /* 0x000fe80000000c00 */
[----:B------:R-:W-:Y:S04]  /*14110*/  STS.128 [R2+0x480], R168 ;  /* 0x000480a802007388 */ /* 0x000fe80000000c00 */
[----:B------:R-:W-:Y:S06]  /*14120*/  BAR.SYNC.DEFER_BLOCKING 0x0 ;  /* 0x0000000000007b1d */ /* 0x000fec0000010000 */
[----:B------:R-:W1:Y:S04]  /*14130*/  LDS.128 R128, [R0] ;  /* 0x0000000000807984 */ /* 0x000e680000000c00 */
[----:B------:R-:W1:Y:S04]  /*14140*/  LDS.128 R124, [R53] ;  /* 0x00000000357c7984 */ /* 0x000e680000000c00 */
[----:B------:R-:W1:Y:S04]  /*14150*/  LDS.128 R120, [R52] ;  /* 0x0000000034787984 */ /* 0x000e680000000c00 */
[----:B------:R-:W1:Y:S04]  /*14160*/  LDS.128 R4, [R3] ;  /* 0x0000000003047984 */ /* 0x000e680000000c00 */
[----:B------:R-:W-:Y:S06]  /*14170*/  BAR.SYNC.DEFER_BLOCKING 0x0 ;  /* 0x0000000000007b1d */ /* 0x000fec0000010000 */
[----:B------:R1:W-:Y:S04]  /*14180*/  STS.128 [R2], R132 ;  /* 0x0000008402007388 */ /* 0x0003e80000000c00 */
[----:B------:R-:W-:Y:S04]  /*14190*/  STS.128 [R2+0x80], R12 ;  /* 0x0000800c02007388 */ /* 0x000fe80000000c00 */
[----:B------:R-:W-:Y:S04]  /*141a0*/  STS.128 [R2+0x400], R16 ;  /* 0x0004001002007388 */ /* 0x000fe80000000c00 */
[----:B------:R-:W-:Y:S04]  /*141b0*/  STS.128 [R2+0x480], R8 ;  /* 0x0004800802007388 */ /* 0x000fe80000000c00 */
[----:B------:R-:W-:Y:S01]  /*141c0*/  BAR.SYNC.DEFER_BLOCKING 0x0 ;  /* 0x0000000000007b1d */ /* 0x000fe20000010000 */
[----:B-1----:R-:W-:-:S02]  /*141d0*/  IMAD.MOV.U32 R132, RZ, RZ, R28 ;  /* 0x000000ffff847224 */ /* 0x002fc400078e001c */
[----:B------:R-:W-:Y:S02]  /*141e0*/  IMAD.MOV.U32 R133, RZ, RZ, R29 ;  /* 0x000000ffff857224 */ /* 0x000fe400078e001d */
[----:B------:R-:W-:Y:S02]  /*141f0*/  IMAD.MOV.U32 R134, RZ, RZ, R32 ;  /* 0x000000ffff867224 */ /* 0x000fe400078e0020 */
[----:B------:R-:W-:Y:S02]  /*14200*/  IMAD.MOV.U32 R135, RZ, RZ, R33 ;  /* 0x000000ffff877224 */ /* 0x000fe400078e0021 */
[----:B------:R-:W-:-:S04]  /*14210*/  IMAD R33, R204, c[0x0][0x198], RZ ;  /* 0x00006600cc217a24 */ /* 0x000fc800078e02ff */
[----:B------:R-:W-:Y:S01]  /*14220*/  IMAD.WIDE R28, R33, 0x4, R26 ;  /* 0x00000004211c7825 */ /* 0x000fe200078e021a */
[----:B------:R-:W1:Y:S04]  /*14230*/  LDS.128 R12, [R0] ;  /* 0x00000000000c7984 */ /* 0x000e680000000c00 */
[----:B------:R-:W-:Y:S04]  /*14240*/  LDS.128 R8, [R53] ;  /* 0x0000000035087984 */ /* 0x000fe80000000c00 */
[----:B------:R-:W-:Y:S04]  /*14250*/  LDS.128 R20, [R52] ;  /* 0x0000000034147984 */ /* 0x000fe80000000c00 */
[----:B------:R-:W-:Y:S04]  /*14260*/  LDS.128 R16, [R3] ;  /* 0x0000000003107984 */ /* 0x000fe80000000c00 */
[----:B------:R-:W-:Y:S06]  /*14270*/  BAR.SYNC.DEFER_BLOCKING 0x0 ;  /* 0x0000000000007b1d */ /* 0x000fec0000010000 */
[----:B------:R1:W-:Y:S04]  /*14280*/  STS.128 [R2+0x400], R132 ;  /* 0x0004008402007388 */ /* 0x0003e80000000c00 */
[----:B------:R-:W-:Y:S04]  /*14290*/  STS.128 [R2], R136 ;  /* 0x0000008802007388 */ /* 0x000fe80000000c00 */
[----:B------:R-:W-:Y:S01]  /*142a0*/  STS.128 [R2+0x80], R140 ;  /* 0x0000808c02007388 */ /* 0x000fe20000000c00 */
[----:B-1----:R-:W-:-:S02]  /*142b0*/  IMAD.MOV.U32 R132, RZ, RZ, R30 ;  /* 0x000000ffff847224 */ /* 0x002fc400078e001e */
[----:B------:R-:W-:Y:S02]  /*142c0*/  IMAD.MOV.U32 R133, RZ, RZ, R31 ;  /* 0x000000ffff857224 */ /* 0x000fe400078e001f */
[----:B------:R-:W-:Y:S01]  /*142d0*/  IMAD.MOV.U32 R134, RZ, RZ, R34 ;  /* 0x000000ffff867224 */ /* 0x000fe200078e0022 */
[----:B------:R-:W-:Y:S01]  /*142e0*/  IADD3 R34, R204, 0x5, RZ ;  /* 0x00000005cc227810 */ /* 0x000fe20007ffe0ff */
[----:B------:R-:W-:Y:S01]  /*142f0*/  IMAD.MOV.U32 R135, RZ, RZ, R35 ;  /* 0x000000ffff877224 */ /* 0x000fe200078e0023 */
[C---:B------:R-:W-:Y:S01]  /*14300*/  IADD3 R35, R33.reuse, c[0x0][0x198], RZ ;  /* 0x0000660021237a10 */ /* 0x040fe20007ffe0ff */
[----:B------:R-:W-:-:S03]  /*14310*/  IMAD.WIDE R30, R33, 0x4, R24 ;  /* 0x00000004211e7825 */ /* 0x000fc600078e0218 */
[----:B------:R1:W-:Y:S01]  /*14320*/  STS.128 [R2+0x480], R132 ;  /* 0x0004808402007388 */ /* 0x0003e20000000c00 */
[C---:B------:R-:W-:Y:S01]  /*14330*/  IMAD.WIDE R32, R35.reuse, 0x4, R26 ;  /* 0x0000000423207825 */ /* 0x040fe200078e021a */
[----:B------:R-:W-:Y:S02]  /*14340*/  IADD3 R55, R35, c[0x0][0x198], RZ ;  /* 0x0000660023377a10 */ /* 0x000fe40007ffe0ff */
[----:B------:R-:W-:Y:S01]  /*14350*/  BAR.SYNC.DEFER_BLOCKING 0x0 ;  /* 0x0000000000007b1d */ /* 0x000fe20000010000 */
[----:B-1----:R-:W-:-:S05]  /*14360*/  IADD3 R2, R204, 0x6, RZ ;  /* 0x00000006cc027810 */ /* 0x002fca0007ffe0ff */
[----:B------:R1:W-:Y:S01]  /*14370*/  @P5 STG.E [R28.64], R48 ;  /* 0x000000301c005986 */ /* 0x0003e2000c101908 */
[----:B------:R-:W-:-:S03]  /*14380*/  ISETP.GE.AND P5, PT, R34, c[0x0][0x17c], PT ;  /* 0x00005f0022007a0c */ /* 0x000fc60003fa6270 */
[----:B------:R2:W-:Y:S01]  /*14390*/  @P6 STG.E [R30.64], R68 ;  /* 0x000000441e006986 */ /* 0x0005e2000c101908 */
[----:B------:R-:W-:Y:S02]  /*143a0*/  ISETP.LT.AND P6, PT, R205, c[0x0][0x178], !P3 ;  /* 0x00005e00cd007a0c */ /* 0x000fe40005fc1270 */
[----:B------:R-:W-:Y:S01]  /*143b0*/  ISETP.LT.AND P3, PT, R206, c[0x0][0x178], !P3 ;  /* 0x00005e00ce007a0c */ /* 0x000fe20005f61270 */
[----:B------:R3:W-:Y:S01]  /*143c0*/  @P4 STG.E [R32.64], R49 ;  /* 0x0000003120004986 */ /* 0x0007e2000c101908 */
[----:B------:R-:W-:Y:S02]  /*143d0*/  ISETP.GE.AND P4, PT, R2, c[0x0][0x17c], PT ;  /* 0x00005f0002007a0c */ /* 0x000fe40003f86270 */
[----:B------:R-:W-:Y:S01]  /*143e0*/  IADD3 R2, R204, 0x7, RZ ;  /* 0x00000007cc027810 */ /* 0x000fe20007ffe0ff */
[----:B-1----:R-:W-:-:S04]  /*143f0*/  IMAD.WIDE R28, R35, 0x4, R24 ;  /* 0x00000004231c7825 */ /* 0x002fc800078e0218 */
[----:B--2---:R-:W-:Y:S01]  /*14400*/  IMAD.WIDE R30, R55, 0x4, R26 ;  /* 0x00000004371e7825 */ /* 0x004fe200078e021a */
[----:B------:R1:W-:Y:S01]  /*14410*/  @P0 STG.E [R28.64], R69 ;  /* 0x000000451c000986 */ /* 0x0003e2000c101908 */
[----:B------:R-:W-:Y:S02]  /*14420*/  ISETP.LT.AND P0, PT, R205, c[0x0][0x178], !P1 ;  /* 0x00005e00cd007a0c */ /* 0x000fe40004f01270 */
[C---:B------:R-:W-:Y:S01]  /*14430*/  ISETP.LT.AND P1, PT, R206.reuse, c[0x0][0x178], !P1 ;  /* 0x00005e00ce007a0c */ /* 0x040fe20004f21270 */
[C---:B------:R-:W-:Y:S01]  /*14440*/  IMAD.WIDE R34, R55.reuse, 0x4, R24 ;  /* 0x0000000437227825 */ /* 0x040fe200078e0218 */
[----:B------:R-:W-:Y:S01]  /*14450*/  IADD3 R55, R55, c[0x0][0x198], RZ ;  /* 0x0000660037377a10 */ /* 0x000fe20007ffe0ff */
[----:B------:R2:W-:Y:S01]  /*14460*/  @P6 STG.E [R30.64], R44 ;  /* 0x0000002c1e006986 */ /* 0x0005e2000c101908 */
[----:B------:R-:W-:Y:S02]  /*14470*/  ISETP.LT.AND P6, PT, R205, c[0x0][0x178], !P2 ;  /* 0x00005e00cd007a0c */ /* 0x000fe400057c1270 */
[C---:B---3--:R-:W-:Y:S01]  /*14480*/  IADD3 R49, R55.reuse, c[0x0][0x198], RZ ;  /* 0x0000660037317a10 */ /* 0x048fe20007ffe0ff */
[----:B------:R-:W-:Y:S01]  /*14490*/  IMAD.WIDE R32, R55, 0x4, R26 ;  /* 0x0000000437207825 */ /* 0x000fe200078e021a */
[----:B------:R3:W-:Y:S01]  /*144a0*/  @P3 STG.E [R34.64], R64 ;  /* 0x0000004022003986 */ /* 0x0007e2000c101908 */
[----:B------:R-:W-:-:S02]  /*144b0*/  ISETP.LT.AND P2, PT, R206, c[0x0][0x178], !P2 ;  /* 0x00005e00ce007a0c */ /* 0x000fc40005741270 */
[----:B-1----:R-:W-:Y:S01]  /*144c0*/  IMAD.WIDE R28, R55, 0x4, R24 ;  /* 0x00000004371c7825 */ /* 0x002fe200078e0218 */
[----:B------:R1:W-:Y:S01]  /*144d0*/  @P0 STG.E [R32.64], R45 ;  /* 0x0000002d20000986 */ /* 0x0003e2000c101908 */
[----:B------:R-:W-:Y:S02]  /*144e0*/  ISETP.GE.AND P3, PT, R2, c[0x0][0x17c], PT ;  /* 0x00005f0002007a0c */ /* 0x000fe40003f66270 */
[----:B--2---:R-:W-:Y:S01]  /*144f0*/  IMAD.WIDE R30, R49, 0x4, R26 ;  /* 0x00000004311e7825 */ /* 0x004fe200078e021a */
[----:B------:R2:W-:Y:S01]  /*14500*/  @P1 STG.E [R28.64], R65 ;  /* 0x000000411c001986 */ /* 0x0005e2000c101908 */
[----:B------:R-:W-:Y:S02]  /*14510*/  ISETP.LT.AND P1, PT, R205, c[0x0][0x178], !P5 ;  /* 0x00005e00cd007a0c */ /* 0x000fe40006f21270 */
[----:B------:R-:W-:Y:S01]  /*14520*/  ISETP.LT.AND P5, PT, R206, c[0x0][0x178], !P5 ;  /* 0x00005e00ce007a0c */ /* 0x000fe20006fa1270 */
[C---:B---3--:R-:W-:Y:S01]  /*14530*/  IMAD.WIDE R34, R49.reuse, 0x4, R24 ;  /* 0x0000000431227825 */ /* 0x048fe200078e0218 */
[----:B------:R-:W-:Y:S01]  /*14540*/  IADD3 R49, R49, c[0x0][0x198], RZ ;  /* 0x0000660031317a10 */ /* 0x000fe20007ffe0ff */
[----:B------:R3:W-:Y:S01]  /*14550*/  @P6 STG.E [R30.64], R40 ;  /* 0x000000281e006986 */ /* 0x0007e2000c101908 */
[----:B------:R-:W-:-:S02]  /*14560*/  ISETP.LT.AND P6, PT, R205, c[0x0][0x178], !P4 ;  /* 0x00005e00cd007a0c */ /* 0x000fc400067c1270 */
[C---:B-1----:R-:W-:Y:S01]  /*14570*/  IADD3 R45, R49.reuse, c[0x0][0x198], RZ ;  /* 0x00006600312d7a10 */ /* 0x042fe20007ffe0ff */
[C---:B------:R-:W-:Y:S01]  /*14580*/  IMAD.WIDE R32, R49.reuse, 0x4, R26 ;  /* 0x0000000431207825 */ /* 0x040fe200078e021a */
[----:B----4-:R1:W-:Y:S01]  /*14590*/  @P2 STG.E [R34.64], R60 ;  /* 0x0000003c22002986 */ /* 0x0103e2000c101908 */
[----:B------:R-:W-:Y:S02]  /*145a0*/  ISETP.LT.AND P4, PT, R206, c[0x0][0x178], !P4 ;  /* 0x00005e00ce007a0c */ /* 0x000fe40006781270 */
[----:B--2---:R-:W-:Y:S01]  /*145b0*/  IMAD.WIDE R28, R49, 0x4, R24 ;  /* 0x00000004311c7825 */ /* 0x004fe200078e0218 */
[----:B------:R2:W-:Y:S01]  /*145c0*/  @P1 STG.E [R32.64], R41 ;  /* 0x0000002920001986 */ /* 0x0005e2000c101908 */
[----:B------:R-:W-:Y:S02]  /*145d0*/  IADD3 R2, R204, 0x8, RZ ;  /* 0x00000008cc027810 */ /* 0x000fe40007ffe0ff */
[----:B---3--:R-:W-:Y:S01]  /*145e0*/  IMAD.WIDE R30, R45, 0x4, R26 ;  /* 0x000000042d1e7825 */ /* 0x008fe200078e021a */
[----:B------:R3:W-:Y:S01]  /*145f0*/  @P5 STG.E [R28.64], R61 ;  /* 0x0000003d1c005986 */ /* 0x0007e2000c101908 */
[----:B------:R-:W-:-:S02]  /*14600*/  ISETP.LT.AND P5, PT, R205, c[0x0][0x178], !P3 ;  /* 0x00005e00cd007a0c */ /* 0x000fc40005fa1270 */
[----:B------:R-:W-:Y:S01]  /*14610*/  ISETP.LT.AND P3, PT, R206, c[0x0][0x178], !P3 ;  /* 0x00005e00ce007a0c */ /* 0x000fe20005f61270 */
[C---:B-1----:R-:W-:Y:S01]  /*14620*/  IMAD.WIDE R34, R45.reuse, 0x4, R24 ;  /* 0x000000042d227825 */ /* 0x042fe200078e0218 */
[----:B------:R-:W-:Y:S01]  /*14630*/  IADD3 R45, R45, c[0x0][0x198], RZ ;  /* 0x000066002d2d7a10 */ /* 0x000fe20007ffe0ff */
[----:B------:R1:W-:Y:S01]  /*14640*/  @P6 STG.E [R30.64], R36 ;  /* 0x000000241e006986 */ /* 0x0003e2000c101908 */
[----:B------:R-:W-:Y:S02]  /*14650*/  ISETP.GE.AND P0, PT, R2, c[0x0][0x17c], PT ;  /* 0x00005f0002007a0c */ /* 0x000fe40003f06270 */
[----:B------:R-:W-:Y:S01]  /*14660*/  IADD3 R2, R204, 0x9, RZ ;  /* 0x00000009cc027810 */ /* 0x000fe20007ffe0ff */
[C---:B--2---:R-:W-:Y:S01]  /*14670*/  IMAD.WIDE R32, R45.reuse, 0x4, R26 ;  /* 0x000000042d207825 */ /* 0x044fe200078e021a */
[----:B------:R2:W-:Y:S01]  /*14680*/  @P4 STG.E [R34.64], R56 ;  /* 0x0000003822004986 */ /* 0x0005e2000c101908 */
[C---:B------:R-:W-:Y:S02]  /*14690*/  IADD3 R41, R45.reuse, c[0x0][0x198], RZ ;  /* 0x000066002d297a10 */ /* 0x040fe40007ffe0ff */
[----:B---3--:R-:W-:Y:S01]  /*146a0*/  IMAD.WIDE R28, R45, 0x4, R24 ;  /* 0x000000042d1c7825 */ /* 0x008fe200078e0218 */
[----:B------:R-:W-:Y:S01]  /*146b0*/  ISETP.GE.AND P2, PT, R2, c[0x0][0x17c], PT ;  /* 0x00005f0002007a0c */ /* 0x000fe20003f46270 */
[----:B------:R3:W-:Y:S01]  /*146c0*/  @P5 STG.E [R32.64], R37 ;  /* 0x0000002520005986 */ /* 0x0007e2000c101908 */
[----:B------:R-:W-:Y:S01]  /*146d0*/  ISETP.LT.AND P6, PT, R205, c[0x0][0x178], !P0 ;  /* 0x00005e00cd007a0c */ /* 0x000fe200047c1270 */
[----:B-1----:R-:W-:Y:S01]  /*146e0*/  IMAD.WIDE R30, R41, 0x4, R26 ;  /* 0x00000004291e7825 */ /* 0x002fe200078e021a */
[----:B------:R-:W-:Y:S01]  /*146f0*/  ISETP.LT.AND P0, PT, R206, c[0x0][0x178], !P0 ;  /* 0x00005e00ce007a0c */ /* 0x000fe20004701270 */
[----:B------:R1:W-:Y:S01]  /*14700*/  @P3 STG.E [R28.64], R57 ;  /* 0x000000391c003986 */ /* 0x0003e2000c101908 */
[----:B------:R-:W-:-:S02]  /*14710*/  ISETP.LT.AND P3, PT, R205, c[0x0][0x178], !P2 ;  /* 0x00005e00cd007a0c */ /* 0x000fc40005761270 */
[----:B------:R-:W-:Y:S01]  /*14720*/  ISETP.LT.AND P2, PT, R206, c[0x0][0x178], !P2 ;  /* 0x00005e00ce007a0c */ /* 0x000fe20005741270 */
[C---:B--2---:R-:W-:Y:S01]  /*14730*/  IMAD.WIDE R34, R41.reuse, 0x4, R24 ;  /* 0x0000000429227825 */ /* 0x044fe200078e0218 */
[----:B------:R-:W-:Y:S02]  /*14740*/  IADD3 R2, R204, 0xa, RZ ;  /* 0x0000000acc027810 */ /* 0x000fe40007ffe0ff */
[----:B------:R-:W-:Y:S02]  /*14750*/  IADD3 R41, R41, c[0x0][0x198], RZ ;  /* 0x0000660029297a10 */ /* 0x000fe40007ffe0ff */
[----:B------:R-:W-:Y:S01]  /*14760*/  ISETP.GE.AND P1, PT, R2, c[0x0][0x17c], PT ;  /* 0x00005f0002007a0c */ /* 0x000fe20003f26270 */
[----:B------:R2:W-:Y:S01]  /*14770*/  @P6 STG.E [R30.64], R50 ;  /* 0x000000321e006986 */ /* 0x0005e2000c101908 */
[----:B------:R-:W-:Y:S01]  /*14780*/  IADD3 R2, R204, 0xb, RZ ;  /* 0x0000000bcc027810 */ /* 0x000fe20007ffe0ff */
[C---:B---3--:R-:W-:Y:S01]  /*14790*/  IMAD.WIDE R32, R41.reuse, 0x4, R26 ;  /* 0x0000000429207825 */ /* 0x048fe200078e021a */
[C---:B------:R-:W-:Y:S01]  /*147a0*/  IADD3 R37, R41.reuse, c[0x0][0x198], RZ ;  /* 0x0000660029257a10 */ /* 0x040fe20007ffe0ff */
[----:B------:R3:W-:Y:S01]  /*147b0*/  @P0 STG.E [R34.64], R70 ;  /* 0x0000004622000986 */ /* 0x0007e2000c101908 */
[----:B------:R-:W-:Y:S01]  /*147c0*/  ISETP.GE.AND P4, PT, R2, c[0x0][0x17c], PT ;  /* 0x00005f0002007a0c */ /* 0x000fe20003f86270 */
[----:B-1----:R-:W-:Y:S01]  /*147d0*/  IMAD.WIDE R28, R41, 0x4, R24 ;  /* 0x00000004291c7825 */ /* 0x002fe200078e0218 */
[----:B------:R-:W-:Y:S01]  /*147e0*/  ISETP.LT.AND P6, PT, R205, c[0x0][0x178], !P1 ;  /* 0x00005e00cd007a0c */ /* 0x000fe20004fc1270 */
[----:B------:R1:W-:Y:S01]  /*147f0*/  @P3 STG.E [R32.64], R51 ;  /* 0x0000003320003986 */ /* 0x0003e2000c101908 */
[----:B------:R-:W-:-:S02]  /*14800*/  ISETP.LT.AND P1, PT, R206, c[0x0][0x178], !P1 ;  /* 0x00005e00ce007a0c */ /* 0x000fc40004f21270 */
[----:B------:R-:W-:Y:S01]  /*14810*/  IADD3 R2, R204, 0xc, RZ ;  /* 0x0000000ccc027810 */ /* 0x000fe20007ffe0ff */
[----:B------:R4:W-:Y:S01]  /*14820*/  @P2 STG.E [R28.64], R71 ;  /* 0x000000471c002986 */ /* 0x0009e2000c101908 */
[----:B------:R-:W-:Y:S01]  /*14830*/  ISETP.LT.AND P2, PT, R205, c[0x0][0x178], !P4 ;  /* 0x00005e00cd007a0c */ /* 0x000fe20006741270 */
[C---:B--2---:R-:W-:Y:S01]  /*14840*/  IMAD.WIDE R30, R37.reuse, 0x4, R26 ;  /* 0x00000004251e7825 */ /* 0x044fe200078e021a */
[----:B------:R-:W-:Y:S02]  /*14850*/  ISETP.LT.AND P4, PT, R206, c[0x0][0x178], !P4 ;  /* 0x00005e00ce007a0c */ /* 0x000fe40006781270 */
[----:B------:R-:W-:Y:S01]  /*14860*/  ISETP.GE.AND P5, PT, R2, c[0x0][0x17c], PT ;  /* 0x00005f0002007a0c */ /* 0x000fe20003fa6270 */
[C---:B---3--:R-:W-:Y:S01]  /*14870*/  IMAD.WIDE R34, R37.reuse, 0x4, R24 ;  /* 0x0000000425227825 */ /* 0x048fe200078e0218 */
[----:B------:R-:W-:Y:S01]  /*14880*/  IADD3 R37, R37, c[0x0][0x198], RZ ;  /* 0x0000660025257a10 */ /* 0x000fe20007ffe0ff */
[----:B------:R2:W-:Y:S01]  /*14890*/  @P6 STG.E [R30.64], R46 ;  /* 0x0000002e1e006986 */ /* 0x0005e2000c101908 */
[----:B------:R-:W-:-:S02]  /*148a0*/  IADD3 R2, R204, 0xd, RZ ;  /* 0x0000000dcc027810 */ /* 0x000fc40007ffe0ff */
[C---:B------:R-:W-:Y:S01]  /*148b0*/  IADD3 R41, R37.reuse, c[0x0][0x198], RZ ;  /* 0x0000660025297a10 */ /* 0x040fe20007ffe0ff */
[----:B-1----:R-:W-:Y:S01]  /*148c0*/  IMAD.WIDE R32, R37, 0x4, R26 ;  /* 0x0000000425207825 */ /* 0x002fe200078e021a */
[----:B------:R-:W-:Y:S01]  /*148d0*/  ISETP.GE.AND P0, PT, R2, c[0x0][0x17c], PT ;  /* 0x00005f0002007a0c */ /* 0x000fe20003f06270 */
[----:B------:R1:W-:Y:S01]  /*148e0*/  @P1 STG.E [R34.64], R66 ;  /* 0x0000004222001986 */ /* 0x0003e2000c101908 */
[----:B------:R-:W-:Y:S01]  /*148f0*/  ISETP.LT.AND P6, PT, R205, c[0x0][0x178], !P5 ;  /* 0x00005e00cd007a0c */ /* 0x000fe20006fc1270 */
[----:B----4-:R-:W-:Y:S01]  /*14900*/  IMAD.WIDE R28, R37, 0x4, R24 ;  /* 0x00000004251c7825 */ /* 0x010fe200078e0218 */
[----:B------:R-:W-:Y:S01]  /*14910*/  ISETP.LT.AND P5, PT, R206, c[0x0][0x178], !P5 ;  /* 0x00005e00ce007a0c */ /* 0x000fe20006fa1270 */
[----:B------:R3:W-:Y:S01]  /*14920*/  @P2 STG.E [R32.64], R47 ;  /* 0x0000002f20002986 */ /* 0x0007e2000c101908 */
[----:B------:R-:W-:Y:S01]  /*14930*/  IADD3 R2, R204, 0xe, RZ ;  /* 0x0000000ecc027810 */ /* 0x000fe20007ffe0ff */
[----:B--2---:R-:W-:Y:S02]  /*14940*/  IMAD.WIDE R30, R41, 0x4, R26 ;  /* 0x00000004291e7825 */ /* 0x004fe400078e021a */
        /* <DEDUP_REMOVED lines=8> */
[C---:B---3--:R-:W-:Y:S01]  /*149d0*/  IMAD.WIDE R32, R41.reuse, 0x4, R26 ;  /* 0x0000000429207825 */ /* 0x048fe200078e021a */
[----:B------:R3:W-:Y:S01]  /*149e0*/  @P5 STG.E [R34.64], R62 ;  /* 0x0000003e22005986 */ /* 0x0007e2000c101908 */
[C---:B------:R-:W-:Y:S02]  /*149f0*/  IADD3 R37, R41.reuse, c[0x0][0x198], RZ ;  /* 0x0000660029257a10 */ /* 0x040fe40007ffe0ff */
[----:B--2---:R-:W-:Y:S01]  /*14a00*/  IMAD.WIDE R28, R41, 0x4, R24 ;  /* 0x00000004291c7825 */ /* 0x004fe200078e0218 */
        /* <DEDUP_REMOVED lines=8> */
[C---:B---3--:R-:W-:Y:S01]  /*14a90*/  IMAD.WIDE R34, R37.reuse, 0x4, R24 ;  /* 0x0000000425227825 */ /* 0x048fe200078e0218 */
[----:B------:R-:W-:Y:S02]  /*14aa0*/  IADD3 R2, R204, 0x10, RZ ;  /* 0x00000010cc027810 */ /* 0x000fe40007ffe0ff */
[----:B------:R-:W-:Y:S02]  /*14ab0*/  IADD3 R37, R37, c[0x0][0x198], RZ ;  /* 0x0000660025257a10 */ /* 0x000fe40007ffe0ff */
[----:B------:R-:W-:Y:S01]  /*14ac0*/  ISETP.GE.AND P2, PT, R2, c[0x0][0x17c], PT ;  /* 0x00005f0002007a0c */ /* 0x000fe20003f46270 */
[----:B------:R3:W-:Y:S01]  /*14ad0*/  @P6 STG.E [R30.64], R38 ;  /* 0x000000261e006986 */ /* 0x0007e2000c101908 */
[----:B------:R-:W-:Y:S01]  /*14ae0*/  IADD3 R2, R204, 0x11, RZ ;  /* 0x00000011cc027810 */ /* 0x000fe20007ffe0ff */
[C---:B--2---:R-:W-:Y:S01]  /*14af0*/  IMAD.WIDE R32, R37.reuse, 0x4, R26 ;  /* 0x0000000425207825 */ /* 0x044fe200078e021a */
        /* <DEDUP_REMOVED lines=10> */
[C---:B---3--:R-:W-:Y:S01]  /*14ba0*/  IMAD.WIDE R30, R41.reuse, 0x4, R26 ;  /* 0x00000004291e7825 */ /* 0x048fe200078e021a */
[----:B------:R-:W-:Y:S02]  /*14bb0*/  ISETP.LT.AND P5, PT, R206, c[0x0][0x178], !P5 ;  /* 0x00005e00ce007a0c */ /* 0x000fe40006fa1270 */
[----:B------:R-:W-:Y:S01]  /*14bc0*/  ISETP.GE.AND P4, PT, R2, c[0x0][0x17c], PT ;  /* 0x00005f0002007a0c */ /* 0x000fe20003f86270 */
[C---:B--2---:R-:W-:Y:S01]  /*14bd0*/  IMAD.WIDE R34, R41.reuse, 0x4, R24 ;  /* 0x0000000429227825 */ /* 0x044fe200078e0218 */
        /* <DEDUP_REMOVED lines=219> */
[----:B------:R-:W-:Y:S01]  /*15990*/  ISETP.LT.AND P5, PT, R205, c[0x0][0x178], !P0 ;  /* 0x00005e00cd007a0c */ /* 0x000fe200047a1270 */
[C---:B-1----:R-:W-:Y:S01]  /*159a0*/  IMAD.WIDE R32, R39.reuse, 0x4, R26 ;  /* 0x0000000427207825 */ /* 0x042fe200078e021a */
[----:B------:R-:W-:Y:S01]  /*159b0*/  ISETP.GE.AND P2, PT, R2, c[0x0][0x17c], PT ;  /* 0x00005f0002007a0c */ /* 0x000fe20003f46270 */
[----:B------:R-:W-:Y:S01]  /*159c0*/  @P6 STG.E [R34.64], R130 ;  /* 0x0000008222006986 */ /* 0x000fe2000c101908 */
[C---:B------:R-:W-:Y:S01]  /*159d0*/  IADD3 R37, R39.reuse, c[0x0][0x198], RZ ;  /* 0x0000660027257a10 */ /* 0x040fe20007ffe0ff */
[----:B----4-:R-:W-:Y:S01]  /*159e0*/  IMAD.WIDE R4, R39, 0x4, R24 ;  /* 0x0000000427047825 */ /* 0x010fe200078e0218 */
[----:B------:R-:W-:Y:S01]  /*159f0*/  ISETP.LT.AND P6, PT, R206, c[0x0][0x178], !P0 ;  /* 0x00005e00ce007a0c */ /* 0x000fe200047c1270 */
[----:B------:R1:W-:Y:S01]  /*15a00*/  @P4 STG.E [R32.64], R119 ;  /* 0x0000007720004986 */ /* 0x0003e2000c101908 */
[----:B------:R-:W-:Y:S01]  /*15a10*/  IADD3 R2, R204, 0x2c, RZ ;  /* 0x0000002ccc027810 */ /* 0x000fe20007ffe0ff */
[----:B------:R-:W-:Y:S02]  /*15a20*/  IMAD.WIDE R28, R37, 0x4, R26 ;  /* 0x00000004251c7825 */ /* 0x000fe400078e021a */
[----:B------:R3:W-:Y:S01]  /*15a30*/  @P3 STG.E [R4.64], R131 ;  /* 0x0000008304003986 */ /* 0x0007e2000c101908 */
[----:B------:R-:W-:Y:S01]  /*15a40*/  ISETP.LT.AND P3, PT, R205, c[0x0][0x178], !P2 ;  /* 0x00005e00cd007a0c */ /* 0x000fe20005761270 */
[C---:B--2---:R-:W-:Y:S01]  /*15a50*/  IMAD.WIDE R30, R37.reuse, 0x4, R24 ;  /* 0x00000004251e7825 */ /* 0x044fe200078e0218 */
[----:B------:R-:W-:Y:S01]  /*15a60*/  ISETP.LT.AND P2, PT, R206, c[0x0][0x178], !P2 ;  /* 0x00005e00ce007a0c */ /* 0x000fe20005741270 */
[----:B------:R-:W-:Y:S01]  /*15a70*/  @P5 STG.E [R28.64], R114 ;  /* 0x000000721c005986 */ /* 0x000fe2000c101908 */
[----:B------:R-:W-:-:S02]  /*15a80*/  IADD3 R37, R37, c[0x0][0x198], RZ ;  /* 0x0000660025257a10 */ /* 0x000fc40007ffe0ff */
[----:B------:R-:W-:Y:S01]  /*15a90*/  ISETP.GE.AND P1, PT, R2, c[0x0][0x17c], PT ;  /* 0x00005f0002007a0c */ /* 0x000fe20003f26270 */
[----:B------:R-:W-:Y:S01]  /*15aa0*/  @P6 STG.E [R30.64], R126 ;  /* 0x0000007e1e006986 */ /* 0x000fe2000c101908 */
[----:B------:R-:W-:Y:S01]  /*15ab0*/  IADD3 R2, R204, 0x2d, RZ ;  /* 0x0000002dcc027810 */ /* 0x000fe20007ffe0ff */
[----:B-1----:R-:W-:Y:S01]  /*15ac0*/  IMAD.WIDE R32, R37, 0x4, R26 ;  /* 0x0000000425207825 */ /* 0x002fe200078e021a */
[----:B------:R-:W-:Y:S01]  /*15ad0*/  ISETP.LT.AND P5, PT, R205, c[0x0][0x178], !P1 ;  /* 0x00005e00cd007a0c */ /* 0x000fe20004fa1270 */
[----:B------:R-:W1:Y:S01]  /*15ae0*/  LDS.128 R28, [R0] ;  /* 0x00000000001c7984 */ /* 0x000e620000000c00 */
[----:B------:R-:W-:Y:S01]  /*15af0*/  ISETP.GE.AND P0, PT, R2, c[0x0][0x17c], PT ;  /* 0x00005f0002007a0c */ /* 0x000fe20003f06270 */
[C---:B---3--:R-:W-:Y:S01]  /*15b00*/  IMAD.WIDE R4, R37.reuse, 0x4, R24 ;  /* 0x0000000425047825 */ /* 0x048fe200078e0218 */
[----:B------:R-:W-:Y:S01]  /*15b10*/  IADD3 R39, R37, c[0x0][0x198], RZ ;  /* 0x0000660025277a10 */ /* 0x000fe20007ffe0ff */
[----:B------:R2:W-:Y:S01]  /*15b20*/  @P3 STG.E [R32.64], R115 ;  /* 0x0000007320003986 */ /* 0x0005e2000c101908 */
[----:B------:R-:W-:-:S02]  /*15b30*/  ISETP.LT.AND P6, PT, R206, c[0x0][0x178], !P1 ;  /* 0x00005e00ce007a0c */ /* 0x000fc40004fc1270 */
[----:B------:R-:W-:Y:S01]  /*15b40*/  IADD3 R2, R204, 0x2e, RZ ;  /* 0x0000002ecc027810 */ /* 0x000fe20007ffe0ff */
[----:B------:R3:W-:Y:S01]  /*15b50*/  @P2 STG.E [R4.64], R127 ;  /* 0x0000007f04002986 */ /* 0x0007e2000c101908 */
[----:B------:R-:W-:Y:S01]  /*15b60*/  ISETP.LT.AND P2, PT, R205, c[0x0][0x178], !P0 ;  /* 0x00005e00cd007a0c */ /* 0x000fe20004741270 */
[C---:B------:R-:W-:Y:S01]  /*15b70*/  IMAD.WIDE R34, R39.reuse, 0x4, R26 ;  /* 0x0000000427227825 */ /* 0x040fe200078e021a */
[----:B------:R-:W-:Y:S02]  /*15b80*/  ISETP.LT.AND P0, PT, R206, c[0x0][0x178], !P0 ;  /* 0x00005e00ce007a0c */ /* 0x000fe40004701270 */
[----:B------:R-:W-:Y:S01]  /*15b90*/  ISETP.GE.AND P4, PT, R2, c[0x0][0x17c], PT ;  /* 0x00005f0002007a0c */ /* 0x000fe20003f86270 */
[C---:B------:R-:W-:Y:S01]  /*15ba0*/  IMAD.WIDE R36, R39.reuse, 0x4, R24 ;  /* 0x0000000427247825 */ /* 0x040fe200078e0218 */
[----:B------:R-:W-:Y:S01]  /*15bb0*/  IADD3 R39, R39, c[0x0][0x198], RZ ;  /* 0x0000660027277a10 */ /* 0x000fe20007ffe0ff */
[----:B------:R-:W-:Y:S01]  /*15bc0*/  @P5 STG.E [R34.64], R110 ;  /* 0x0000006e22005986 */ /* 0x000fe2000c101908 */
[----:B------:R-:W-:-:S02]  /*15bd0*/  IADD3 R2, R204, 0x2f, RZ ;  /* 0x0000002fcc027810 */ /* 0x000fc40007ffe0ff */
[C---:B--2---:R-:W-:Y:S01]  /*15be0*/  IADD3 R33, R39.reuse, c[0x0][0x198], RZ ;  /* 0x0000660027217a10 */ /* 0x044fe20007ffe0ff */
[----:B---3--:R-:W-:Y:S01]  /*15bf0*/  IMAD.WIDE R4, R39, 0x4, R26 ;  /* 0x0000000427047825 */ /* 0x008fe200078e021a */
[----:B------:R-:W-:Y:S01]  /*15c00*/  ISETP.LT.AND P5, PT, R205, c[0x0][0x178], !P4 ;  /* 0x00005e00cd007a0c */ /* 0x000fe200067a1270 */
[----:B------:R2:W-:Y:S01]  /*15c10*/  @P6 STG.E [R36.64], R122 ;  /* 0x0000007a24006986 */ /* 0x0005e2000c101908 */
[----:B------:R-:W-:Y:S01]  /*15c20*/  ISETP.GE.AND P1, PT, R2, c[0x0][0x17c], PT ;  /* 0x00005f0002007a0c */ /* 0x000fe20003f26270 */
[--C-:B------:R-:W-:Y:S01]  /*15c30*/  IMAD.WIDE R38, R39, 0x4, R24.reuse ;  /* 0x0000000427267825 */ /* 0x100fe200078e0218 */
[----:B------:R-:W-:Y:S01]  /*15c40*/  ISETP.LT.AND P4, PT, R206, c[0x0][0x178], !P4 ;  /* 0x00005e00ce007a0c */ /* 0x000fe20006781270 */
[----:B------:R3:W-:Y:S01]  /*15c50*/  @P2 STG.E [R4.64], R111 ;  /* 0x0000006f04002986 */ /* 0x0007e2000c101908 */
[C---:B------:R-:W-:Y:S01]  /*15c60*/  IADD3 R43, R33.reuse, c[0x0][0x198], RZ ;  /* 0x00006600212b7a10 */ /* 0x040fe20007ffe0ff */
[----:B------:R-:W-:Y:S01]  /*15c70*/  IMAD.WIDE R40, R33, 0x4, R24 ;  /* 0x0000000421287825 */ /* 0x000fe200078e0218 */
[----:B------:R-:W-:Y:S01]  /*15c80*/  IADD3 R2, R204, 0x30, RZ ;  /* 0x00000030cc027810 */ /* 0x000fe20007ffe0ff */
[----:B------:R4:W-:Y:S01]  /*15c90*/  @P0 STG.E [R38.64], R123 ;  /* 0x0000007b26000986 */ /* 0x0009e2000c101908 */
[----:B------:R-:W-:-:S02]  /*15ca0*/  ISETP.LT.AND P0, PT, R205, c[0x0][0x178], !P1 ;  /* 0x00005e00cd007a0c */ /* 0x000fc40004f01270 */
[----:B------:R-:W-:Y:S01]  /*15cb0*/  ISETP.LT.AND P1, PT, R206, c[0x0][0x178], !P1 ;  /* 0x00005e00ce007a0c */ /* 0x000fe20004f21270 */
[--C-:B--2---:R-:W-:Y:S01]  /*15cc0*/  IMAD.WIDE R36, R33, 0x4, R26.reuse ;  /* 0x0000000421247825 */ /* 0x104fe200078e021a */
[----:B------:R-:W-:Y:S01]  /*15cd0*/  ISETP.GE.AND P3, PT, R2, c[0x0][0x17c], PT ;  /* 0x00005f0002007a0c */ /* 0x000fe20003f66270 */
[----:B------:R-:W2:Y:S01]  /*15ce0*/  LDS.128 R32, [R53] ;  /* 0x0000000035207984 */ /* 0x000ea20000000c00 */
[----:B------:R-:W-:Y:S01]  /*15cf0*/  IADD3 R2, R204, 0x31, RZ ;  /* 0x00000031cc027810 */ /* 0x000fe20007ffe0ff */
[C-C-:B---3--:R-:W-:Y:S01]  /*15d00*/  IMAD.WIDE R4, R43.reuse, 0x4, R26.reuse ;  /* 0x000000042b047825 */ /* 0x148fe200078e021a */
[----:B------:R-:W-:Y:S01]  /*15d10*/  IADD3 R45, R43, c[0x0][0x198], RZ ;  /* 0x000066002b2d7a10 */ /* 0x000fe20007ffe0ff */
[----:B------:R3:W-:Y:S01]  /*15d20*/  @P5 STG.E [R36.64], R106 ;  /* 0x0000006a24005986 */ /* 0x0007e2000c101908 */
[----:B------:R-:W-:Y:S02]  /*15d30*/  ISETP.GE.AND P6, PT, R2, c[0x0][0x17c], PT ;  /* 0x00005f0002007a0c */ /* 0x000fe40003fc6270 */
[----:B------:R-:W-:Y:S01]  /*15d40*/  ISETP.LT.AND P5, PT, R206, c[0x0][0x178], !P3 ;  /* 0x00005e00ce007a0c */ /* 0x000fe20005fa1270 */
[----:B------:R1:W-:Y:S01]  /*15d50*/  @P4 STG.E [R40.64], R6 ;  /* 0x0000000628004986 */ /* 0x0003e2000c101908 */
[----:B------:R-:W-:Y:S01]  /*15d60*/  ISETP.LT.AND P4, PT, R205, c[0x0][0x178], !P3 ;  /* 0x00005e00cd007a0c */ /* 0x000fe20005f81270 */
[----:B----4-:R-:W-:Y:S01]  /*15d70*/  IMAD.WIDE R38, R45, 0x4, R26 ;  /* 0x000000042d267825 */ /* 0x010fe200078e021a */
[----:B------:R-:W-:Y:S01]  /*15d80*/  IADD3 R0, R204, 0x32, RZ ;  /* 0x00000032cc007810 */ /* 0x000fe20007ffe0ff */
[----:B------:R4:W-:Y:S03]  /*15d90*/  @P0 STG.E [R4.64], R107 ;  /* 0x0000006b04000986 */ /* 0x0009e6000c101908 */
[----:B------:R-:W-:Y:S01]  /*15da0*/  ISETP.GE.AND P2, PT, R0, c[0x0][0x17c], PT ;  /* 0x00005f0000007a0c */ /* 0x000fe20003f46270 */
[----:B---3--:R-:W-:Y:S01]  /*15db0*/  IMAD.WIDE R36, R43, 0x4, R24 ;  /* 0x000000042b247825 */ /* 0x008fe200078e0218 */
[----:B------:R-:W3:Y:S01]  /*15dc0*/  LDS.128 R52, [R52] ;  /* 0x0000000034347984 */ /* 0x000ee20000000c00 */
[----:B------:R-:W-:-:S02]  /*15dd0*/  IADD3 R0, R204, 0x33, RZ ;  /* 0x00000033cc007810 */ /* 0x000fc40007ffe0ff */
[----:B-1----:R-:W-:Y:S01]  /*15de0*/  IMAD.WIDE R40, R45, 0x4, R24 ;  /* 0x000000042d287825 */ /* 0x002fe200078e0218 */
[----:B------:R1:W-:Y:S01]  /*15df0*/  @P1 STG.E [R36.64], R7 ;  /* 0x0000000724001986 */ /* 0x0003e2000c101908 */
[----:B------:R-:W-:Y:S02]  /*15e00*/  ISETP.LT.AND P1, PT, R205, c[0x0][0x178], !P6 ;  /* 0x00005e00cd007a0c */ /* 0x000fe40007721270 */
[----:B------:R-:W-:Y:S01]  /*15e10*/  ISETP.LT.AND P6, PT, R206, c[0x0][0x178], !P6 ;  /* 0x00005e00ce007a0c */ /* 0x000fe200077c1270 */
[----:B------:R-:W-:Y:S01]  /*15e20*/  @P4 STG.E [R38.64], R12 ;  /* 0x0000000c26004986 */ /* 0x000fe2000c101908 */
[----:B------:R-:W-:Y:S02]  /*15e30*/  IADD3 R45, R45, c[0x0][0x198], RZ ;  /* 0x000066002d2d7a10 */ /* 0x000fe40007ffe0ff */
[----:B------:R-:W-:Y:S01]  /*15e40*/  ISETP.GE.AND P3, PT, R0, c[0x0][0x17c], PT ;  /* 0x00005f0000007a0c */ /* 0x000fe20003f66270 */
[----:B------:R2:W-:Y:S01]  /*15e50*/  @P5 STG.E [R40.64], R28 ;  /* 0x0000001c28005986 */ /* 0x0005e2000c101908 */
[----:B------:R-:W-:Y:S01]  /*15e60*/  ISETP.LT.AND P5, PT, R205, c[0x0][0x178], !P2 ;  /* 0x00005e00cd007a0c */ /* 0x000fe200057a1270 */
[C---:B----4-:R-:W-:Y:S01]  /*15e70*/  IMAD.WIDE R4, R45.reuse, 0x4, R26 ;  /* 0x000000042d047825 */ /* 0x050fe200078e021a */
[----:B------:R-:W-:-:S02]  /*15e80*/  IADD3 R43, R45, c[0x0][0x198], RZ ;  /* 0x000066002d2b7a10 */ /* 0x000fc40007ffe0ff */
[----:B------:R-:W-:Y:S01]  /*15e90*/  ISETP.LT.AND P2, PT, R206, c[0x0][0x178], !P2 ;  /* 0x00005e00ce007a0c */ /* 0x000fe20005741270 */
[----:B-1----:R-:W-:Y:S01]  /*15ea0*/  IMAD.WIDE R6, R45, 0x4, R24 ;  /* 0x000000042d067825 */ /* 0x002fe200078e0218 */
[----:B------:R1:W-:Y:S01]  /*15eb0*/  @P1 STG.E [R4.64], R13 ;  /* 0x0000000d04001986 */ /* 0x0003e2000c101908 */
[----:B------:R-:W-:Y:S02]  /*15ec0*/  IADD3 R0, R204, 0x34, RZ ;  /* 0x00000034cc007810 */ /* 0x000fe40007ffe0ff */
[----:B------:R-:W-:Y:S01]  /*15ed0*/  IMAD.WIDE R36, R43, 0x4, R26 ;  /* 0x000000042b247825 */ /* 0x000fe200078e021a */
[----:B------:R4:W-:Y:S01]  /*15ee0*/  @P6 STG.E [R6.64], R29 ;  /* 0x0000001d06006986 */ /* 0x0009e2000c101908 */
[----:B------:R-:W-:Y:S02]  /*15ef0*/  ISETP.LT.AND P6, PT, R205, c[0x0][0x178], !P3 ;  /* 0x00005e00cd007a0c */ /* 0x000fe40005fc1270 */
[C---:B--2---:R-:W-:Y:S01]  /*15f00*/  IADD3 R41, R43.reuse, c[0x0][0x198], RZ ;  /* 0x000066002b297a10 */ /* 0x044fe20007ffe0ff */
[----:B------:R2:W3:Y:S01]  /*15f10*/  LDS.128 R44, [R3] ;  /* 0x00000000032c7984 */ /* 0x0004e20000000c00 */
[----:B------:R-:W-:Y:S01]  /*15f20*/  ISETP.GE.AND P0, PT, R0, c[0x0][0x17c], PT ;  /* 0x00005f0000007a0c */ /* 0x000fe20003f06270 */
[----:B------:R-:W-:Y:S01]  /*15f30*/  IMAD.WIDE R38, R43, 0x4, R24 ;  /* 0x000000042b267825 */ /* 0x000fe200078e0218 */
[----:B------:R-:W-:Y:S01]  /*15f40*/  IADD3 R0, R204, 0x35, RZ ;  /* 0x00000035cc007810 */ /* 0x000fe20007ffe0ff */
[----:B------:R-:W-:Y:S01]  /*15f50*/  @P5 STG.E [R36.64], R8 ;  /* 0x0000000824005986 */ /* 0x000fe2000c101908 */
[----:B------:R-:W-:Y:S01]  /*15f60*/  ISETP.LT.AND P3, PT, R206, c[0x0][0x178], !P3 ;  /* 0x00005e00ce007a0c */ /* 0x000fe20005f61270 */
[----:B-1----:R-:W-:Y:S01]  /*15f70*/  IMAD.WIDE R4, R41, 0x4, R26 ;  /* 0x0000000429047825 */ /* 0x002fe200078e021a */
[----:B------:R-:W-:Y:S01]  /*15f80*/  ISETP.GE.AND P4, PT, R0, c[0x0][0x17c], PT ;  /* 0x00005f0000007a0c */ /* 0x000fe20003f86270 */
[----:B------:R-:W-:Y:S01]  /*15f90*/  @P2 STG.E [R38.64], R32 ;  /* 0x0000002026002986 */ /* 0x000fe2000c101908 */
[----:B------:R-:W-:Y:S01]  /*15fa0*/  ISETP.LT.AND P5, PT, R205, c[0x0][0x178], !P0 ;  /* 0x00005e00cd007a0c */ /* 0x000fe200047a1270 */
[C---:B------:R-:W-:Y:S01]  /*15fb0*/  IMAD.WIDE R12, R41.reuse, 0x4, R24 ;  /* 0x00000004290c7825 */ /* 0x040fe200078e0218 */
[----:B----4-:R-:W-:Y:S01]  /*15fc0*/  IADD3 R7, R41, c[0x0][0x198], RZ ;  /* 0x0000660029077a10 */ /* 0x010fe20007ffe0ff */
[----:B------:R1:W-:Y:S01]  /*15fd0*/  @P6 STG.E [R4.64], R9 ;  /* 0x0000000904006986 */ /* 0x0003e2000c101908 */
[----:B------:R-:W-:-:S02]  /*15fe0*/  ISETP.LT.AND P0, PT, R206, c[0x0][0x178], !P0 ;  /* 0x00005e00ce007a0c */ /* 0x000fc40004701270 */
[----:B------:R-:W-:Y:S01]  /*15ff0*/  ISETP.LT.AND P6, PT, R205, c[0x0][0x178], !P4 ;  /* 0x00005e00cd007a0c */ /* 0x000fe200067c1270 */
[C---:B--2---:R-:W-:Y:S01]  /*16000*/  IMAD.WIDE R2, R7.reuse, 0x4, R26 ;  /* 0x0000000407027825 */ /* 0x044fe200078e021a */
[----:B------:R-:W-:Y:S01]  /*16010*/  ISETP.LT.AND P4, PT, R206, c[0x0][0x178], !P4 ;  /* 0x00005e00ce007a0c */ /* 0x000fe20006781270 */
[----:B------:R-:W-:Y:S01]  /*16020*/  @P3 STG.E [R12.64], R33 ;  /* 0x000000210c003986 */ /* 0x000fe2000c101908 */
[----:B------:R-:W-:Y:S02]  /*16030*/  IADD3 R0, R204, 0x36, RZ ;  /* 0x00000036cc007810 */ /* 0x000fe40007ffe0ff */
[C---:B------:R-:W-:Y:S01]  /*16040*/  IADD3 R29, R7.reuse, c[0x0][0x198], RZ ;  /* 0x00006600071d7a10 */ /* 0x040fe20007ffe0ff */
[----:B------:R-:W-:Y:S01]  /*16050*/  IMAD.WIDE R6, R7, 0x4, R24 ;  /* 0x0000000407067825 */ /* 0x000fe200078e0218 */
[----:B------:R-:W-:Y:S01]  /*16060*/  ISETP.GE.AND P1, PT, R0, c[0x0][0x17c], PT ;  /* 0x00005f0000007a0c */ /* 0x000fe20003f26270 */
[----:B------:R2:W-:Y:S01]  /*16070*/  @P5 STG.E [R2.64], R20 ;  /* 0x0000001402005986 */ /* 0x0005e2000c101908 */
[----:B------:R-:W-:Y:S01]  /*16080*/  IADD3 R0, R204, 0x37, RZ ;  /* 0x00000037cc007810 */ /* 0x000fe20007ffe0ff */
[----:B-1----:R-:W-:Y:S01]  /*16090*/  IMAD.WIDE R4, R29, 0x4, R26 ;  /* 0x000000041d047825 */ /* 0x002fe200078e021a */
[----:B------:R-:W-:Y:S01]  /*160a0*/  ISETP.LT.AND P5, PT, R205, c[0x0][0x178], !P1 ;  /* 0x00005e00cd007a0c */ /* 0x000fe20004fa1270 */
[----:B---3--:R1:W-:Y:S01]  /*160b0*/  @P0 STG.E [R6.64], R52 ;  /* 0x0000003406000986 */ /* 0x0083e2000c101908 */
[----:B------:R-:W-:Y:S01]  /*160c0*/  ISETP.GE.AND P2, PT, R0, c[0x0][0x17c], PT ;  /* 0x00005f0000007a0c */ /* 0x000fe20003f46270 */
[C---:B------:R-:W-:Y:S01]  /*160d0*/  IMAD.WIDE R8, R29.reuse, 0x4, R24 ;  /* 0x000000041d087825 */ /* 0x040fe200078e0218 */
[----:B------:R-:W-:Y:S01]  /*160e0*/  IADD3 R29, R29, c[0x0][0x198], RZ ;  /* 0x000066001d1d7a10 */ /* 0x000fe20007ffe0ff */
[----:B------:R3:W-:Y:S01]  /*160f0*/  @P6 STG.E [R4.64], R21 ;  /* 0x0000001504006986 */ /* 0x0007e2000c101908 */
[----:B------:R-:W-:-:S02]  /*16100*/  ISETP.LT.AND P1, PT, R206, c[0x0][0x178], !P1 ;  /* 0x00005e00ce007a0c */ /* 0x000fc40004f21270 */
[----:B------:R-:W-:Y:S01]  /*16110*/  IADD3 R0, R204, 0x38, RZ ;  /* 0x00000038cc007810 */ /* 0x000fe20007ffe0ff */
[----:B------:R4:W-:Y:S01]  /*16120*/  @P4 STG.E [R8.64], R53 ;  /* 0x0000003508004986 */ /* 0x0009e2000c101908 */
[----:B------:R-:W-:Y:S01]  /*16130*/  ISETP.LT.AND P4, PT, R205, c[0x0][0x178], !P2 ;  /* 0x00005e00cd007a0c */ /* 0x000fe20005781270 */
[C---:B--2---:R-:W-:Y:S01]  /*16140*/  IMAD.WIDE R2, R29.reuse, 0x4, R26 ;  /* 0x000000041d027825 */ /* 0x044fe200078e021a */
[----:B------:R-:W-:Y:S02]  /*16150*/  ISETP.LT.AND P6, PT, R206, c[0x0][0x178], !P2 ;  /* 0x00005e00ce007a0c */ /* 0x000fe400057c1270 */
[C---:B------:R-:W-:Y:S01]  /*16160*/  IADD3 R13, R29.reuse, c[0x0][0x198], RZ ;  /* 0x000066001d0d7a10 */ /* 0x040fe20007ffe0ff */
[----:B-1----:R-:W-:Y:S01]  /*16170*/  IMAD.WIDE R6, R29, 0x4, R24 ;  /* 0x000000041d067825 */ /* 0x002fe200078e0218 */
[----:B------:R-:W-:Y:S01]  /*16180*/  ISETP.GE.AND P3, PT, R0, c[0x0][0x17c], PT ;  /* 0x00005f0000007a0c */ /* 0x000fe20003f66270 */
[----:B------:R1:W-:Y:S01]  /*16190*/  @P5 STG.E [R2.64], R16 ;  /* 0x0000001002005986 */ /* 0x0003e2000c101908 */
[----:B------:R-:W-:Y:S01]  /*161a0*/  IADD3 R0, R204, 0x39, RZ ;  /* 0x00000039cc007810 */ /* 0x000fe20007ffe0ff */
[----:B---3--:R-:W-:Y:S01]  /*161b0*/  IMAD.WIDE R4, R13, 0x4, R26 ;  /* 0x000000040d047825 */ /* 0x008fe200078e021a */
[----:B------:R-:W-:Y:S01]  /*161c0*/  ISETP.LT.AND P5, PT, R205, c[0x0][0x178], !P3 ;  /* 0x00005e00cd007a0c */ /* 0x000fe20005fa1270 */
[----:B------:R2:W-:Y:S01]  /*161d0*/  @P1 STG.E [R6.64], R44 ;  /* 0x0000002c06001986 */ /* 0x0005e2000c101908 */
[----:B------:R-:W-:Y:S01]  /*161e0*/  ISETP.GE.AND P0, PT, R0, c[0x0][0x17c], PT ;  /* 0x00005f0000007a0c */ /* 0x000fe20003f06270 */
[C---:B----4-:R-:W-:Y:S01]  /*161f0*/  IMAD.WIDE R8, R13.reuse, 0x4, R24 ;  /* 0x000000040d087825 */ /* 0x050fe200078e0218 */
[----:B------:R-:W-:Y:S01]  /*16200*/  IADD3 R0, R204, 0x3a, RZ ;  /* 0x0000003acc007810 */ /* 0x000fe20007ffe0ff */
[----:B------:R3:W-:Y:S01]  /*16210*/  @P4 STG.E [R4.64], R17 ;  /* 0x0000001104004986 */ /* 0x0007e2000c101908 */
[----:B------:R-:W-:-:S02]  /*16220*/  IADD3 R13, R13, c[0x0][0x198], RZ ;  /* 0x000066000d0d7a10 */ /* 0x000fc40007ffe0ff */
[----:B------:R-:W-:Y:S01]  /*16230*/  ISETP.LT.AND P3, PT, R206, c[0x0][0x178], !P3 ;  /* 0x00005e00ce007a0c */ /* 0x000fe20005f61270 */
[----:B------:R4:W-:Y:S01]  /*16240*/  @P6 STG.E [R8.64], R45 ;  /* 0x0000002d08006986 */ /* 0x0009e2000c101908 */
[----:B------:R-:W-:Y:S01]  /*16250*/  ISETP.LT.AND P4, PT, R205, c[0x0][0x178], !P0 ;  /* 0x00005e00cd007a0c */ /* 0x000fe20004781270 */
[C---:B-1----:R-:W-:Y:S01]  /*16260*/  IMAD.WIDE R2, R13.reuse, 0x4, R26 ;  /* 0x000000040d027825 */ /* 0x042fe200078e021a */
[----:B------:R-:W-:Y:S02]  /*16270*/  ISETP.GE.AND P2, PT, R0, c[0x0][0x17c], PT ;  /* 0x00005f0000007a0c */ /* 0x000fe40003f46270 */
[----:B------:R-:W-:Y:S01]  /*16280*/  ISETP.LT.AND P6, PT, R206, c[0x0][0x178], !P0 ;  /* 0x00005e00ce007a0c */ /* 0x000fe200047c1270 */
[C---:B--2---:R-:W-:Y:S01]  /*16290*/  IMAD.WIDE R6, R13.reuse, 0x4, R24 ;  /* 0x000000040d067825 */ /* 0x044fe200078e0218 */
[----:B------:R-:W-:Y:S01]  /*162a0*/  IADD3 R0, R204, 0x3b, RZ ;  /* 0x0000003bcc007810 */ /* 0x000fe20007ffe0ff */
[----:B------:R1:W-:Y:S01]  /*162b0*/  @P5 STG.E [R2.64], R14 ;  /* 0x0000000e02005986 */ /* 0x0003e2000c101908 */
[----:B------:R-:W-:-:S02]  /*162c0*/  IADD3 R21, R13, c[0x0][0x198], RZ ;  /* 0x000066000d157a10 */ /* 0x000fc40007ffe0ff */
[----:B------:R-:W-:Y:S01]  /*162d0*/  ISETP.GE.AND P1, PT, R0, c[0x0][0x17c], PT ;  /* 0x00005f0000007a0c */ /* 0x000fe20003f26270 */
[----:B------:R-:W-:Y:S01]  /*162e0*/  @P3 STG.E [R6.64], R30 ;  /* 0x0000001e06003986 */ /* 0x000fe2000c101908 */
[----:B------:R-:W-:Y:S01]  /*162f0*/  IADD3 R0, R204, 0x3c, RZ ;  /* 0x0000003ccc007810 */ /* 0x000fe20007ffe0ff */
[----:B---3--:R-:W-:Y:S01]  /*16300*/  IMAD.WIDE R4, R21, 0x4, R26 ;  /* 0x0000000415047825 */ /* 0x008fe200078e021a */
[----:B------:R-:W-:Y:S02]  /*16310*/  ISETP.LT.AND P5, PT, R205, c[0x0][0x178], !P2 ;  /* 0x00005e00cd007a0c */ /* 0x000fe400057a1270 */
[----:B------:R-:W-:Y:S01]  /*16320*/  ISETP.GE.AND P0, PT, R0, c[0x0][0x17c], PT ;  /* 0x00005f0000007a0c */ /* 0x000fe20003f06270 */
[C---:B----4-:R-:W-:Y:S01]  /*16330*/  IMAD.WIDE R8, R21.reuse, 0x4, R24 ;  /* 0x0000000415087825 */ /* 0x050fe200078e0218 */
[----:B------:R-:W-:Y:S01]  /*16340*/  IADD3 R21, R21, c[0x0][0x198], RZ ;  /* 0x0000660015157a10 */ /* 0x000fe20007ffe0ff */
[----:B------:R2:W-:Y:S01]  /*16350*/  @P4 STG.E [R4.64], R15 ;  /* 0x0000000f04004986 */ /* 0x0005e2000c101908 */
[----:B------:R-:W-:-:S02]  /*16360*/  ISETP.LT.AND P2, PT, R206, c[0x0][0x178], !P2 ;  /* 0x00005e00ce007a0c */ /* 0x000fc40005741270 */
[----:B------:R-:W-:Y:S01]  /*16370*/  ISETP.LT.AND P4, PT, R205, c[0x0][0x178], !P1 ;  /* 0x00005e00cd007a0c */ /* 0x000fe20004f81270 */
[----:B------:R3:W-:Y:S01]  /*16380*/  @P6 STG.E [R8.64], R31 ;  /* 0x0000001f08006986 */ /* 0x0007e2000c101908 */
[----:B------:R-:W-:Y:S01]  /*16390*/  ISETP.LT.AND P1, PT, R206, c[0x0][0x178], !P1 ;  /* 0x00005e00ce007a0c */ /* 0x000fe20004f21270 */
[C---:B-1----:R-:W-:Y:S01]  /*163a0*/  IMAD.WIDE R2, R21.reuse, 0x4, R26 ;  /* 0x0000000415027825 */ /* 0x042fe200078e021a */
[----:B------:R-:W-:Y:S02]  /*163b0*/  IADD3 R13, R21, c[0x0][0x198], RZ ;  /* 0x00006600150d7a10 */ /* 0x000fe40007ffe0ff */
[----:B------:R-:W-:Y:S02]  /*163c0*/  ISETP.LT.AND P6, PT, R205, c[0x0][0x178], !P0 ;  /* 0x00005e00cd007a0c */ /* 0x000fe400047c1270 */
[----:B------:R-:W-:Y:S01]  /*163d0*/  IADD3 R0, R204, 0x3d, RZ ;  /* 0x0000003dcc007810 */ /* 0x000fe20007ffe0ff */
[----:B--2---:R-:W-:Y:S01]  /*163e0*/  IMAD.WIDE R4, R21, 0x4, R24 ;  /* 0x0000000415047825 */ /* 0x004fe200078e0218 */
[C---:B------:R-:W-:Y:S01]  /*163f0*/  IADD3 R15, R13.reuse, c[0x0][0x198], RZ ;  /* 0x000066000d0f7a10 */ /* 0x040fe20007ffe0ff */
[----:B------:R1:W-:Y:S01]  /*16400*/  @P5 STG.E [R2.64], R10 ;  /* 0x0000000a02005986 */ /* 0x0003e2000c101908 */
[----:B------:R-:W-:Y:S01]  /*16410*/  ISETP.GE.AND P3, PT, R0, c[0x0][0x17c], PT ;  /* 0x00005f0000007a0c */ /* 0x000fe20003f66270 */
[C---:B------:R-:W-:Y:S01]  /*16420*/  IMAD.WIDE R6, R13.reuse, 0x4, R26 ;  /* 0x000000040d067825 */ /* 0x040fe200078e021a */
[C---:B------:R-:W-:Y:S01]  /*16430*/  IADD3 R0, R204.reuse, 0x3e, RZ ;  /* 0x0000003ecc007810 */ /* 0x040fe20007ffe0ff */
[----:B------:R2:W-:Y:S01]  /*16440*/  @P2 STG.E [R4.64], R34 ;  /* 0x0000002204002986 */ /* 0x0005e2000c101908 */
[----:B------:R-:W-:Y:S01]  /*16450*/  IADD3 R204, R204, 0x3f, RZ ;  /* 0x0000003fcccc7810 */ /* 0x000fe20007ffe0ff */
[----:B---3--:R-:W-:Y:S01]  /*16460*/  IMAD.WIDE R8, R13, 0x4, R24 ;  /* 0x000000040d087825 */ /* 0x008fe200078e0218 */
[----:B------:R-:W-:Y:S01]  /*16470*/  ISETP.GE.AND P5, PT, R0, c[0x0][0x17c], PT ;  /* 0x00005f0000007a0c */ /* 0x000fe20003fa6270 */
[----:B------:R3:W-:Y:S01]  /*16480*/  @P4 STG.E [R6.64], R11 ;  /* 0x0000000b06004986 */ /* 0x0007e2000c101908 */
[C---:B------:R-:W-:Y:S01]  /*16490*/  IADD3 R17, R15.reuse, c[0x0][0x198], RZ ;  /* 0x000066000f117a10 */ /* 0x040fe20007ffe0ff */
[C---:B------:R-:W-:Y:S01]  /*164a0*/  IMAD.WIDE R12, R15.reuse, 0x4, R26 ;  /* 0x000000040f0c7825 */ /* 0x040fe200078e021a */
[----:B------:R-:W-:Y:S01]  /*164b0*/  ISETP.LT.AND P0, PT, R206, c[0x0][0x178], !P0 ;  /* 0x00005e00ce007a0c */ /* 0x000fe20004701270 */
[----:B------:R4:W-:Y:S01]  /*164c0*/  @P1 STG.E [R8.64], R35 ;  /* 0x0000002308001986 */ /* 0x0009e2000c101908 */
[----:B------:R-:W-:Y:S01]  /*164d0*/  ISETP.GE.AND P2, PT, R204, c[0x0][0x17c], PT ;  /* 0x00005f00cc007a0c */ /* 0x000fe20003f46270 */
[----:B-1----:R-:W-:Y:S01]  /*164e0*/  IMAD.WIDE R2, R15, 0x4, R24 ;  /* 0x000000040f027825 */ /* 0x002fe200078e0218 */
[C---:B------:R-:W-:Y:S01]  /*164f0*/  ISETP.LT.AND P4, PT, R205.reuse, c[0x0][0x178], !P5 ;  /* 0x00005e00cd007a0c */ /* 0x040fe20006f81270 */
[----:B------:R1:W-:Y:S01]  /*16500*/  @P6 STG.E [R12.64], R22 ;  /* 0x000000160c006986 */ /* 0x0003e2000c101908 */
[----:B------:R-:W-:Y:S01]  /*16510*/  ISETP.LT.AND P6, PT, R205, c[0x0][0x178], !P3 ;  /* 0x00005e00cd007a0c */ /* 0x000fe20005fc1270 */
[----:B--2---:R-:W-:Y:S01]  /*16520*/  IMAD.WIDE R4, R17, 0x4, R26 ;  /* 0x0000000411047825 */ /* 0x004fe200078e021a */
[----:B------:R-:W-:-:S02]  /*16530*/  ISETP.LT.AND P3, PT, R206, c[0x0][0x178], !P3 ;  /* 0x00005e00ce007a0c */ /* 0x000fc40005f61270 */
[C---:B------:R-:W-:Y:S01]  /*16540*/  IADD3 R21, R17.reuse, c[0x0][0x198], RZ ;  /* 0x0000660011157a10 */ /* 0x040fe20007ffe0ff */
[----:B---3--:R-:W-:Y:S01]  /*16550*/  IMAD.WIDE R6, R17, 0x4, R24 ;  /* 0x0000000411067825 */ /* 0x008fe200078e0218 */
[C---:B------:R-:W-:Y:S01]  /*16560*/  ISETP.LT.AND P5, PT, R206.reuse, c[0x0][0x178], !P5 ;  /* 0x00005e00ce007a0c */ /* 0x040fe20006fa1270 */
[----:B------:R2:W-:Y:S01]  /*16570*/  @P0 STG.E [R2.64], R54 ;  /* 0x0000003602000986 */ /* 0x0005e2000c101908 */
[----:B------:R-:W-:Y:S01]  /*16580*/  ISETP.LT.AND P1, PT, R205, c[0x0][0x178], !P2 ;  /* 0x00005e00cd007a0c */ /* 0x000fe20005721270 */
[C---:B----4-:R-:W-:Y:S01]  /*16590*/  IMAD.WIDE R8, R21.reuse, 0x4, R26 ;  /* 0x0000000415087825 */ /* 0x050fe200078e021a */
[----:B------:R-:W-:Y:S02]  /*165a0*/  ISETP.LT.AND P2, PT, R206, c[0x0][0x178], !P2 ;  /* 0x00005e00ce007a0c */ /* 0x000fe40005741270 */
[C---:B-1----:R-:W-:Y:S01]  /*165b0*/  IADD3 R13, R21.reuse, c[0x0][0x198], RZ ;  /* 0x00006600150d7a10 */ /* 0x042fe20007ffe0ff */
[----:B------:R-:W-:Y:S01]  /*165c0*/  IMAD.WIDE R10, R21, 0x4, R24 ;  /* 0x00000004150a7825 */ /* 0x000fe200078e0218 */
[----:B------:R2:W-:Y:S03]  /*165d0*/  @P6 STG.E [R4.64], R23 ;  /* 0x0000001704006986 */ /* 0x0005e6000c101908 */
[C---:B------:R-:W-:Y:S01]  /*165e0*/  IMAD.WIDE R26, R13.reuse, 0x4, R26 ;  /* 0x000000040d1a7825 */ /* 0x040fe200078e021a */
[----:B------:R2:W-:Y:S03]  /*165f0*/  @P3 STG.E [R6.64], R55 ;  /* 0x0000003706003986 */ /* 0x0005e6000c101908 */
[----:B------:R-:W-:Y:S01]  /*16600*/  IMAD.WIDE R24, R13, 0x4, R24 ;  /* 0x000000040d187825 */ /* 0x000fe200078e0218 */
[----:B------:R2:W-:Y:S04]  /*16610*/  @P4 STG.E [R8.64], R18 ;  /* 0x0000001208004986 */ /* 0x0005e8000c101908 */
[----:B------:R2:W-:Y:S04]  /*16620*/  @P5 STG.E [R10.64], R46 ;  /* 0x0000002e0a005986 */ /* 0x0005e8000c101908 */
[----:B------:R2:W-:Y:S01]  /*16630*/  @P1 STG.E [R26.64], R19 ;  /* 0x000000131a001986 */ /* 0x0005e2000c101908 */
[----:B------:R-:W-:Y:S05]  /*16640*/  @!P2 EXIT ;  /* 0x000000000000a94d */ /* 0x000fea0003800000 */
[----:B------:R-:W-:Y:S01]  /*16650*/  STG.E [R24.64], R47 ;  /* 0x0000002f18007986 */ /* 0x000fe2000c101908 */
[----:B------:R-:W-:Y:S05]  /*16660*/  EXIT ;  /* 0x000000000000794d */ /* 0x000fea0003800000 */
.L_x_2:
[----:B------:R-:W-:-:S00]  /*16670*/  BRA `(.L_x_2) ;  /* 0xfffffff000007947 */ /* 0x000fc0000383ffff */
[----:B------:R-:W-:-:S00]  /*16680*/  NOP ;  /* 0x0000000000007918 */ /* 0x000fc00000000000 */
[----:B------:R-:W-:-:S00]  /*16690*/  NOP ;  /* 0x0000000000007918 */ /* 0x000fc00000000000 */
[----:B------:R-:W-:-:S00]  /*166a0*/  NOP ;  /* 0x0000000000007918 */ /* 0x000fc00000000000 */
[----:B------:R-:W-:-:S00]  /*166b0*/  NOP ;  /* 0x0000000000007918 */ /* 0x000fc00000000000 */
[----:B------:R-:W-:-:S00]  /*166c0*/  NOP ;  /* 0x0000000000007918 */ /* 0x000fc00000000000 */
[----:B------:R-:W-:-:S00]  /*166d0*/  NOP ;  /* 0x0000000000007918 */ /* 0x000fc00000000000 */
[----:B------:R-:W-:-:S00]  /*166e0*/  NOP ;  /* 0x0000000000007918 */ /* 0x000fc00000000000 */
[----:B------:R-:W-:-:S00]  /*166f0*/  NOP ;  /* 0x0000000000007918 */ /* 0x000fc00000000000 */
.L_x_3:


//--------------------- .nv.shared.matmul_kernel  --------------------------
	.section	.nv.shared.matmul_kernel,"aw",@nobits
	.sectionflags	@""
	.align	16
